	.target	sm_90a

	.elftype	@"ET_EXEC"


//--------------------- .note.nv.tkinfo           --------------------------
	.section	.note.nv.tkinfo,"",@"SHT_NOTE"
	.sectionflags	@"SHF_NOTE_NV_TKINFO"
	.tkinfo
        /*0018*/ 	.word	0x00000002
        /*0030*/ 	.string	""
        /*0030*/ 	.string	"ptxas"
        /*0030*/ 	.string	"Cuda compilation tools, release 13.0, V13.0.88"
        /*0030*/ 	.string	"Build cuda_13.0.r13.0/compiler.36424714_0"
        /*0030*/ 	.string	"-arch sm_90a -m 64 "



//--------------------- .note.nv.cuinfo           --------------------------
	.section	.note.nv.cuinfo,"",@"SHT_NOTE"
	.sectionflags	@"SHF_NOTE_NV_CUINFO"
        /*0018*/ 	.short	0x0002
        /*001a*/ 	.short	0x005a
        /*001c*/ 	.short	0x0082
	.zero		2


//--------------------- .nv.info                  --------------------------
	.section	.nv.info,"",@"SHT_CUDA_INFO"
	.align	4


	//----- nvinfo : EIATTR_REGCOUNT
	.align		4
        /*0000*/ 	.byte	0x04, 0x2f
        /*0002*/ 	.short	(.L_12 - .L_11)
	.align		4
.L_11:
        /*0004*/ 	.word	index@(_ZN7cutlass13device_kernelIN5flash19enable_sm80_to_sm89INS1_16FlashAttnFwdSm80INS1_25CollectiveMainloopFwdSm80ILi8ELi2ELb0EN4cute5tupleIJNS5_1CILi128EEENS7_ILi64EEENS7_ILi192EEEEEELi192ENS_10bfloat16_tEfNS_4arch4Sm80ELb1ELb0ELb0ELb1ELb0ELb1ELb1ELb1EEENS1_21CollectiveEpilogueFwdINS6_IJS8_SA_S9_EEENS6_IJNS7_ILi1EEESI_SI_EEESC_SE_Li256ELb1ELb1ELb1ELb0EEENS1_36VarlenDynamicPersistentTileSchedulerILi128ELi64ELi256ELi256ELb1ELb1ELb0ELb1ELb1ELb1EEEEEEEEEvNT_6ParamsE)
        /*0008*/ 	.word	0x00000004


	//----- nvinfo : EIATTR_FRAME_SIZE
	.align		4
.L_12:
        /*000c*/ 	.byte	0x04, 0x11
        /*000e*/ 	.short	(.L_14 - .L_13)
	.align		4
.L_13:
        /*0010*/ 	.word	index@(_ZN7cutlass13device_kernelIN5flash19enable_sm80_to_sm89INS1_16FlashAttnFwdSm80INS1_25CollectiveMainloopFwdSm80ILi8ELi2ELb0EN4cute5tupleIJNS5_1CILi128EEENS7_ILi64EEENS7_ILi192EEEEEELi192ENS_10bfloat16_tEfNS_4arch4Sm80ELb1ELb0ELb0ELb1ELb0ELb1ELb1ELb1EEENS1_21CollectiveEpilogueFwdINS6_IJS8_SA_S9_EEENS6_IJNS7_ILi1EEESI_SI_EEESC_SE_Li256ELb1ELb1ELb1ELb0EEENS1_36VarlenDynamicPersistentTileSchedulerILi128ELi64ELi256ELi256ELb1ELb1ELb0ELb1ELb1ELb1EEEEEEEEEvNT_6ParamsE)
        /*0014*/ 	.word	0x00000000


	//----- nvinfo : EIATTR_REGCOUNT
	.align		4
.L_14:
        /*0018*/ 	.byte	0x04, 0x2f
        /*001a*/ 	.short	(.L_16 - .L_15)
	.align		4
.L_15:
        /*001c*/ 	.word	index@(_ZN7cutlass13device_kernelIN5flash19enable_sm80_to_sm89INS1_16FlashAttnFwdSm80INS1_25CollectiveMainloopFwdSm80ILi8ELi2ELb0EN4cute5tupleIJNS5_1CILi128EEENS7_ILi64EEENS7_ILi192EEEEEELi192ENS_10bfloat16_tEfNS_4arch4Sm80ELb1ELb0ELb0ELb1ELb0ELb0ELb1ELb1EEENS1_21CollectiveEpilogueFwdINS6_IJS8_SA_S9_EEENS6_IJNS7_ILi1EEESI_SI_EEESC_SE_Li256ELb1ELb1ELb1ELb0EEENS1_36VarlenDynamicPersistentTileSchedulerILi128ELi64ELi256ELi256ELb1ELb1ELb0ELb1ELb1ELb1EEEEEEEEEvNT_6ParamsE)
        /*0020*/ 	.word	0x00000004


	//----- nvinfo : EIATTR_FRAME_SIZE
	.align		4
.L_16:
        /*0024*/ 	.byte	0x04, 0x11
        /*0026*/ 	.short	(.L_18 - .L_17)
	.align		4
.L_17:
        /*0028*/ 	.word	index@(_ZN7cutlass13device_kernelIN5flash19enable_sm80_to_sm89INS1_16FlashAttnFwdSm80INS1_25CollectiveMainloopFwdSm80ILi8ELi2ELb0EN4cute5tupleIJNS5_1CILi128EEENS7_ILi64EEENS7_ILi192EEEEEELi192ENS_10bfloat16_tEfNS_4arch4Sm80ELb1ELb0ELb0ELb1ELb0ELb0ELb1ELb1EEENS1_21CollectiveEpilogueFwdINS6_IJS8_SA_S9_EEENS6_IJNS7_ILi1EEESI_SI_EEESC_SE_Li256ELb1ELb1ELb1ELb0EEENS1_36VarlenDynamicPersistentTileSchedulerILi128ELi64ELi256ELi256ELb1ELb1ELb0ELb1ELb1ELb1EEEEEEEEEvNT_6ParamsE)
        /*002c*/ 	.word	0x00000000


	//----- nvinfo : EIATTR_REGCOUNT
	.align		4
.L_18:
        /*0030*/ 	.byte	0x04, 0x2f
        /*0032*/ 	.short	(.L_20 - .L_19)
	.align		4
.L_19:
        /*0034*/ 	.word	index@(_ZN7cutlass13device_kernelIN5flash19enable_sm80_to_sm89INS1_16FlashAttnFwdSm80INS1_25CollectiveMainloopFwdSm80ILi8ELi2ELb1EN4cute5tupleIJNS5_1CILi128EEENS7_ILi96EEENS7_ILi192EEEEEELi192ENS_10bfloat16_tEfNS_4arch4Sm80ELb1ELb0ELb0ELb0ELb0ELb0ELb1ELb1EEENS1_21CollectiveEpilogueFwdINS6_IJS8_SA_S9_EEENS6_IJNS7_ILi1EEESI_SI_EEESC_SE_Li256ELb0ELb1ELb1ELb0EEENS1_30DynamicPersistentTileSchedulerILi256ELi256ELb1ELb1ELb0EEEEEEEEEvNT_6ParamsE)
        /*0038*/ 	.word	0x00000004


	//----- nvinfo : EIATTR_FRAME_SIZE
	.align		4
.L_20:
        /*003c*/ 	.byte	0x04, 0x11
        /*003e*/ 	.short	(.L_22 - .L_21)
	.align		4
.L_21:
        /*0040*/ 	.word	index@(_ZN7cutlass13device_kernelIN5flash19enable_sm80_to_sm89INS1_16FlashAttnFwdSm80INS1_25CollectiveMainloopFwdSm80ILi8ELi2ELb1EN4cute5tupleIJNS5_1CILi128EEENS7_ILi96EEENS7_ILi192EEEEEELi192ENS_10bfloat16_tEfNS_4arch4Sm80ELb1ELb0ELb0ELb0ELb0ELb0ELb1ELb1EEENS1_21CollectiveEpilogueFwdINS6_IJS8_SA_S9_EEENS6_IJNS7_ILi1EEESI_SI_EEESC_SE_Li256ELb0ELb1ELb1ELb0EEENS1_30DynamicPersistentTileSchedulerILi256ELi256ELb1ELb1ELb0EEEEEEEEEvNT_6ParamsE)
        /*0044*/ 	.word	0x00000000


	//----- nvinfo : EIATTR_REGCOUNT
	.align		4
.L_22:
        /*0048*/ 	.byte	0x04, 0x2f
        /*004a*/ 	.short	(.L_24 - .L_23)
	.align		4
.L_23:
        /*004c*/ 	.word	index@(_ZN7cutlass13device_kernelIN5flash19enable_sm80_to_sm89INS1_16FlashAttnFwdSm80INS1_25CollectiveMainloopFwdSm80ILi8ELi2ELb0EN4cute5tupleIJNS5_1CILi128EEENS7_ILi64EEENS7_ILi192EEEEEELi192ENS_10bfloat16_tEfNS_4arch4Sm80ELb0ELb1ELb0ELb1ELb0ELb1ELb1ELb1EEENS1_21CollectiveEpilogueFwdINS6_IJS8_SA_S9_EEENS6_IJNS7_ILi1EEESI_SI_EEESC_SE_Li256ELb1ELb1ELb1ELb0EEENS1_36VarlenDynamicPersistentTileSchedulerILi128ELi64ELi256ELi256ELb1ELb1ELb0ELb1ELb0ELb1EEEEEEEEEvNT_6ParamsE)
        /*0050*/ 	.word	0x00000004


	//----- nvinfo : EIATTR_FRAME_SIZE
	.align		4
.L_24:
        /*0054*/ 	.byte	0x04, 0x11
        /*0056*/ 	.short	(.L_26 - .L_25)
	.align		4
.L_25:
        /*0058*/ 	.word	index@(_ZN7cutlass13device_kernelIN5flash19enable_sm80_to_sm89INS1_16FlashAttnFwdSm80INS1_25CollectiveMainloopFwdSm80ILi8ELi2ELb0EN4cute5tupleIJNS5_1CILi128EEENS7_ILi64EEENS7_ILi192EEEEEELi192ENS_10bfloat16_tEfNS_4arch4Sm80ELb0ELb1ELb0ELb1ELb0ELb1ELb1ELb1EEENS1_21CollectiveEpilogueFwdINS6_IJS8_SA_S9_EEENS6_IJNS7_ILi1EEESI_SI_EEESC_SE_Li256ELb1ELb1ELb1ELb0EEENS1_36VarlenDynamicPersistentTileSchedulerILi128ELi64ELi256ELi256ELb1ELb1ELb0ELb1ELb0ELb1EEEEEEEEEvNT_6ParamsE)
        /*005c*/ 	.word	0x00000000


	//----- nvinfo : EIATTR_REGCOUNT
	.align		4
.L_26:
        /*0060*/ 	.byte	0x04, 0x2f
        /*0062*/ 	.short	(.L_28 - .L_27)
	.align		4
.L_27:
        /*0064*/ 	.word	index@(_ZN7cutlass13device_kernelIN5flash19enable_sm80_to_sm89INS1_16FlashAttnFwdSm80INS1_25CollectiveMainloopFwdSm80ILi8ELi2ELb0EN4cute5tupleIJNS5_1CILi128EEENS7_ILi64EEENS7_ILi192EEEEEELi192ENS_10bfloat16_tEfNS_4arch4Sm80ELb0ELb1ELb0ELb1ELb0ELb0ELb1ELb1EEENS1_21CollectiveEpilogueFwdINS6_IJS8_SA_S9_EEENS6_IJNS7_ILi1EEESI_SI_EEESC_SE_Li256ELb1ELb1ELb1ELb0EEENS1_36VarlenDynamicPersistentTileSchedulerILi128ELi64ELi256ELi256ELb1ELb1ELb0ELb1ELb0ELb1EEEEEEEEEvNT_6ParamsE)
        /*0068*/ 	.word	0x00000004


	//----- nvinfo : EIATTR_FRAME_SIZE
	.align		4
.L_28:
        /*006c*/ 	.byte	0x04, 0x11
        /*006e*/ 	.short	(.L_30 - .L_29)
	.align		4
.L_29:
        /*0070*/ 	.word	index@(_ZN7cutlass13device_kernelIN5flash19enable_sm80_to_sm89INS1_16FlashAttnFwdSm80INS1_25CollectiveMainloopFwdSm80ILi8ELi2ELb0EN4cute5tupleIJNS5_1CILi128EEENS7_ILi64EEENS7_ILi192EEEEEELi192ENS_10bfloat16_tEfNS_4arch4Sm80ELb0ELb1ELb0ELb1ELb0ELb0ELb1ELb1EEENS1_21CollectiveEpilogueFwdINS6_IJS8_SA_S9_EEENS6_IJNS7_ILi1EEESI_SI_EEESC_SE_Li256ELb1ELb1ELb1ELb0EEENS1_36VarlenDynamicPersistentTileSchedulerILi128ELi64ELi256ELi256ELb1ELb1ELb0ELb1ELb0ELb1EEEEEEEEEvNT_6ParamsE)
        /*0074*/ 	.word	0x00000000


	//----- nvinfo : EIATTR_REGCOUNT
	.align		4
.L_30:
        /*0078*/ 	.byte	0x04, 0x2f
        /*007a*/ 	.short	(.L_32 - .L_31)
	.align		4
.L_31:
        /*007c*/ 	.word	index@(_ZN7cutlass13device_kernelIN5flash19enable_sm80_to_sm89INS1_16FlashAttnFwdSm80INS1_25CollectiveMainloopFwdSm80ILi8ELi2ELb0EN4cute5tupleIJNS5_1CILi128EEENS7_ILi64EEENS7_ILi192EEEEEELi192ENS_10bfloat16_tEfNS_4arch4Sm80ELb0ELb1ELb0ELb0ELb0ELb0ELb1ELb1EEENS1_21CollectiveEpilogueFwdINS6_IJS8_SA_S9_EEENS6_IJNS7_ILi1EEESI_SI_EEESC_SE_Li256ELb0ELb1ELb1ELb0EEENS1_19SingleTileSchedulerILb0ELb1ELb1ELi128EEEEEEEEEvNT_6ParamsE)
        /*0080*/ 	.word	0x00000004


	//----- nvinfo : EIATTR_FRAME_SIZE
	.align		4
.L_32:
        /*0084*/ 	.byte	0x04, 0x11
        /*0086*/ 	.short	(.L_34 - .L_33)
	.align		4
.L_33:
        /*0088*/ 	.word	index@(_ZN7cutlass13device_kernelIN5flash19enable_sm80_to_sm89INS1_16FlashAttnFwdSm80INS1_25CollectiveMainloopFwdSm80ILi8ELi2ELb0EN4cute5tupleIJNS5_1CILi128EEENS7_ILi64EEENS7_ILi192EEEEEELi192ENS_10bfloat16_tEfNS_4arch4Sm80ELb0ELb1ELb0ELb0ELb0ELb0ELb1ELb1EEENS1_21CollectiveEpilogueFwdINS6_IJS8_SA_S9_EEENS6_IJNS7_ILi1EEESI_SI_EEESC_SE_Li256ELb0ELb1ELb1ELb0EEENS1_19SingleTileSchedulerILb0ELb1ELb1ELi128EEEEEEEEEvNT_6ParamsE)
        /*008c*/ 	.word	0x00000000


	//----- nvinfo : EIATTR_REGCOUNT
	.align		4
.L_34:
        /*0090*/ 	.byte	0x04, 0x2f
        /*0092*/ 	.short	(.L_36 - .L_35)
	.align		4
.L_35:
        /*0094*/ 	.word	index@(_ZN7cutlass13device_kernelIN5flash19enable_sm80_to_sm89INS1_16FlashAttnFwdSm80INS1_25CollectiveMainloopFwdSm80ILi8ELi2ELb0EN4cute5tupleIJNS5_1CILi128EEENS7_ILi64EEENS7_ILi192EEEEEELi192ENS_10bfloat16_tEfNS_4arch4Sm80ELb0ELb0ELb0ELb1ELb0ELb1ELb1ELb1EEENS1_21CollectiveEpilogueFwdINS6_IJS8_SA_S9_EEENS6_IJNS7_ILi1EEESI_SI_EEESC_SE_Li256ELb1ELb1ELb1ELb0EEENS1_36VarlenDynamicPersistentTileSchedulerILi128ELi64ELi256ELi256ELb1ELb1ELb0ELb0ELb1ELb1EEEEEEEEEvNT_6ParamsE)
        /*0098*/ 	.word	0x00000004


	//----- nvinfo : EIATTR_FRAME_SIZE
	.align		4
.L_36:
        /*009c*/ 	.byte	0x04, 0x11
        /*009e*/ 	.short	(.L_38 - .L_37)
	.align		4
.L_37:
        /*00a0*/ 	.word	index@(_ZN7cutlass13device_kernelIN5flash19enable_sm80_to_sm89INS1_16FlashAttnFwdSm80INS1_25CollectiveMainloopFwdSm80ILi8ELi2ELb0EN4cute5tupleIJNS5_1CILi128EEENS7_ILi64EEENS7_ILi192EEEEEELi192ENS_10bfloat16_tEfNS_4arch4Sm80ELb0ELb0ELb0ELb1ELb0ELb1ELb1ELb1EEENS1_21CollectiveEpilogueFwdINS6_IJS8_SA_S9_EEENS6_IJNS7_ILi1EEESI_SI_EEESC_SE_Li256ELb1ELb1ELb1ELb0EEENS1_36VarlenDynamicPersistentTileSchedulerILi128ELi64ELi256ELi256ELb1ELb1ELb0ELb0ELb1ELb1EEEEEEEEEvNT_6ParamsE)
        /*00a4*/ 	.word	0x00000000


	//----- nvinfo : EIATTR_REGCOUNT
	.align		4
.L_38:
        /*00a8*/ 	.byte	0x04, 0x2f
        /*00aa*/ 	.short	(.L_40 - .L_39)
	.align		4
.L_39:
        /*00ac*/ 	.word	index@(_ZN7cutlass13device_kernelIN5flash19enable_sm80_to_sm89INS1_16FlashAttnFwdSm80INS1_25CollectiveMainloopFwdSm80ILi8ELi2ELb0EN4cute5tupleIJNS5_1CILi128EEENS7_ILi64EEENS7_ILi192EEEEEELi192ENS_10bfloat16_tEfNS_4arch4Sm80ELb0ELb0ELb0ELb1ELb0ELb0ELb1ELb1EEENS1_21CollectiveEpilogueFwdINS6_IJS8_SA_S9_EEENS6_IJNS7_ILi1EEESI_SI_EEESC_SE_Li256ELb1ELb1ELb1ELb0EEENS1_36VarlenDynamicPersistentTileSchedulerILi128ELi64ELi256ELi256ELb1ELb1ELb0ELb0ELb1ELb1EEEEEEEEEvNT_6ParamsE)
        /*00b0*/ 	.word	0x00000004


	//----- nvinfo : EIATTR_FRAME_SIZE
	.align		4
.L_40:
        /*00b4*/ 	.byte	0x04, 0x11
        /*00b6*/ 	.short	(.L_42 - .L_41)
	.align		4
.L_41:
        /*00b8*/ 	.word	index@(_ZN7cutlass13device_kernelIN5flash19enable_sm80_to_sm89INS1_16FlashAttnFwdSm80INS1_25CollectiveMainloopFwdSm80ILi8ELi2ELb0EN4cute5tupleIJNS5_1CILi128EEENS7_ILi64EEENS7_ILi192EEEEEELi192ENS_10bfloat16_tEfNS_4arch4Sm80ELb0ELb0ELb0ELb1ELb0ELb0ELb1ELb1EEENS1_21CollectiveEpilogueFwdINS6_IJS8_SA_S9_EEENS6_IJNS7_ILi1EEESI_SI_EEESC_SE_Li256ELb1ELb1ELb1ELb0EEENS1_36VarlenDynamicPersistentTileSchedulerILi128ELi64ELi256ELi256ELb1ELb1ELb0ELb0ELb1ELb1EEEEEEEEEvNT_6ParamsE)
        /*00bc*/ 	.word	0x00000000


	//----- nvinfo : EIATTR_REGCOUNT
	.align		4
.L_42:
        /*00c0*/ 	.byte	0x04, 0x2f
        /*00c2*/ 	.short	(.L_44 - .L_43)
	.align		4
.L_43:
        /*00c4*/ 	.word	index@(_ZN7cutlass13device_kernelIN5flash19enable_sm80_to_sm89INS1_16FlashAttnFwdSm80INS1_25CollectiveMainloopFwdSm80ILi8ELi2ELb1EN4cute5tupleIJNS5_1CILi128EEENS7_ILi96EEENS7_ILi192EEEEEELi192ENS_10bfloat16_tEfNS_4arch4Sm80ELb0ELb0ELb0ELb0ELb0ELb0ELb1ELb1EEENS1_21CollectiveEpilogueFwdINS6_IJS8_SA_S9_EEENS6_IJNS7_ILi1EEESI_SI_EEESC_SE_Li256ELb0ELb1ELb1ELb0EEENS1_19SingleTileSchedulerILb0ELb1ELb1ELi128EEEEEEEEEvNT_6ParamsE)
        /*00c8*/ 	.word	0x00000004


	//----- nvinfo : EIATTR_FRAME_SIZE
	.align		4
.L_44:
        /*00cc*/ 	.byte	0x04, 0x11
        /*00ce*/ 	.short	(.L_46 - .L_45)
	.align		4
.L_45:
        /*00d0*/ 	.word	index@(_ZN7cutlass13device_kernelIN5flash19enable_sm80_to_sm89INS1_16FlashAttnFwdSm80INS1_25CollectiveMainloopFwdSm80ILi8ELi2ELb1EN4cute5tupleIJNS5_1CILi128EEENS7_ILi96EEENS7_ILi192EEEEEELi192ENS_10bfloat16_tEfNS_4arch4Sm80ELb0ELb0ELb0ELb0ELb0ELb0ELb1ELb1EEENS1_21CollectiveEpilogueFwdINS6_IJS8_SA_S9_EEENS6_IJNS7_ILi1EEESI_SI_EEESC_SE_Li256ELb0ELb1ELb1ELb0EEENS1_19SingleTileSchedulerILb0ELb1ELb1ELi128EEEEEEEEEvNT_6ParamsE)
        /*00d4*/ 	.word	0x00000000


	//----- nvinfo : EIATTR_REGCOUNT
	.align		4
.L_46:
        /*00d8*/ 	.byte	0x04, 0x2f
        /*00da*/ 	.short	(.L_48 - .L_47)
	.align		4
.L_47:
        /*00dc*/ 	.word	index@(_ZN7cutlass13device_kernelIN5flash19enable_sm80_to_sm89INS1_16FlashAttnFwdSm80INS1_25CollectiveMainloopFwdSm80ILi8ELi1ELb0EN4cute5tupleIJNS5_1CILi128EEENS7_ILi64EEENS7_ILi192EEEEEELi192ENS_10bfloat16_tEfNS_4arch4Sm80ELb1ELb0ELb0ELb1ELb0ELb1ELb1ELb1EEENS1_21CollectiveEpilogueFwdINS6_IJS8_SA_S9_EEENS6_IJNS7_ILi1EEESI_SI_EEESC_SE_Li256ELb1ELb1ELb1ELb0EEENS1_36VarlenDynamicPersistentTileSchedulerILi128ELi64ELi256ELi256ELb1ELb1ELb0ELb1ELb1ELb1EEEEEEEEEvNT_6ParamsE)
        /*00e0*/ 	.word	0x00000004


	//----- nvinfo : EIATTR_FRAME_SIZE
	.align		4
.L_48:
        /*00e4*/ 	.byte	0x04, 0x11
        /*00e6*/ 	.short	(.L_50 - .L_49)
	.align		4
.L_49:
        /*00e8*/ 	.word	index@(_ZN7cutlass13device_kernelIN5flash19enable_sm80_to_sm89INS1_16FlashAttnFwdSm80INS1_25CollectiveMainloopFwdSm80ILi8ELi1ELb0EN4cute5tupleIJNS5_1CILi128EEENS7_ILi64EEENS7_ILi192EEEEEELi192ENS_10bfloat16_tEfNS_4arch4Sm80ELb1ELb0ELb0ELb1ELb0ELb1ELb1ELb1EEENS1_21CollectiveEpilogueFwdINS6_IJS8_SA_S9_EEENS6_IJNS7_ILi1EEESI_SI_EEESC_SE_Li256ELb1ELb1ELb1ELb0EEENS1_36VarlenDynamicPersistentTileSchedulerILi128ELi64ELi256ELi256ELb1ELb1ELb0ELb1ELb1ELb1EEEEEEEEEvNT_6ParamsE)
        /*00ec*/ 	.word	0x00000000


	//----- nvinfo : EIATTR_REGCOUNT
	.align		4
.L_50:
        /*00f0*/ 	.byte	0x04, 0x2f
        /*00f2*/ 	.short	(.L_52 - .L_51)
	.align		4
.L_51:
        /*00f4*/ 	.word	index@(_ZN7cutlass13device_kernelIN5flash19enable_sm80_to_sm89INS1_16FlashAttnFwdSm80INS1_25CollectiveMainloopFwdSm80ILi8ELi1ELb0EN4cute5tupleIJNS5_1CILi128EEENS7_ILi64EEENS7_ILi192EEEEEELi192ENS_10bfloat16_tEfNS_4arch4Sm80ELb1ELb0ELb0ELb1ELb0ELb0ELb1ELb1EEENS1_21CollectiveEpilogueFwdINS6_IJS8_SA_S9_EEENS6_IJNS7_ILi1EEESI_SI_EEESC_SE_Li256ELb1ELb1ELb1ELb0EEENS1_36VarlenDynamicPersistentTileSchedulerILi128ELi64ELi256ELi256ELb1ELb1ELb0ELb1ELb1ELb1EEEEEEEEEvNT_6ParamsE)
        /*00f8*/ 	.word	0x00000004


	//----- nvinfo : EIATTR_FRAME_SIZE
	.align		4
.L_52:
        /*00fc*/ 	.byte	0x04, 0x11
        /*00fe*/ 	.short	(.L_54 - .L_53)
	.align		4
.L_53:
        /*0100*/ 	.word	index@(_ZN7cutlass13device_kernelIN5flash19enable_sm80_to_sm89INS1_16FlashAttnFwdSm80INS1_25CollectiveMainloopFwdSm80ILi8ELi1ELb0EN4cute5tupleIJNS5_1CILi128EEENS7_ILi64EEENS7_ILi192EEEEEELi192ENS_10bfloat16_tEfNS_4arch4Sm80ELb1ELb0ELb0ELb1ELb0ELb0ELb1ELb1EEENS1_21CollectiveEpilogueFwdINS6_IJS8_SA_S9_EEENS6_IJNS7_ILi1EEESI_SI_EEESC_SE_Li256ELb1ELb1ELb1ELb0EEENS1_36VarlenDynamicPersistentTileSchedulerILi128ELi64ELi256ELi256ELb1ELb1ELb0ELb1ELb1ELb1EEEEEEEEEvNT_6ParamsE)
        /*0104*/ 	.word	0x00000000


	//----- nvinfo : EIATTR_REGCOUNT
	.align		4
.L_54:
        /*0108*/ 	.byte	0x04, 0x2f
        /*010a*/ 	.short	(.L_56 - .L_55)
	.align		4
.L_55:
        /*010c*/ 	.word	index@(_ZN7cutlass13device_kernelIN5flash19enable_sm80_to_sm89INS1_16FlashAttnFwdSm80INS1_25CollectiveMainloopFwdSm80ILi8ELi1ELb1EN4cute5tupleIJNS5_1CILi128EEENS7_ILi96EEENS7_ILi192EEEEEELi192ENS_10bfloat16_tEfNS_4arch4Sm80ELb1ELb0ELb0ELb0ELb0ELb0ELb1ELb1EEENS1_21CollectiveEpilogueFwdINS6_IJS8_SA_S9_EEENS6_IJNS7_ILi1EEESI_SI_EEESC_SE_Li256ELb0ELb1ELb1ELb0EEENS1_30DynamicPersistentTileSchedulerILi256ELi256ELb1ELb1ELb0EEEEEEEEEvNT_6ParamsE)
        /*0110*/ 	.word	0x00000004


	//----- nvinfo : EIATTR_FRAME_SIZE
	.align		4
.L_56:
        /*0114*/ 	.byte	0x04, 0x11
        /*0116*/ 	.short	(.L_58 - .L_57)
	.align		4
.L_57:
        /*0118*/ 	.word	index@(_ZN7cutlass13device_kernelIN5flash19enable_sm80_to_sm89INS1_16FlashAttnFwdSm80INS1_25CollectiveMainloopFwdSm80ILi8ELi1ELb1EN4cute5tupleIJNS5_1CILi128EEENS7_ILi96EEENS7_ILi192EEEEEELi192ENS_10bfloat16_tEfNS_4arch4Sm80ELb1ELb0ELb0ELb0ELb0ELb0ELb1ELb1EEENS1_21CollectiveEpilogueFwdINS6_IJS8_SA_S9_EEENS6_IJNS7_ILi1EEESI_SI_EEESC_SE_Li256ELb0ELb1ELb1ELb0EEENS1_30DynamicPersistentTileSchedulerILi256ELi256ELb1ELb1ELb0EEEEEEEEEvNT_6ParamsE)
        /*011c*/ 	.word	0x00000000


	//----- nvinfo : EIATTR_REGCOUNT
	.align		4
.L_58:
        /*0120*/ 	.byte	0x04, 0x2f
        /*0122*/ 	.short	(.L_60 - .L_59)
	.align		4
.L_59:
        /*0124*/ 	.word	index@(_ZN7cutlass13device_kernelIN5flash19enable_sm80_to_sm89INS1_16FlashAttnFwdSm80INS1_25CollectiveMainloopFwdSm80ILi8ELi1ELb0EN4cute5tupleIJNS5_1CILi128EEENS7_ILi64EEENS7_ILi192EEEEEELi192ENS_10bfloat16_tEfNS_4arch4Sm80ELb0ELb1ELb0ELb1ELb0ELb1ELb1ELb1EEENS1_21CollectiveEpilogueFwdINS6_IJS8_SA_S9_EEENS6_IJNS7_ILi1EEESI_SI_EEESC_SE_Li256ELb1ELb1ELb1ELb0EEENS1_36VarlenDynamicPersistentTileSchedulerILi128ELi64ELi256ELi256ELb1ELb1ELb0ELb1ELb0ELb1EEEEEEEEEvNT_6ParamsE)
        /*0128*/ 	.word	0x00000004


	//----- nvinfo : EIATTR_FRAME_SIZE
	.align		4
.L_60:
        /*012c*/ 	.byte	0x04, 0x11
        /*012e*/ 	.short	(.L_62 - .L_61)
	.align		4
.L_61:
        /*0130*/ 	.word	index@(_ZN7cutlass13device_kernelIN5flash19enable_sm80_to_sm89INS1_16FlashAttnFwdSm80INS1_25CollectiveMainloopFwdSm80ILi8ELi1ELb0EN4cute5tupleIJNS5_1CILi128EEENS7_ILi64EEENS7_ILi192EEEEEELi192ENS_10bfloat16_tEfNS_4arch4Sm80ELb0ELb1ELb0ELb1ELb0ELb1ELb1ELb1EEENS1_21CollectiveEpilogueFwdINS6_IJS8_SA_S9_EEENS6_IJNS7_ILi1EEESI_SI_EEESC_SE_Li256ELb1ELb1ELb1ELb0EEENS1_36VarlenDynamicPersistentTileSchedulerILi128ELi64ELi256ELi256ELb1ELb1ELb0ELb1ELb0ELb1EEEEEEEEEvNT_6ParamsE)
        /*0134*/ 	.word	0x00000000


	//----- nvinfo : EIATTR_REGCOUNT
	.align		4
.L_62:
        /*0138*/ 	.byte	0x04, 0x2f
        /*013a*/ 	.short	(.L_64 - .L_63)
	.align		4
.L_63:
        /*013c*/ 	.word	index@(_ZN7cutlass13device_kernelIN5flash19enable_sm80_to_sm89INS1_16FlashAttnFwdSm80INS1_25CollectiveMainloopFwdSm80ILi8ELi1ELb0EN4cute5tupleIJNS5_1CILi128EEENS7_ILi64EEENS7_ILi192EEEEEELi192ENS_10bfloat16_tEfNS_4arch4Sm80ELb0ELb1ELb0ELb1ELb0ELb0ELb1ELb1EEENS1_21CollectiveEpilogueFwdINS6_IJS8_SA_S9_EEENS6_IJNS7_ILi1EEESI_SI_EEESC_SE_Li256ELb1ELb1ELb1ELb0EEENS1_36VarlenDynamicPersistentTileSchedulerILi128ELi64ELi256ELi256ELb1ELb1ELb0ELb1ELb0ELb1EEEEEEEEEvNT_6ParamsE)
        /*0140*/ 	.word	0x00000004


	//----- nvinfo : EIATTR_FRAME_SIZE
	.align		4
.L_64:
        /*0144*/ 	.byte	0x04, 0x11
        /*0146*/ 	.short	(.L_66 - .L_65)
	.align		4
.L_65:
        /*0148*/ 	.word	index@(_ZN7cutlass13device_kernelIN5flash19enable_sm80_to_sm89INS1_16FlashAttnFwdSm80INS1_25CollectiveMainloopFwdSm80ILi8ELi1ELb0EN4cute5tupleIJNS5_1CILi128EEENS7_ILi64EEENS7_ILi192EEEEEELi192ENS_10bfloat16_tEfNS_4arch4Sm80ELb0ELb1ELb0ELb1ELb0ELb0ELb1ELb1EEENS1_21CollectiveEpilogueFwdINS6_IJS8_SA_S9_EEENS6_IJNS7_ILi1EEESI_SI_EEESC_SE_Li256ELb1ELb1ELb1ELb0EEENS1_36VarlenDynamicPersistentTileSchedulerILi128ELi64ELi256ELi256ELb1ELb1ELb0ELb1ELb0ELb1EEEEEEEEEvNT_6ParamsE)
        /*014c*/ 	.word	0x00000000


	//----- nvinfo : EIATTR_REGCOUNT
	.align		4
.L_66:
        /*0150*/ 	.byte	0x04, 0x2f
        /*0152*/ 	.short	(.L_68 - .L_67)
	.align		4
.L_67:
        /*0154*/ 	.word	index@(_ZN7cutlass13device_kernelIN5flash19enable_sm80_to_sm89INS1_16FlashAttnFwdSm80INS1_25CollectiveMainloopFwdSm80ILi8ELi1ELb0EN4cute5tupleIJNS5_1CILi128EEENS7_ILi64EEENS7_ILi192EEEEEELi192ENS_10bfloat16_tEfNS_4arch4Sm80ELb0ELb1ELb0ELb0ELb0ELb0ELb1ELb1EEENS1_21CollectiveEpilogueFwdINS6_IJS8_SA_S9_EEENS6_IJNS7_ILi1EEESI_SI_EEESC_SE_Li256ELb0ELb1ELb1ELb0EEENS1_19SingleTileSchedulerILb0ELb1ELb1ELi128EEEEEEEEEvNT_6ParamsE)
        /*0158*/ 	.word	0x00000004


	//----- nvinfo : EIATTR_FRAME_SIZE
	.align		4
.L_68:
        /*015c*/ 	.byte	0x04, 0x11
        /*015e*/ 	.short	(.L_70 - .L_69)
	.align		4
.L_69:
        /*0160*/ 	.word	index@(_ZN7cutlass13device_kernelIN5flash19enable_sm80_to_sm89INS1_16FlashAttnFwdSm80INS1_25CollectiveMainloopFwdSm80ILi8ELi1ELb0EN4cute5tupleIJNS5_1CILi128EEENS7_ILi64EEENS7_ILi192EEEEEELi192ENS_10bfloat16_tEfNS_4arch4Sm80ELb0ELb1ELb0ELb0ELb0ELb0ELb1ELb1EEENS1_21CollectiveEpilogueFwdINS6_IJS8_SA_S9_EEENS6_IJNS7_ILi1EEESI_SI_EEESC_SE_Li256ELb0ELb1ELb1ELb0EEENS1_19SingleTileSchedulerILb0ELb1ELb1ELi128EEEEEEEEEvNT_6ParamsE)
        /*0164*/ 	.word	0x00000000


	//----- nvinfo : EIATTR_REGCOUNT
	.align		4
.L_70:
        /*0168*/ 	.byte	0x04, 0x2f
        /*016a*/ 	.short	(.L_72 - .L_71)
	.align		4
.L_71:
        /*016c*/ 	.word	index@(_ZN7cutlass13device_kernelIN5flash19enable_sm80_to_sm89INS1_16FlashAttnFwdSm80INS1_25CollectiveMainloopFwdSm80ILi8ELi1ELb0EN4cute5tupleIJNS5_1CILi128EEENS7_ILi64EEENS7_ILi192EEEEEELi192ENS_10bfloat16_tEfNS_4arch4Sm80ELb0ELb0ELb0ELb1ELb0ELb1ELb1ELb1EEENS1_21CollectiveEpilogueFwdINS6_IJS8_SA_S9_EEENS6_IJNS7_ILi1EEESI_SI_EEESC_SE_Li256ELb1ELb1ELb1ELb0EEENS1_36VarlenDynamicPersistentTileSchedulerILi128ELi64ELi256ELi256ELb1ELb1ELb0ELb0ELb1ELb1EEEEEEEEEvNT_6ParamsE)
        /*0170*/ 	.word	0x00000004


	//----- nvinfo : EIATTR_FRAME_SIZE
	.align		4
.L_72:
        /*0174*/ 	.byte	0x04, 0x11
        /*0176*/ 	.short	(.L_74 - .L_73)
	.align		4
.L_73:
        /*0178*/ 	.word	index@(_ZN7cutlass13device_kernelIN5flash19enable_sm80_to_sm89INS1_16FlashAttnFwdSm80INS1_25CollectiveMainloopFwdSm80ILi8ELi1ELb0EN4cute5tupleIJNS5_1CILi128EEENS7_ILi64EEENS7_ILi192EEEEEELi192ENS_10bfloat16_tEfNS_4arch4Sm80ELb0ELb0ELb0ELb1ELb0ELb1ELb1ELb1EEENS1_21CollectiveEpilogueFwdINS6_IJS8_SA_S9_EEENS6_IJNS7_ILi1EEESI_SI_EEESC_SE_Li256ELb1ELb1ELb1ELb0EEENS1_36VarlenDynamicPersistentTileSchedulerILi128ELi64ELi256ELi256ELb1ELb1ELb0ELb0ELb1ELb1EEEEEEEEEvNT_6ParamsE)
        /*017c*/ 	.word	0x00000000


	//----- nvinfo : EIATTR_REGCOUNT
	.align		4
.L_74:
        /*0180*/ 	.byte	0x04, 0x2f
        /*0182*/ 	.short	(.L_76 - .L_75)
	.align		4
.L_75:
        /*0184*/ 	.word	index@(_ZN7cutlass13device_kernelIN5flash19enable_sm80_to_sm89INS1_16FlashAttnFwdSm80INS1_25CollectiveMainloopFwdSm80ILi8ELi1ELb0EN4cute5tupleIJNS5_1CILi128EEENS7_ILi64EEENS7_ILi192EEEEEELi192ENS_10bfloat16_tEfNS_4arch4Sm80ELb0ELb0ELb0ELb1ELb0ELb0ELb1ELb1EEENS1_21CollectiveEpilogueFwdINS6_IJS8_SA_S9_EEENS6_IJNS7_ILi1EEESI_SI_EEESC_SE_Li256ELb1ELb1ELb1ELb0EEENS1_36VarlenDynamicPersistentTileSchedulerILi128ELi64ELi256ELi256ELb1ELb1ELb0ELb0ELb1ELb1EEEEEEEEEvNT_6ParamsE)
        /*0188*/ 	.word	0x00000004


	//----- nvinfo : EIATTR_FRAME_SIZE
	.align		4
.L_76:
        /*018c*/ 	.byte	0x04, 0x11
        /*018e*/ 	.short	(.L_78 - .L_77)
	.align		4
.L_77:
        /*0190*/ 	.word	index@(_ZN7cutlass13device_kernelIN5flash19enable_sm80_to_sm89INS1_16FlashAttnFwdSm80INS1_25CollectiveMainloopFwdSm80ILi8ELi1ELb0EN4cute5tupleIJNS5_1CILi128EEENS7_ILi64EEENS7_ILi192EEEEEELi192ENS_10bfloat16_tEfNS_4arch4Sm80ELb0ELb0ELb0ELb1ELb0ELb0ELb1ELb1EEENS1_21CollectiveEpilogueFwdINS6_IJS8_SA_S9_EEENS6_IJNS7_ILi1EEESI_SI_EEESC_SE_Li256ELb1ELb1ELb1ELb0EEENS1_36VarlenDynamicPersistentTileSchedulerILi128ELi64ELi256ELi256ELb1ELb1ELb0ELb0ELb1ELb1EEEEEEEEEvNT_6ParamsE)
        /*0194*/ 	.word	0x00000000


	//----- nvinfo : EIATTR_REGCOUNT
	.align		4
.L_78:
        /*0198*/ 	.byte	0x04, 0x2f
        /*019a*/ 	.short	(.L_80 - .L_79)
	.align		4
.L_79:
        /*019c*/ 	.word	index@(_ZN7cutlass13device_kernelIN5flash19enable_sm80_to_sm89INS1_16FlashAttnFwdSm80INS1_25CollectiveMainloopFwdSm80ILi8ELi1ELb1EN4cute5tupleIJNS5_1CILi128EEENS7_ILi96EEENS7_ILi192EEEEEELi192ENS_10bfloat16_tEfNS_4arch4Sm80ELb0ELb0ELb0ELb0ELb0ELb0ELb1ELb1EEENS1_21CollectiveEpilogueFwdINS6_IJS8_SA_S9_EEENS6_IJNS7_ILi1EEESI_SI_EEESC_SE_Li256ELb0ELb1ELb1ELb0EEENS1_19SingleTileSchedulerILb0ELb1ELb1ELi128EEEEEEEEEvNT_6ParamsE)
        /*01a0*/ 	.word	0x00000004


	//----- nvinfo : EIATTR_FRAME_SIZE
	.align		4
.L_80:
        /*01a4*/ 	.byte	0x04, 0x11
        /*01a6*/ 	.short	(.L_82 - .L_81)
	.align		4
.L_81:
        /*01a8*/ 	.word	index@(_ZN7cutlass13device_kernelIN5flash19enable_sm80_to_sm89INS1_16FlashAttnFwdSm80INS1_25CollectiveMainloopFwdSm80ILi8ELi1ELb1EN4cute5tupleIJNS5_1CILi128EEENS7_ILi96EEENS7_ILi192EEEEEELi192ENS_10bfloat16_tEfNS_4arch4Sm80ELb0ELb0ELb0ELb0ELb0ELb0ELb1ELb1EEENS1_21CollectiveEpilogueFwdINS6_IJS8_SA_S9_EEENS6_IJNS7_ILi1EEESI_SI_EEESC_SE_Li256ELb0ELb1ELb1ELb0EEENS1_19SingleTileSchedulerILb0ELb1ELb1ELi128EEEEEEEEEvNT_6ParamsE)
        /*01ac*/ 	.word	0x00000000


	//----- nvinfo : EIATTR_REGCOUNT
	.align		4
.L_82:
        /*01b0*/ 	.byte	0x04, 0x2f
        /*01b2*/ 	.short	(.L_84 - .L_83)
	.align		4
.L_83:
        /*01b4*/ 	.word	index@(_ZN7cutlass13device_kernelIN5flash19enable_sm80_to_sm89INS1_16FlashAttnFwdSm80INS1_25CollectiveMainloopFwdSm80ILi8ELi2ELb0EN4cute5tupleIJNS5_1CILi128EEENS7_ILi64EEENS7_ILi192EEEEEELi192ENS_10bfloat16_tEfNS_4arch4Sm80ELb1ELb0ELb1ELb1ELb0ELb1ELb1ELb1EEENS1_21CollectiveEpilogueFwdINS6_IJS8_SA_S9_EEENS6_IJNS7_ILi1EEESI_SI_EEESC_SE_Li256ELb1ELb1ELb1ELb0EEENS1_36VarlenDynamicPersistentTileSchedulerILi128ELi64ELi256ELi256ELb1ELb1ELb0ELb1ELb1ELb1EEEEEEEEEvNT_6ParamsE)
        /*01b8*/ 	.word	0x00000004


	//----- nvinfo : EIATTR_FRAME_SIZE
	.align		4
.L_84:
        /*01bc*/ 	.byte	0x04, 0x11
        /*01be*/ 	.short	(.L_86 - .L_85)
	.align		4
.L_85:
        /*01c0*/ 	.word	index@(_ZN7cutlass13device_kernelIN5flash19enable_sm80_to_sm89INS1_16FlashAttnFwdSm80INS1_25CollectiveMainloopFwdSm80ILi8ELi2ELb0EN4cute5tupleIJNS5_1CILi128EEENS7_ILi64EEENS7_ILi192EEEEEELi192ENS_10bfloat16_tEfNS_4arch4Sm80ELb1ELb0ELb1ELb1ELb0ELb1ELb1ELb1EEENS1_21CollectiveEpilogueFwdINS6_IJS8_SA_S9_EEENS6_IJNS7_ILi1EEESI_SI_EEESC_SE_Li256ELb1ELb1ELb1ELb0EEENS1_36VarlenDynamicPersistentTileSchedulerILi128ELi64ELi256ELi256ELb1ELb1ELb0ELb1ELb1ELb1EEEEEEEEEvNT_6ParamsE)
        /*01c4*/ 	.word	0x00000000


	//----- nvinfo : EIATTR_REGCOUNT
	.align		4
.L_86:
        /*01c8*/ 	.byte	0x04, 0x2f
        /*01ca*/ 	.short	(.L_88 - .L_87)
	.align		4
.L_87:
        /*01cc*/ 	.word	index@(_ZN7cutlass13device_kernelIN5flash19enable_sm80_to_sm89INS1_16FlashAttnFwdSm80INS1_25CollectiveMainloopFwdSm80ILi8ELi2ELb0EN4cute5tupleIJNS5_1CILi128EEENS7_ILi64EEENS7_ILi192EEEEEELi192ENS_10bfloat16_tEfNS_4arch4Sm80ELb1ELb0ELb1ELb1ELb0ELb0ELb1ELb1EEENS1_21CollectiveEpilogueFwdINS6_IJS8_SA_S9_EEENS6_IJNS7_ILi1EEESI_SI_EEESC_SE_Li256ELb1ELb1ELb1ELb0EEENS1_36VarlenDynamicPersistentTileSchedulerILi128ELi64ELi256ELi256ELb1ELb1ELb0ELb1ELb1ELb1EEEEEEEEEvNT_6ParamsE)
        /*01d0*/ 	.word	0x00000004


	//----- nvinfo : EIATTR_FRAME_SIZE
	.align		4
.L_88:
        /*01d4*/ 	.byte	0x04, 0x11
        /*01d6*/ 	.short	(.L_90 - .L_89)
	.align		4
.L_89:
        /*01d8*/ 	.word	index@(_ZN7cutlass13device_kernelIN5flash19enable_sm80_to_sm89INS1_16FlashAttnFwdSm80INS1_25CollectiveMainloopFwdSm80ILi8ELi2ELb0EN4cute5tupleIJNS5_1CILi128EEENS7_ILi64EEENS7_ILi192EEEEEELi192ENS_10bfloat16_tEfNS_4arch4Sm80ELb1ELb0ELb1ELb1ELb0ELb0ELb1ELb1EEENS1_21CollectiveEpilogueFwdINS6_IJS8_SA_S9_EEENS6_IJNS7_ILi1EEESI_SI_EEESC_SE_Li256ELb1ELb1ELb1ELb0EEENS1_36VarlenDynamicPersistentTileSchedulerILi128ELi64ELi256ELi256ELb1ELb1ELb0ELb1ELb1ELb1EEEEEEEEEvNT_6ParamsE)
        /*01dc*/ 	.word	0x00000000


	//----- nvinfo : EIATTR_REGCOUNT
	.align		4
.L_90:
        /*01e0*/ 	.byte	0x04, 0x2f
        /*01e2*/ 	.short	(.L_92 - .L_91)
	.align		4
.L_91:
        /*01e4*/ 	.word	index@(_ZN7cutlass13device_kernelIN5flash19enable_sm80_to_sm89INS1_16FlashAttnFwdSm80INS1_25CollectiveMainloopFwdSm80ILi8ELi2ELb1EN4cute5tupleIJNS5_1CILi128EEENS7_ILi96EEENS7_ILi192EEEEEELi192ENS_10bfloat16_tEfNS_4arch4Sm80ELb1ELb0ELb1ELb0ELb0ELb0ELb1ELb1EEENS1_21CollectiveEpilogueFwdINS6_IJS8_SA_S9_EEENS6_IJNS7_ILi1EEESI_SI_EEESC_SE_Li256ELb0ELb1ELb1ELb0EEENS1_30DynamicPersistentTileSchedulerILi256ELi256ELb1ELb1ELb0EEEEEEEEEvNT_6ParamsE)
        /*01e8*/ 	.word	0x00000004


	//----- nvinfo : EIATTR_FRAME_SIZE
	.align		4
.L_92:
        /*01ec*/ 	.byte	0x04, 0x11
        /*01ee*/ 	.short	(.L_94 - .L_93)
	.align		4
.L_93:
        /*01f0*/ 	.word	index@(_ZN7cutlass13device_kernelIN5flash19enable_sm80_to_sm89INS1_16FlashAttnFwdSm80INS1_25CollectiveMainloopFwdSm80ILi8ELi2ELb1EN4cute5tupleIJNS5_1CILi128EEENS7_ILi96EEENS7_ILi192EEEEEELi192ENS_10bfloat16_tEfNS_4arch4Sm80ELb1ELb0ELb1ELb0ELb0ELb0ELb1ELb1EEENS1_21CollectiveEpilogueFwdINS6_IJS8_SA_S9_EEENS6_IJNS7_ILi1EEESI_SI_EEESC_SE_Li256ELb0ELb1ELb1ELb0EEENS1_30DynamicPersistentTileSchedulerILi256ELi256ELb1ELb1ELb0EEEEEEEEEvNT_6ParamsE)
        /*01f4*/ 	.word	0x00000000


	//----- nvinfo : EIATTR_REGCOUNT
	.align		4
.L_94:
        /*01f8*/ 	.byte	0x04, 0x2f
        /*01fa*/ 	.short	(.L_96 - .L_95)
	.align		4
.L_95:
        /*01fc*/ 	.word	index@(_ZN7cutlass13device_kernelIN5flash19enable_sm80_to_sm89INS1_16FlashAttnFwdSm80INS1_25CollectiveMainloopFwdSm80ILi8ELi2ELb0EN4cute5tupleIJNS5_1CILi128EEENS7_ILi64EEENS7_ILi192EEEEEELi192ENS_10bfloat16_tEfNS_4arch4Sm80ELb0ELb1ELb1ELb1ELb0ELb1ELb1ELb1EEENS1_21CollectiveEpilogueFwdINS6_IJS8_SA_S9_EEENS6_IJNS7_ILi1EEESI_SI_EEESC_SE_Li256ELb1ELb1ELb1ELb0EEENS1_36VarlenDynamicPersistentTileSchedulerILi128ELi64ELi256ELi256ELb1ELb1ELb0ELb1ELb0ELb1EEEEEEEEEvNT_6ParamsE)
        /*0200*/ 	.word	0x00000004


	//----- nvinfo : EIATTR_FRAME_SIZE
	.align		4
.L_96:
        /*0204*/ 	.byte	0x04, 0x11
        /*0206*/ 	.short	(.L_98 - .L_97)
	.align		4
.L_97:
        /*0208*/ 	.word	index@(_ZN7cutlass13device_kernelIN5flash19enable_sm80_to_sm89INS1_16FlashAttnFwdSm80INS1_25CollectiveMainloopFwdSm80ILi8ELi2ELb0EN4cute5tupleIJNS5_1CILi128EEENS7_ILi64EEENS7_ILi192EEEEEELi192ENS_10bfloat16_tEfNS_4arch4Sm80ELb0ELb1ELb1ELb1ELb0ELb1ELb1ELb1EEENS1_21CollectiveEpilogueFwdINS6_IJS8_SA_S9_EEENS6_IJNS7_ILi1EEESI_SI_EEESC_SE_Li256ELb1ELb1ELb1ELb0EEENS1_36VarlenDynamicPersistentTileSchedulerILi128ELi64ELi256ELi256ELb1ELb1ELb0ELb1ELb0ELb1EEEEEEEEEvNT_6ParamsE)
        /*020c*/ 	.word	0x00000000


	//----- nvinfo : EIATTR_REGCOUNT
	.align		4
.L_98:
        /*0210*/ 	.byte	0x04, 0x2f
        /*0212*/ 	.short	(.L_100 - .L_99)
	.align		4
.L_99:
        /*0214*/ 	.word	index@(_ZN7cutlass13device_kernelIN5flash19enable_sm80_to_sm89INS1_16FlashAttnFwdSm80INS1_25CollectiveMainloopFwdSm80ILi8ELi2ELb0EN4cute5tupleIJNS5_1CILi128EEENS7_ILi64EEENS7_ILi192EEEEEELi192ENS_10bfloat16_tEfNS_4arch4Sm80ELb0ELb1ELb1ELb1ELb0ELb0ELb1ELb1EEENS1_21CollectiveEpilogueFwdINS6_IJS8_SA_S9_EEENS6_IJNS7_ILi1EEESI_SI_EEESC_SE_Li256ELb1ELb1ELb1ELb0EEENS1_36VarlenDynamicPersistentTileSchedulerILi128ELi64ELi256ELi256ELb1ELb1ELb0ELb1ELb0ELb1EEEEEEEEEvNT_6ParamsE)
        /*0218*/ 	.word	0x00000004


	//----- nvinfo : EIATTR_FRAME_SIZE
	.align		4
.L_100:
        /*021c*/ 	.byte	0x04, 0x11
        /*021e*/ 	.short	(.L_102 - .L_101)
	.align		4
.L_101:
        /*0220*/ 	.word	index@(_ZN7cutlass13device_kernelIN5flash19enable_sm80_to_sm89INS1_16FlashAttnFwdSm80INS1_25CollectiveMainloopFwdSm80ILi8ELi2ELb0EN4cute5tupleIJNS5_1CILi128EEENS7_ILi64EEENS7_ILi192EEEEEELi192ENS_10bfloat16_tEfNS_4arch4Sm80ELb0ELb1ELb1ELb1ELb0ELb0ELb1ELb1EEENS1_21CollectiveEpilogueFwdINS6_IJS8_SA_S9_EEENS6_IJNS7_ILi1EEESI_SI_EEESC_SE_Li256ELb1ELb1ELb1ELb0EEENS1_36VarlenDynamicPersistentTileSchedulerILi128ELi64ELi256ELi256ELb1ELb1ELb0ELb1ELb0ELb1EEEEEEEEEvNT_6ParamsE)
        /*0224*/ 	.word	0x00000000


	//----- nvinfo : EIATTR_REGCOUNT
	.align		4
.L_102:
        /*0228*/ 	.byte	0x04, 0x2f
        /*022a*/ 	.short	(.L_104 - .L_103)
	.align		4
.L_103:
        /*022c*/ 	.word	index@(_ZN7cutlass13device_kernelIN5flash19enable_sm80_to_sm89INS1_16FlashAttnFwdSm80INS1_25CollectiveMainloopFwdSm80ILi8ELi2ELb0EN4cute5tupleIJNS5_1CILi128EEENS7_ILi64EEENS7_ILi192EEEEEELi192ENS_10bfloat16_tEfNS_4arch4Sm80ELb0ELb1ELb1ELb0ELb0ELb0ELb1ELb1EEENS1_21CollectiveEpilogueFwdINS6_IJS8_SA_S9_EEENS6_IJNS7_ILi1EEESI_SI_EEESC_SE_Li256ELb0ELb1ELb1ELb0EEENS1_19SingleTileSchedulerILb0ELb1ELb1ELi128EEEEEEEEEvNT_6ParamsE)
        /*0230*/ 	.word	0x00000004


	//----- nvinfo : EIATTR_FRAME_SIZE
	.align		4
.L_104:
        /*0234*/ 	.byte	0x04, 0x11
        /*0236*/ 	.short	(.L_106 - .L_105)
	.align		4
.L_105:
        /*0238*/ 	.word	index@(_ZN7cutlass13device_kernelIN5flash19enable_sm80_to_sm89INS1_16FlashAttnFwdSm80INS1_25CollectiveMainloopFwdSm80ILi8ELi2ELb0EN4cute5tupleIJNS5_1CILi128EEENS7_ILi64EEENS7_ILi192EEEEEELi192ENS_10bfloat16_tEfNS_4arch4Sm80ELb0ELb1ELb1ELb0ELb0ELb0ELb1ELb1EEENS1_21CollectiveEpilogueFwdINS6_IJS8_SA_S9_EEENS6_IJNS7_ILi1EEESI_SI_EEESC_SE_Li256ELb0ELb1ELb1ELb0EEENS1_19SingleTileSchedulerILb0ELb1ELb1ELi128EEEEEEEEEvNT_6ParamsE)
        /*023c*/ 	.word	0x00000000


	//----- nvinfo : EIATTR_REGCOUNT
	.align		4
.L_106:
        /*0240*/ 	.byte	0x04, 0x2f
        /*0242*/ 	.short	(.L_108 - .L_107)
	.align		4
.L_107:
        /*0244*/ 	.word	index@(_ZN7cutlass13device_kernelIN5flash19enable_sm80_to_sm89INS1_16FlashAttnFwdSm80INS1_25CollectiveMainloopFwdSm80ILi8ELi2ELb0EN4cute5tupleIJNS5_1CILi128EEENS7_ILi64EEENS7_ILi192EEEEEELi192ENS_10bfloat16_tEfNS_4arch4Sm80ELb0ELb0ELb1ELb1ELb0ELb1ELb1ELb1EEENS1_21CollectiveEpilogueFwdINS6_IJS8_SA_S9_EEENS6_IJNS7_ILi1EEESI_SI_EEESC_SE_Li256ELb1ELb1ELb1ELb0EEENS1_36VarlenDynamicPersistentTileSchedulerILi128ELi64ELi256ELi256ELb1ELb1ELb0ELb0ELb1ELb1EEEEEEEEEvNT_6ParamsE)
        /*0248*/ 	.word	0x00000004


	//----- nvinfo : EIATTR_FRAME_SIZE
	.align		4
.L_108:
        /*024c*/ 	.byte	0x04, 0x11
        /*024e*/ 	.short	(.L_110 - .L_109)
	.align		4
.L_109:
        /*0250*/ 	.word	index@(_ZN7cutlass13device_kernelIN5flash19enable_sm80_to_sm89INS1_16FlashAttnFwdSm80INS1_25CollectiveMainloopFwdSm80ILi8ELi2ELb0EN4cute5tupleIJNS5_1CILi128EEENS7_ILi64EEENS7_ILi192EEEEEELi192ENS_10bfloat16_tEfNS_4arch4Sm80ELb0ELb0ELb1ELb1ELb0ELb1ELb1ELb1EEENS1_21CollectiveEpilogueFwdINS6_IJS8_SA_S9_EEENS6_IJNS7_ILi1EEESI_SI_EEESC_SE_Li256ELb1ELb1ELb1ELb0EEENS1_36VarlenDynamicPersistentTileSchedulerILi128ELi64ELi256ELi256ELb1ELb1ELb0ELb0ELb1ELb1EEEEEEEEEvNT_6ParamsE)
        /*0254*/ 	.word	0x00000000


	//----- nvinfo : EIATTR_REGCOUNT
	.align		4
.L_110:
        /*0258*/ 	.byte	0x04, 0x2f
        /*025a*/ 	.short	(.L_112 - .L_111)
	.align		4
.L_111:
        /*025c*/ 	.word	index@(_ZN7cutlass13device_kernelIN5flash19enable_sm80_to_sm89INS1_16FlashAttnFwdSm80INS1_25CollectiveMainloopFwdSm80ILi8ELi2ELb0EN4cute5tupleIJNS5_1CILi128EEENS7_ILi64EEENS7_ILi192EEEEEELi192ENS_10bfloat16_tEfNS_4arch4Sm80ELb0ELb0ELb1ELb1ELb0ELb0ELb1ELb1EEENS1_21CollectiveEpilogueFwdINS6_IJS8_SA_S9_EEENS6_IJNS7_ILi1EEESI_SI_EEESC_SE_Li256ELb1ELb1ELb1ELb0EEENS1_36VarlenDynamicPersistentTileSchedulerILi128ELi64ELi256ELi256ELb1ELb1ELb0ELb0ELb1ELb1EEEEEEEEEvNT_6ParamsE)
        /*0260*/ 	.word	0x00000004


	//----- nvinfo : EIATTR_FRAME_SIZE
	.align		4
.L_112:
        /*0264*/ 	.byte	0x04, 0x11
        /*0266*/ 	.short	(.L_114 - .L_113)
	.align		4
.L_113:
        /*0268*/ 	.word	index@(_ZN7cutlass13device_kernelIN5flash19enable_sm80_to_sm89INS1_16FlashAttnFwdSm80INS1_25CollectiveMainloopFwdSm80ILi8ELi2ELb0EN4cute5tupleIJNS5_1CILi128EEENS7_ILi64EEENS7_ILi192EEEEEELi192ENS_10bfloat16_tEfNS_4arch4Sm80ELb0ELb0ELb1ELb1ELb0ELb0ELb1ELb1EEENS1_21CollectiveEpilogueFwdINS6_IJS8_SA_S9_EEENS6_IJNS7_ILi1EEESI_SI_EEESC_SE_Li256ELb1ELb1ELb1ELb0EEENS1_36VarlenDynamicPersistentTileSchedulerILi128ELi64ELi256ELi256ELb1ELb1ELb0ELb0ELb1ELb1EEEEEEEEEvNT_6ParamsE)
        /*026c*/ 	.word	0x00000000


	//----- nvinfo : EIATTR_REGCOUNT
	.align		4
.L_114:
        /*0270*/ 	.byte	0x04, 0x2f
        /*0272*/ 	.short	(.L_116 - .L_115)
	.align		4
.L_115:
        /*0274*/ 	.word	index@(_ZN7cutlass13device_kernelIN5flash19enable_sm80_to_sm89INS1_16FlashAttnFwdSm80INS1_25CollectiveMainloopFwdSm80ILi8ELi2ELb1EN4cute5tupleIJNS5_1CILi128EEENS7_ILi96EEENS7_ILi192EEEEEELi192ENS_10bfloat16_tEfNS_4arch4Sm80ELb0ELb0ELb1ELb0ELb0ELb0ELb1ELb1EEENS1_21CollectiveEpilogueFwdINS6_IJS8_SA_S9_EEENS6_IJNS7_ILi1EEESI_SI_EEESC_SE_Li256ELb0ELb1ELb1ELb0EEENS1_19SingleTileSchedulerILb0ELb1ELb1ELi128EEEEEEEEEvNT_6ParamsE)
        /*0278*/ 	.word	0x00000004


	//----- nvinfo : EIATTR_FRAME_SIZE
	.align		4
.L_116:
        /*027c*/ 	.byte	0x04, 0x11
        /*027e*/ 	.short	(.L_118 - .L_117)
	.align		4
.L_117:
        /*0280*/ 	.word	index@(_ZN7cutlass13device_kernelIN5flash19enable_sm80_to_sm89INS1_16FlashAttnFwdSm80INS1_25CollectiveMainloopFwdSm80ILi8ELi2ELb1EN4cute5tupleIJNS5_1CILi128EEENS7_ILi96EEENS7_ILi192EEEEEELi192ENS_10bfloat16_tEfNS_4arch4Sm80ELb0ELb0ELb1ELb0ELb0ELb0ELb1ELb1EEENS1_21CollectiveEpilogueFwdINS6_IJS8_SA_S9_EEENS6_IJNS7_ILi1EEESI_SI_EEESC_SE_Li256ELb0ELb1ELb1ELb0EEENS1_19SingleTileSchedulerILb0ELb1ELb1ELi128EEEEEEEEEvNT_6ParamsE)
        /*0284*/ 	.word	0x00000000


	//----- nvinfo : EIATTR_REGCOUNT
	.align		4
.L_118:
        /*0288*/ 	.byte	0x04, 0x2f
        /*028a*/ 	.short	(.L_120 - .L_119)
	.align		4
.L_119:
        /*028c*/ 	.word	index@(_ZN7cutlass13device_kernelIN5flash19enable_sm80_to_sm89INS1_16FlashAttnFwdSm80INS1_25CollectiveMainloopFwdSm80ILi8ELi1ELb0EN4cute5tupleIJNS5_1CILi128EEENS7_ILi64EEENS7_ILi192EEEEEELi192ENS_10bfloat16_tEfNS_4arch4Sm80ELb1ELb0ELb1ELb1ELb0ELb1ELb1ELb1EEENS1_21CollectiveEpilogueFwdINS6_IJS8_SA_S9_EEENS6_IJNS7_ILi1EEESI_SI_EEESC_SE_Li256ELb1ELb1ELb1ELb0EEENS1_36VarlenDynamicPersistentTileSchedulerILi128ELi64ELi256ELi256ELb1ELb1ELb0ELb1ELb1ELb1EEEEEEEEEvNT_6ParamsE)
        /*0290*/ 	.word	0x00000004


	//----- nvinfo : EIATTR_FRAME_SIZE
	.align		4
.L_120:
        /*0294*/ 	.byte	0x04, 0x11
        /*0296*/ 	.short	(.L_122 - .L_121)
	.align		4
.L_121:
        /*0298*/ 	.word	index@(_ZN7cutlass13device_kernelIN5flash19enable_sm80_to_sm89INS1_16FlashAttnFwdSm80INS1_25CollectiveMainloopFwdSm80ILi8ELi1ELb0EN4cute5tupleIJNS5_1CILi128EEENS7_ILi64EEENS7_ILi192EEEEEELi192ENS_10bfloat16_tEfNS_4arch4Sm80ELb1ELb0ELb1ELb1ELb0ELb1ELb1ELb1EEENS1_21CollectiveEpilogueFwdINS6_IJS8_SA_S9_EEENS6_IJNS7_ILi1EEESI_SI_EEESC_SE_Li256ELb1ELb1ELb1ELb0EEENS1_36VarlenDynamicPersistentTileSchedulerILi128ELi64ELi256ELi256ELb1ELb1ELb0ELb1ELb1ELb1EEEEEEEEEvNT_6ParamsE)
        /*029c*/ 	.word	0x00000000


	//----- nvinfo : EIATTR_REGCOUNT
	.align		4
.L_122:
        /*02a0*/ 	.byte	0x04, 0x2f
        /*02a2*/ 	.short	(.L_124 - .L_123)
	.align		4
.L_123:
        /*02a4*/ 	.word	index@(_ZN7cutlass13device_kernelIN5flash19enable_sm80_to_sm89INS1_16FlashAttnFwdSm80INS1_25CollectiveMainloopFwdSm80ILi8ELi1ELb0EN4cute5tupleIJNS5_1CILi128EEENS7_ILi64EEENS7_ILi192EEEEEELi192ENS_10bfloat16_tEfNS_4arch4Sm80ELb1ELb0ELb1ELb1ELb0ELb0ELb1ELb1EEENS1_21CollectiveEpilogueFwdINS6_IJS8_SA_S9_EEENS6_IJNS7_ILi1EEESI_SI_EEESC_SE_Li256ELb1ELb1ELb1ELb0EEENS1_36VarlenDynamicPersistentTileSchedulerILi128ELi64ELi256ELi256ELb1ELb1ELb0ELb1ELb1ELb1EEEEEEEEEvNT_6ParamsE)
        /*02a8*/ 	.word	0x00000004


	//----- nvinfo : EIATTR_FRAME_SIZE
	.align		4
.L_124:
        /*02ac*/ 	.byte	0x04, 0x11
        /*02ae*/ 	.short	(.L_126 - .L_125)
	.align		4
.L_125:
        /*02b0*/ 	.word	index@(_ZN7cutlass13device_kernelIN5flash19enable_sm80_to_sm89INS1_16FlashAttnFwdSm80INS1_25CollectiveMainloopFwdSm80ILi8ELi1ELb0EN4cute5tupleIJNS5_1CILi128EEENS7_ILi64EEENS7_ILi192EEEEEELi192ENS_10bfloat16_tEfNS_4arch4Sm80ELb1ELb0ELb1ELb1ELb0ELb0ELb1ELb1EEENS1_21CollectiveEpilogueFwdINS6_IJS8_SA_S9_EEENS6_IJNS7_ILi1EEESI_SI_EEESC_SE_Li256ELb1ELb1ELb1ELb0EEENS1_36VarlenDynamicPersistentTileSchedulerILi128ELi64ELi256ELi256ELb1ELb1ELb0ELb1ELb1ELb1EEEEEEEEEvNT_6ParamsE)
        /*02b4*/ 	.word	0x00000000


	//----- nvinfo : EIATTR_REGCOUNT
	.align		4
.L_126:
        /*02b8*/ 	.byte	0x04, 0x2f
        /*02ba*/ 	.short	(.L_128 - .L_127)
	.align		4
.L_127:
        /*02bc*/ 	.word	index@(_ZN7cutlass13device_kernelIN5flash19enable_sm80_to_sm89INS1_16FlashAttnFwdSm80INS1_25CollectiveMainloopFwdSm80ILi8ELi1ELb1EN4cute5tupleIJNS5_1CILi128EEENS7_ILi96EEENS7_ILi192EEEEEELi192ENS_10bfloat16_tEfNS_4arch4Sm80ELb1ELb0ELb1ELb0ELb0ELb0ELb1ELb1EEENS1_21CollectiveEpilogueFwdINS6_IJS8_SA_S9_EEENS6_IJNS7_ILi1EEESI_SI_EEESC_SE_Li256ELb0ELb1ELb1ELb0EEENS1_30DynamicPersistentTileSchedulerILi256ELi256ELb1ELb1ELb0EEEEEEEEEvNT_6ParamsE)
        /*02c0*/ 	.word	0x00000004


	//----- nvinfo : EIATTR_FRAME_SIZE
	.align		4
.L_128:
        /*02c4*/ 	.byte	0x04, 0x11
        /*02c6*/ 	.short	(.L_130 - .L_129)
	.align		4
.L_129:
        /*02c8*/ 	.word	index@(_ZN7cutlass13device_kernelIN5flash19enable_sm80_to_sm89INS1_16FlashAttnFwdSm80INS1_25CollectiveMainloopFwdSm80ILi8ELi1ELb1EN4cute5tupleIJNS5_1CILi128EEENS7_ILi96EEENS7_ILi192EEEEEELi192ENS_10bfloat16_tEfNS_4arch4Sm80ELb1ELb0ELb1ELb0ELb0ELb0ELb1ELb1EEENS1_21CollectiveEpilogueFwdINS6_IJS8_SA_S9_EEENS6_IJNS7_ILi1EEESI_SI_EEESC_SE_Li256ELb0ELb1ELb1ELb0EEENS1_30DynamicPersistentTileSchedulerILi256ELi256ELb1ELb1ELb0EEEEEEEEEvNT_6ParamsE)
        /*02cc*/ 	.word	0x00000000


	//----- nvinfo : EIATTR_REGCOUNT
	.align		4
.L_130:
        /*02d0*/ 	.byte	0x04, 0x2f
        /*02d2*/ 	.short	(.L_132 - .L_131)
	.align		4
.L_131:
        /*02d4*/ 	.word	index@(_ZN7cutlass13device_kernelIN5flash19enable_sm80_to_sm89INS1_16FlashAttnFwdSm80INS1_25CollectiveMainloopFwdSm80ILi8ELi1ELb0EN4cute5tupleIJNS5_1CILi128EEENS7_ILi64EEENS7_ILi192EEEEEELi192ENS_10bfloat16_tEfNS_4arch4Sm80ELb0ELb1ELb1ELb1ELb0ELb1ELb1ELb1EEENS1_21CollectiveEpilogueFwdINS6_IJS8_SA_S9_EEENS6_IJNS7_ILi1EEESI_SI_EEESC_SE_Li256ELb1ELb1ELb1ELb0EEENS1_36VarlenDynamicPersistentTileSchedulerILi128ELi64ELi256ELi256ELb1ELb1ELb0ELb1ELb0ELb1EEEEEEEEEvNT_6ParamsE)
        /*02d8*/ 	.word	0x00000004


	//----- nvinfo : EIATTR_FRAME_SIZE
	.align		4
.L_132:
        /*02dc*/ 	.byte	0x04, 0x11
        /*02de*/ 	.short	(.L_134 - .L_133)
	.align		4
.L_133:
        /*02e0*/ 	.word	index@(_ZN7cutlass13device_kernelIN5flash19enable_sm80_to_sm89INS1_16FlashAttnFwdSm80INS1_25CollectiveMainloopFwdSm80ILi8ELi1ELb0EN4cute5tupleIJNS5_1CILi128EEENS7_ILi64EEENS7_ILi192EEEEEELi192ENS_10bfloat16_tEfNS_4arch4Sm80ELb0ELb1ELb1ELb1ELb0ELb1ELb1ELb1EEENS1_21CollectiveEpilogueFwdINS6_IJS8_SA_S9_EEENS6_IJNS7_ILi1EEESI_SI_EEESC_SE_Li256ELb1ELb1ELb1ELb0EEENS1_36VarlenDynamicPersistentTileSchedulerILi128ELi64ELi256ELi256ELb1ELb1ELb0ELb1ELb0ELb1EEEEEEEEEvNT_6ParamsE)
        /*02e4*/ 	.word	0x00000000


	//----- nvinfo : EIATTR_REGCOUNT
	.align		4
.L_134:
        /*02e8*/ 	.byte	0x04, 0x2f
        /*02ea*/ 	.short	(.L_136 - .L_135)
	.align		4
.L_135:
        /*02ec*/ 	.word	index@(_ZN7cutlass13device_kernelIN5flash19enable_sm80_to_sm89INS1_16FlashAttnFwdSm80INS1_25CollectiveMainloopFwdSm80ILi8ELi1ELb0EN4cute5tupleIJNS5_1CILi128EEENS7_ILi64EEENS7_ILi192EEEEEELi192ENS_10bfloat16_tEfNS_4arch4Sm80ELb0ELb1ELb1ELb1ELb0ELb0ELb1ELb1EEENS1_21CollectiveEpilogueFwdINS6_IJS8_SA_S9_EEENS6_IJNS7_ILi1EEESI_SI_EEESC_SE_Li256ELb1ELb1ELb1ELb0EEENS1_36VarlenDynamicPersistentTileSchedulerILi128ELi64ELi256ELi256ELb1ELb1ELb0ELb1ELb0ELb1EEEEEEEEEvNT_6ParamsE)
        /*02f0*/ 	.word	0x00000004


	//----- nvinfo : EIATTR_FRAME_SIZE
	.align		4
.L_136:
        /*02f4*/ 	.byte	0x04, 0x11
        /*02f6*/ 	.short	(.L_138 - .L_137)
	.align		4
.L_137:
        /*02f8*/ 	.word	index@(_ZN7cutlass13device_kernelIN5flash19enable_sm80_to_sm89INS1_16FlashAttnFwdSm80INS1_25CollectiveMainloopFwdSm80ILi8ELi1ELb0EN4cute5tupleIJNS5_1CILi128EEENS7_ILi64EEENS7_ILi192EEEEEELi192ENS_10bfloat16_tEfNS_4arch4Sm80ELb0ELb1ELb1ELb1ELb0ELb0ELb1ELb1EEENS1_21CollectiveEpilogueFwdINS6_IJS8_SA_S9_EEENS6_IJNS7_ILi1EEESI_SI_EEESC_SE_Li256ELb1ELb1ELb1ELb0EEENS1_36VarlenDynamicPersistentTileSchedulerILi128ELi64ELi256ELi256ELb1ELb1ELb0ELb1ELb0ELb1EEEEEEEEEvNT_6ParamsE)
        /*02fc*/ 	.word	0x00000000


	//----- nvinfo : EIATTR_REGCOUNT
	.align		4
.L_138:
        /*0300*/ 	.byte	0x04, 0x2f
        /*0302*/ 	.short	(.L_140 - .L_139)
	.align		4
.L_139:
        /*0304*/ 	.word	index@(_ZN7cutlass13device_kernelIN5flash19enable_sm80_to_sm89INS1_16FlashAttnFwdSm80INS1_25CollectiveMainloopFwdSm80ILi8ELi1ELb0EN4cute5tupleIJNS5_1CILi128EEENS7_ILi64EEENS7_ILi192EEEEEELi192ENS_10bfloat16_tEfNS_4arch4Sm80ELb0ELb1ELb1ELb0ELb0ELb0ELb1ELb1EEENS1_21CollectiveEpilogueFwdINS6_IJS8_SA_S9_EEENS6_IJNS7_ILi1EEESI_SI_EEESC_SE_Li256ELb0ELb1ELb1ELb0EEENS1_19SingleTileSchedulerILb0ELb1ELb1ELi128EEEEEEEEEvNT_6ParamsE)
        /*0308*/ 	.word	0x00000004


	//----- nvinfo : EIATTR_FRAME_SIZE
	.align		4
.L_140:
        /*030c*/ 	.byte	0x04, 0x11
        /*030e*/ 	.short	(.L_142 - .L_141)
	.align		4
.L_141:
        /*0310*/ 	.word	index@(_ZN7cutlass13device_kernelIN5flash19enable_sm80_to_sm89INS1_16FlashAttnFwdSm80INS1_25CollectiveMainloopFwdSm80ILi8ELi1ELb0EN4cute5tupleIJNS5_1CILi128EEENS7_ILi64EEENS7_ILi192EEEEEELi192ENS_10bfloat16_tEfNS_4arch4Sm80ELb0ELb1ELb1ELb0ELb0ELb0ELb1ELb1EEENS1_21CollectiveEpilogueFwdINS6_IJS8_SA_S9_EEENS6_IJNS7_ILi1EEESI_SI_EEESC_SE_Li256ELb0ELb1ELb1ELb0EEENS1_19SingleTileSchedulerILb0ELb1ELb1ELi128EEEEEEEEEvNT_6ParamsE)
        /*0314*/ 	.word	0x00000000


	//----- nvinfo : EIATTR_REGCOUNT
	.align		4
.L_142:
        /*0318*/ 	.byte	0x04, 0x2f
        /*031a*/ 	.short	(.L_144 - .L_143)
	.align		4
.L_143:
        /*031c*/ 	.word	index@(_ZN7cutlass13device_kernelIN5flash19enable_sm80_to_sm89INS1_16FlashAttnFwdSm80INS1_25CollectiveMainloopFwdSm80ILi8ELi1ELb0EN4cute5tupleIJNS5_1CILi128EEENS7_ILi64EEENS7_ILi192EEEEEELi192ENS_10bfloat16_tEfNS_4arch4Sm80ELb0ELb0ELb1ELb1ELb0ELb1ELb1ELb1EEENS1_21CollectiveEpilogueFwdINS6_IJS8_SA_S9_EEENS6_IJNS7_ILi1EEESI_SI_EEESC_SE_Li256ELb1ELb1ELb1ELb0EEENS1_36VarlenDynamicPersistentTileSchedulerILi128ELi64ELi256ELi256ELb1ELb1ELb0ELb0ELb1ELb1EEEEEEEEEvNT_6ParamsE)
        /*0320*/ 	.word	0x00000004


	//----- nvinfo : EIATTR_FRAME_SIZE
	.align		4
.L_144:
        /*0324*/ 	.byte	0x04, 0x11
        /*0326*/ 	.short	(.L_146 - .L_145)
	.align		4
.L_145:
        /*0328*/ 	.word	index@(_ZN7cutlass13device_kernelIN5flash19enable_sm80_to_sm89INS1_16FlashAttnFwdSm80INS1_25CollectiveMainloopFwdSm80ILi8ELi1ELb0EN4cute5tupleIJNS5_1CILi128EEENS7_ILi64EEENS7_ILi192EEEEEELi192ENS_10bfloat16_tEfNS_4arch4Sm80ELb0ELb0ELb1ELb1ELb0ELb1ELb1ELb1EEENS1_21CollectiveEpilogueFwdINS6_IJS8_SA_S9_EEENS6_IJNS7_ILi1EEESI_SI_EEESC_SE_Li256ELb1ELb1ELb1ELb0EEENS1_36VarlenDynamicPersistentTileSchedulerILi128ELi64ELi256ELi256ELb1ELb1ELb0ELb0ELb1ELb1EEEEEEEEEvNT_6ParamsE)
        /*032c*/ 	.word	0x00000000


	//----- nvinfo : EIATTR_REGCOUNT
	.align		4
.L_146:
        /*0330*/ 	.byte	0x04, 0x2f
        /*0332*/ 	.short	(.L_148 - .L_147)
	.align		4
.L_147:
        /*0334*/ 	.word	index@(_ZN7cutlass13device_kernelIN5flash19enable_sm80_to_sm89INS1_16FlashAttnFwdSm80INS1_25CollectiveMainloopFwdSm80ILi8ELi1ELb0EN4cute5tupleIJNS5_1CILi128EEENS7_ILi64EEENS7_ILi192EEEEEELi192ENS_10bfloat16_tEfNS_4arch4Sm80ELb0ELb0ELb1ELb1ELb0ELb0ELb1ELb1EEENS1_21CollectiveEpilogueFwdINS6_IJS8_SA_S9_EEENS6_IJNS7_ILi1EEESI_SI_EEESC_SE_Li256ELb1ELb1ELb1ELb0EEENS1_36VarlenDynamicPersistentTileSchedulerILi128ELi64ELi256ELi256ELb1ELb1ELb0ELb0ELb1ELb1EEEEEEEEEvNT_6ParamsE)
        /*0338*/ 	.word	0x00000004


	//----- nvinfo : EIATTR_FRAME_SIZE
	.align		4
.L_148:
        /*033c*/ 	.byte	0x04, 0x11
        /*033e*/ 	.short	(.L_150 - .L_149)
	.align		4
.L_149:
        /*0340*/ 	.word	index@(_ZN7cutlass13device_kernelIN5flash19enable_sm80_to_sm89INS1_16FlashAttnFwdSm80INS1_25CollectiveMainloopFwdSm80ILi8ELi1ELb0EN4cute5tupleIJNS5_1CILi128EEENS7_ILi64EEENS7_ILi192EEEEEELi192ENS_10bfloat16_tEfNS_4arch4Sm80ELb0ELb0ELb1ELb1ELb0ELb0ELb1ELb1EEENS1_21CollectiveEpilogueFwdINS6_IJS8_SA_S9_EEENS6_IJNS7_ILi1EEESI_SI_EEESC_SE_Li256ELb1ELb1ELb1ELb0EEENS1_36VarlenDynamicPersistentTileSchedulerILi128ELi64ELi256ELi256ELb1ELb1ELb0ELb0ELb1ELb1EEEEEEEEEvNT_6ParamsE)
        /*0344*/ 	.word	0x00000000


	//----- nvinfo : EIATTR_REGCOUNT
	.align		4
.L_150:
        /*0348*/ 	.byte	0x04, 0x2f
        /*034a*/ 	.short	(.L_152 - .L_151)
	.align		4
.L_151:
        /*034c*/ 	.word	index@(_ZN7cutlass13device_kernelIN5flash19enable_sm80_to_sm89INS1_16FlashAttnFwdSm80INS1_25CollectiveMainloopFwdSm80ILi8ELi1ELb1EN4cute5tupleIJNS5_1CILi128EEENS7_ILi96EEENS7_ILi192EEEEEELi192ENS_10bfloat16_tEfNS_4arch4Sm80ELb0ELb0ELb1ELb0ELb0ELb0ELb1ELb1EEENS1_21CollectiveEpilogueFwdINS6_IJS8_SA_S9_EEENS6_IJNS7_ILi1EEESI_SI_EEESC_SE_Li256ELb0ELb1ELb1ELb0EEENS1_19SingleTileSchedulerILb0ELb1ELb1ELi128EEEEEEEEEvNT_6ParamsE)
        /*0350*/ 	.word	0x00000004


	//----- nvinfo : EIATTR_FRAME_SIZE
	.align		4
.L_152:
        /*0354*/ 	.byte	0x04, 0x11
        /*0356*/ 	.short	(.L_154 - .L_153)
	.align		4
.L_153:
        /*0358*/ 	.word	index@(_ZN7cutlass13device_kernelIN5flash19enable_sm80_to_sm89INS1_16FlashAttnFwdSm80INS1_25CollectiveMainloopFwdSm80ILi8ELi1ELb1EN4cute5tupleIJNS5_1CILi128EEENS7_ILi96EEENS7_ILi192EEEEEELi192ENS_10bfloat16_tEfNS_4arch4Sm80ELb0ELb0ELb1ELb0ELb0ELb0ELb1ELb1EEENS1_21CollectiveEpilogueFwdINS6_IJS8_SA_S9_EEENS6_IJNS7_ILi1EEESI_SI_EEESC_SE_Li256ELb0ELb1ELb1ELb0EEENS1_19SingleTileSchedulerILb0ELb1ELb1ELi128EEEEEEEEEvNT_6ParamsE)
        /*035c*/ 	.word	0x00000000


	//----- nvinfo : EIATTR_MIN_STACK_SIZE
	.align		4
.L_154:
        /*0360*/ 	.byte	0x04, 0x12
        /*0362*/ 	.short	(.L_156 - .L_155)
	.align		4
.L_155:
        /*0364*/ 	.word	index@(_ZN7cutlass13device_kernelIN5flash19enable_sm80_to_sm89INS1_16FlashAttnFwdSm80INS1_25CollectiveMainloopFwdSm80ILi8ELi1ELb1EN4cute5tupleIJNS5_1CILi128EEENS7_ILi96EEENS7_ILi192EEEEEELi192ENS_10bfloat16_tEfNS_4arch4Sm80ELb0ELb0ELb1ELb0ELb0ELb0ELb1ELb1EEENS1_21CollectiveEpilogueFwdINS6_IJS8_SA_S9_EEENS6_IJNS7_ILi1EEESI_SI_EEESC_SE_Li256ELb0ELb1ELb1ELb0EEENS1_19SingleTileSchedulerILb0ELb1ELb1ELi128EEEEEEEEEvNT_6ParamsE)
        /*0368*/ 	.word	0x00000000


	//----- nvinfo : EIATTR_MIN_STACK_SIZE
	.align		4
.L_156:
        /*036c*/ 	.byte	0x04, 0x12
        /*036e*/ 	.short	(.L_158 - .L_157)
	.align		4
.L_157:
        /*0370*/ 	.word	index@(_ZN7cutlass13device_kernelIN5flash19enable_sm80_to_sm89INS1_16FlashAttnFwdSm80INS1_25CollectiveMainloopFwdSm80ILi8ELi1ELb0EN4cute5tupleIJNS5_1CILi128EEENS7_ILi64EEENS7_ILi192EEEEEELi192ENS_10bfloat16_tEfNS_4arch4Sm80ELb0ELb0ELb1ELb1ELb0ELb0ELb1ELb1EEENS1_21CollectiveEpilogueFwdINS6_IJS8_SA_S9_EEENS6_IJNS7_ILi1EEESI_SI_EEESC_SE_Li256ELb1ELb1ELb1ELb0EEENS1_36VarlenDynamicPersistentTileSchedulerILi128ELi64ELi256ELi256ELb1ELb1ELb0ELb0ELb1ELb1EEEEEEEEEvNT_6ParamsE)
        /*0374*/ 	.word	0x00000000


	//----- nvinfo : EIATTR_MIN_STACK_SIZE
	.align		4
.L_158:
        /*0378*/ 	.byte	0x04, 0x12
        /*037a*/ 	.short	(.L_160 - .L_159)
	.align		4
.L_159:
        /*037c*/ 	.word	index@(_ZN7cutlass13device_kernelIN5flash19enable_sm80_to_sm89INS1_16FlashAttnFwdSm80INS1_25CollectiveMainloopFwdSm80ILi8ELi1ELb0EN4cute5tupleIJNS5_1CILi128EEENS7_ILi64EEENS7_ILi192EEEEEELi192ENS_10bfloat16_tEfNS_4arch4Sm80ELb0ELb0ELb1ELb1ELb0ELb1ELb1ELb1EEENS1_21CollectiveEpilogueFwdINS6_IJS8_SA_S9_EEENS6_IJNS7_ILi1EEESI_SI_EEESC_SE_Li256ELb1ELb1ELb1ELb0EEENS1_36VarlenDynamicPersistentTileSchedulerILi128ELi64ELi256ELi256ELb1ELb1ELb0ELb0ELb1ELb1EEEEEEEEEvNT_6ParamsE)
        /*0380*/ 	.word	0x00000000


	//----- nvinfo : EIATTR_MIN_STACK_SIZE
	.align		4
.L_160:
        /*0384*/ 	.byte	0x04, 0x12
        /*0386*/ 	.short	(.L_162 - .L_161)
	.align		4
.L_161:
        /*0388*/ 	.word	index@(_ZN7cutlass13device_kernelIN5flash19enable_sm80_to_sm89INS1_16FlashAttnFwdSm80INS1_25CollectiveMainloopFwdSm80ILi8ELi1ELb0EN4cute5tupleIJNS5_1CILi128EEENS7_ILi64EEENS7_ILi192EEEEEELi192ENS_10bfloat16_tEfNS_4arch4Sm80ELb0ELb1ELb1ELb0ELb0ELb0ELb1ELb1EEENS1_21CollectiveEpilogueFwdINS6_IJS8_SA_S9_EEENS6_IJNS7_ILi1EEESI_SI_EEESC_SE_Li256ELb0ELb1ELb1ELb0EEENS1_19SingleTileSchedulerILb0ELb1ELb1ELi128EEEEEEEEEvNT_6ParamsE)
        /*038c*/ 	.word	0x00000000


	//----- nvinfo : EIATTR_MIN_STACK_SIZE
	.align		4
.L_162:
        /*0390*/ 	.byte	0x04, 0x12
        /*0392*/ 	.short	(.L_164 - .L_163)
	.align		4
.L_163:
        /*0394*/ 	.word	index@(_ZN7cutlass13device_kernelIN5flash19enable_sm80_to_sm89INS1_16FlashAttnFwdSm80INS1_25CollectiveMainloopFwdSm80ILi8ELi1ELb0EN4cute5tupleIJNS5_1CILi128EEENS7_ILi64EEENS7_ILi192EEEEEELi192ENS_10bfloat16_tEfNS_4arch4Sm80ELb0ELb1ELb1ELb1ELb0ELb0ELb1ELb1EEENS1_21CollectiveEpilogueFwdINS6_IJS8_SA_S9_EEENS6_IJNS7_ILi1EEESI_SI_EEESC_SE_Li256ELb1ELb1ELb1ELb0EEENS1_36VarlenDynamicPersistentTileSchedulerILi128ELi64ELi256ELi256ELb1ELb1ELb0ELb1ELb0ELb1EEEEEEEEEvNT_6ParamsE)
        /*0398*/ 	.word	0x00000000


	//----- nvinfo : EIATTR_MIN_STACK_SIZE
	.align		4
.L_164:
        /*039c*/ 	.byte	0x04, 0x12
        /*039e*/ 	.short	(.L_166 - .L_165)
	.align		4
.L_165:
        /*03a0*/ 	.word	index@(_ZN7cutlass13device_kernelIN5flash19enable_sm80_to_sm89INS1_16FlashAttnFwdSm80INS1_25CollectiveMainloopFwdSm80ILi8ELi1ELb0EN4cute5tupleIJNS5_1CILi128EEENS7_ILi64EEENS7_ILi192EEEEEELi192ENS_10bfloat16_tEfNS_4arch4Sm80ELb0ELb1ELb1ELb1ELb0ELb1ELb1ELb1EEENS1_21CollectiveEpilogueFwdINS6_IJS8_SA_S9_EEENS6_IJNS7_ILi1EEESI_SI_EEESC_SE_Li256ELb1ELb1ELb1ELb0EEENS1_36VarlenDynamicPersistentTileSchedulerILi128ELi64ELi256ELi256ELb1ELb1ELb0ELb1ELb0ELb1EEEEEEEEEvNT_6ParamsE)
        /*03a4*/ 	.word	0x00000000


	//----- nvinfo : EIATTR_MIN_STACK_SIZE
	.align		4
.L_166:
        /*03a8*/ 	.byte	0x04, 0x12
        /*03aa*/ 	.short	(.L_168 - .L_167)
	.align		4
.L_167:
        /*03ac*/ 	.word	index@(_ZN7cutlass13device_kernelIN5flash19enable_sm80_to_sm89INS1_16FlashAttnFwdSm80INS1_25CollectiveMainloopFwdSm80ILi8ELi1ELb1EN4cute5tupleIJNS5_1CILi128EEENS7_ILi96EEENS7_ILi192EEEEEELi192ENS_10bfloat16_tEfNS_4arch4Sm80ELb1ELb0ELb1ELb0ELb0ELb0ELb1ELb1EEENS1_21CollectiveEpilogueFwdINS6_IJS8_SA_S9_EEENS6_IJNS7_ILi1EEESI_SI_EEESC_SE_Li256ELb0ELb1ELb1ELb0EEENS1_30DynamicPersistentTileSchedulerILi256ELi256ELb1ELb1ELb0EEEEEEEEEvNT_6ParamsE)
        /*03b0*/ 	.word	0x00000000


	//----- nvinfo : EIATTR_MIN_STACK_SIZE
	.align		4
.L_168:
        /*03b4*/ 	.byte	0x04, 0x12
        /*03b6*/ 	.short	(.L_170 - .L_169)
	.align		4
.L_169:
        /*03b8*/ 	.word	index@(_ZN7cutlass13device_kernelIN5flash19enable_sm80_to_sm89INS1_16FlashAttnFwdSm80INS1_25CollectiveMainloopFwdSm80ILi8ELi1ELb0EN4cute5tupleIJNS5_1CILi128EEENS7_ILi64EEENS7_ILi192EEEEEELi192ENS_10bfloat16_tEfNS_4arch4Sm80ELb1ELb0ELb1ELb1ELb0ELb0ELb1ELb1EEENS1_21CollectiveEpilogueFwdINS6_IJS8_SA_S9_EEENS6_IJNS7_ILi1EEESI_SI_EEESC_SE_Li256ELb1ELb1ELb1ELb0EEENS1_36VarlenDynamicPersistentTileSchedulerILi128ELi64ELi256ELi256ELb1ELb1ELb0ELb1ELb1ELb1EEEEEEEEEvNT_6ParamsE)
        /*03bc*/ 	.word	0x00000000


	//----- nvinfo : EIATTR_MIN_STACK_SIZE
	.align		4
.L_170:
        /*03c0*/ 	.byte	0x04, 0x12
        /*03c2*/ 	.short	(.L_172 - .L_171)
	.align		4
.L_171:
        /*03c4*/ 	.word	index@(_ZN7cutlass13device_kernelIN5flash19enable_sm80_to_sm89INS1_16FlashAttnFwdSm80INS1_25CollectiveMainloopFwdSm80ILi8ELi1ELb0EN4cute5tupleIJNS5_1CILi128EEENS7_ILi64EEENS7_ILi192EEEEEELi192ENS_10bfloat16_tEfNS_4arch4Sm80ELb1ELb0ELb1ELb1ELb0ELb1ELb1ELb1EEENS1_21CollectiveEpilogueFwdINS6_IJS8_SA_S9_EEENS6_IJNS7_ILi1EEESI_SI_EEESC_SE_Li256ELb1ELb1ELb1ELb0EEENS1_36VarlenDynamicPersistentTileSchedulerILi128ELi64ELi256ELi256ELb1ELb1ELb0ELb1ELb1ELb1EEEEEEEEEvNT_6ParamsE)
        /*03c8*/ 	.word	0x00000000


	//----- nvinfo : EIATTR_MIN_STACK_SIZE
	.align		4
.L_172:
        /*03cc*/ 	.byte	0x04, 0x12
        /*03ce*/ 	.short	(.L_174 - .L_173)
	.align		4
.L_173:
        /*03d0*/ 	.word	index@(_ZN7cutlass13device_kernelIN5flash19enable_sm80_to_sm89INS1_16FlashAttnFwdSm80INS1_25CollectiveMainloopFwdSm80ILi8ELi2ELb1EN4cute5tupleIJNS5_1CILi128EEENS7_ILi96EEENS7_ILi192EEEEEELi192ENS_10bfloat16_tEfNS_4arch4Sm80ELb0ELb0ELb1ELb0ELb0ELb0ELb1ELb1EEENS1_21CollectiveEpilogueFwdINS6_IJS8_SA_S9_EEENS6_IJNS7_ILi1EEESI_SI_EEESC_SE_Li256ELb0ELb1ELb1ELb0EEENS1_19SingleTileSchedulerILb0ELb1ELb1ELi128EEEEEEEEEvNT_6ParamsE)
        /*03d4*/ 	.word	0x00000000


	//----- nvinfo : EIATTR_MIN_STACK_SIZE
	.align		4
.L_174:
        /*03d8*/ 	.byte	0x04, 0x12
        /*03da*/ 	.short	(.L_176 - .L_175)
	.align		4
.L_175:
        /*03dc*/ 	.word	index@(_ZN7cutlass13device_kernelIN5flash19enable_sm80_to_sm89INS1_16FlashAttnFwdSm80INS1_25CollectiveMainloopFwdSm80ILi8ELi2ELb0EN4cute5tupleIJNS5_1CILi128EEENS7_ILi64EEENS7_ILi192EEEEEELi192ENS_10bfloat16_tEfNS_4arch4Sm80ELb0ELb0ELb1ELb1ELb0ELb0ELb1ELb1EEENS1_21CollectiveEpilogueFwdINS6_IJS8_SA_S9_EEENS6_IJNS7_ILi1EEESI_SI_EEESC_SE_Li256ELb1ELb1ELb1ELb0EEENS1_36VarlenDynamicPersistentTileSchedulerILi128ELi64ELi256ELi256ELb1ELb1ELb0ELb0ELb1ELb1EEEEEEEEEvNT_6ParamsE)
        /*03e0*/ 	.word	0x00000000


	//----- nvinfo : EIATTR_MIN_STACK_SIZE
	.align		4
.L_176:
        /*03e4*/ 	.byte	0x04, 0x12
        /*03e6*/ 	.short	(.L_178 - .L_177)
	.align		4
.L_177:
        /*03e8*/ 	.word	index@(_ZN7cutlass13device_kernelIN5flash19enable_sm80_to_sm89INS1_16FlashAttnFwdSm80INS1_25CollectiveMainloopFwdSm80ILi8ELi2ELb0EN4cute5tupleIJNS5_1CILi128EEENS7_ILi64EEENS7_ILi192EEEEEELi192ENS_10bfloat16_tEfNS_4arch4Sm80ELb0ELb0ELb1ELb1ELb0ELb1ELb1ELb1EEENS1_21CollectiveEpilogueFwdINS6_IJS8_SA_S9_EEENS6_IJNS7_ILi1EEESI_SI_EEESC_SE_Li256ELb1ELb1ELb1ELb0EEENS1_36VarlenDynamicPersistentTileSchedulerILi128ELi64ELi256ELi256ELb1ELb1ELb0ELb0ELb1ELb1EEEEEEEEEvNT_6ParamsE)
        /*03ec*/ 	.word	0x00000000


	//----- nvinfo : EIATTR_MIN_STACK_SIZE
	.align		4
.L_178:
        /*03f0*/ 	.byte	0x04, 0x12
        /*03f2*/ 	.short	(.L_180 - .L_179)
	.align		4
.L_179:
        /*03f4*/ 	.word	index@(_ZN7cutlass13device_kernelIN5flash19enable_sm80_to_sm89INS1_16FlashAttnFwdSm80INS1_25CollectiveMainloopFwdSm80ILi8ELi2ELb0EN4cute5tupleIJNS5_1CILi128EEENS7_ILi64EEENS7_ILi192EEEEEELi192ENS_10bfloat16_tEfNS_4arch4Sm80ELb0ELb1ELb1ELb0ELb0ELb0ELb1ELb1EEENS1_21CollectiveEpilogueFwdINS6_IJS8_SA_S9_EEENS6_IJNS7_ILi1EEESI_SI_EEESC_SE_Li256ELb0ELb1ELb1ELb0EEENS1_19SingleTileSchedulerILb0ELb1ELb1ELi128EEEEEEEEEvNT_6ParamsE)
        /*03f8*/ 	.word	0x00000000


	//----- nvinfo : EIATTR_MIN_STACK_SIZE
	.align		4
.L_180:
        /*03fc*/ 	.byte	0x04, 0x12
        /*03fe*/ 	.short	(.L_182 - .L_181)
	.align		4
.L_181:
        /*0400*/ 	.word	index@(_ZN7cutlass13device_kernelIN5flash19enable_sm80_to_sm89INS1_16FlashAttnFwdSm80INS1_25CollectiveMainloopFwdSm80ILi8ELi2ELb0EN4cute5tupleIJNS5_1CILi128EEENS7_ILi64EEENS7_ILi192EEEEEELi192ENS_10bfloat16_tEfNS_4arch4Sm80ELb0ELb1ELb1ELb1ELb0ELb0ELb1ELb1EEENS1_21CollectiveEpilogueFwdINS6_IJS8_SA_S9_EEENS6_IJNS7_ILi1EEESI_SI_EEESC_SE_Li256ELb1ELb1ELb1ELb0EEENS1_36VarlenDynamicPersistentTileSchedulerILi128ELi64ELi256ELi256ELb1ELb1ELb0ELb1ELb0ELb1EEEEEEEEEvNT_6ParamsE)
        /*0404*/ 	.word	0x00000000


	//----- nvinfo : EIATTR_MIN_STACK_SIZE
	.align		4
.L_182:
        /*0408*/ 	.byte	0x04, 0x12
        /*040a*/ 	.short	(.L_184 - .L_183)
	.align		4
.L_183:
        /*040c*/ 	.word	index@(_ZN7cutlass13device_kernelIN5flash19enable_sm80_to_sm89INS1_16FlashAttnFwdSm80INS1_25CollectiveMainloopFwdSm80ILi8ELi2ELb0EN4cute5tupleIJNS5_1CILi128EEENS7_ILi64EEENS7_ILi192EEEEEELi192ENS_10bfloat16_tEfNS_4arch4Sm80ELb0ELb1ELb1ELb1ELb0ELb1ELb1ELb1EEENS1_21CollectiveEpilogueFwdINS6_IJS8_SA_S9_EEENS6_IJNS7_ILi1EEESI_SI_EEESC_SE_Li256ELb1ELb1ELb1ELb0EEENS1_36VarlenDynamicPersistentTileSchedulerILi128ELi64ELi256ELi256ELb1ELb1ELb0ELb1ELb0ELb1EEEEEEEEEvNT_6ParamsE)
        /*0410*/ 	.word	0x00000000


	//----- nvinfo : EIATTR_MIN_STACK_SIZE
	.align		4
.L_184:
        /*0414*/ 	.byte	0x04, 0x12
        /*0416*/ 	.short	(.L_186 - .L_185)
	.align		4
.L_185:
        /*0418*/ 	.word	index@(_ZN7cutlass13device_kernelIN5flash19enable_sm80_to_sm89INS1_16FlashAttnFwdSm80INS1_25CollectiveMainloopFwdSm80ILi8ELi2ELb1EN4cute5tupleIJNS5_1CILi128EEENS7_ILi96EEENS7_ILi192EEEEEELi192ENS_10bfloat16_tEfNS_4arch4Sm80ELb1ELb0ELb1ELb0ELb0ELb0ELb1ELb1EEENS1_21CollectiveEpilogueFwdINS6_IJS8_SA_S9_EEENS6_IJNS7_ILi1EEESI_SI_EEESC_SE_Li256ELb0ELb1ELb1ELb0EEENS1_30DynamicPersistentTileSchedulerILi256ELi256ELb1ELb1ELb0EEEEEEEEEvNT_6ParamsE)
        /*041c*/ 	.word	0x00000000


	//----- nvinfo : EIATTR_MIN_STACK_SIZE
	.align		4
.L_186:
        /*0420*/ 	.byte	0x04, 0x12
        /*0422*/ 	.short	(.L_188 - .L_187)
	.align		4
.L_187:
        /*0424*/ 	.word	index@(_ZN7cutlass13device_kernelIN5flash19enable_sm80_to_sm89INS1_16FlashAttnFwdSm80INS1_25CollectiveMainloopFwdSm80ILi8ELi2ELb0EN4cute5tupleIJNS5_1CILi128EEENS7_ILi64EEENS7_ILi192EEEEEELi192ENS_10bfloat16_tEfNS_4arch4Sm80ELb1ELb0ELb1ELb1ELb0ELb0ELb1ELb1EEENS1_21CollectiveEpilogueFwdINS6_IJS8_SA_S9_EEENS6_IJNS7_ILi1EEESI_SI_EEESC_SE_Li256ELb1ELb1ELb1ELb0EEENS1_36VarlenDynamicPersistentTileSchedulerILi128ELi64ELi256ELi256ELb1ELb1ELb0ELb1ELb1ELb1EEEEEEEEEvNT_6ParamsE)
        /*0428*/ 	.word	0x00000000


	//----- nvinfo : EIATTR_MIN_STACK_SIZE
	.align		4
.L_188:
        /*042c*/ 	.byte	0x04, 0x12
        /*042e*/ 	.short	(.L_190 - .L_189)
	.align		4
.L_189:
        /*0430*/ 	.word	index@(_ZN7cutlass13device_kernelIN5flash19enable_sm80_to_sm89INS1_16FlashAttnFwdSm80INS1_25CollectiveMainloopFwdSm80ILi8ELi2ELb0EN4cute5tupleIJNS5_1CILi128EEENS7_ILi64EEENS7_ILi192EEEEEELi192ENS_10bfloat16_tEfNS_4arch4Sm80ELb1ELb0ELb1ELb1ELb0ELb1ELb1ELb1EEENS1_21CollectiveEpilogueFwdINS6_IJS8_SA_S9_EEENS6_IJNS7_ILi1EEESI_SI_EEESC_SE_Li256ELb1ELb1ELb1ELb0EEENS1_36VarlenDynamicPersistentTileSchedulerILi128ELi64ELi256ELi256ELb1ELb1ELb0ELb1ELb1ELb1EEEEEEEEEvNT_6ParamsE)
        /*0434*/ 	.word	0x00000000


	//----- nvinfo : EIATTR_MIN_STACK_SIZE
	.align		4
.L_190:
        /*0438*/ 	.byte	0x04, 0x12
        /*043a*/ 	.short	(.L_192 - .L_191)
	.align		4
.L_191:
        /*043c*/ 	.word	index@(_ZN7cutlass13device_kernelIN5flash19enable_sm80_to_sm89INS1_16FlashAttnFwdSm80INS1_25CollectiveMainloopFwdSm80ILi8ELi1ELb1EN4cute5tupleIJNS5_1CILi128EEENS7_ILi96EEENS7_ILi192EEEEEELi192ENS_10bfloat16_tEfNS_4arch4Sm80ELb0ELb0ELb0ELb0ELb0ELb0ELb1ELb1EEENS1_21CollectiveEpilogueFwdINS6_IJS8_SA_S9_EEENS6_IJNS7_ILi1EEESI_SI_EEESC_SE_Li256ELb0ELb1ELb1ELb0EEENS1_19SingleTileSchedulerILb0ELb1ELb1ELi128EEEEEEEEEvNT_6ParamsE)
        /*0440*/ 	.word	0x00000000


	//----- nvinfo : EIATTR_MIN_STACK_SIZE
	.align		4
.L_192:
        /*0444*/ 	.byte	0x04, 0x12
        /*0446*/ 	.short	(.L_194 - .L_193)
	.align		4
.L_193:
        /*0448*/ 	.word	index@(_ZN7cutlass13device_kernelIN5flash19enable_sm80_to_sm89INS1_16FlashAttnFwdSm80INS1_25CollectiveMainloopFwdSm80ILi8ELi1ELb0EN4cute5tupleIJNS5_1CILi128EEENS7_ILi64EEENS7_ILi192EEEEEELi192ENS_10bfloat16_tEfNS_4arch4Sm80ELb0ELb0ELb0ELb1ELb0ELb0ELb1ELb1EEENS1_21CollectiveEpilogueFwdINS6_IJS8_SA_S9_EEENS6_IJNS7_ILi1EEESI_SI_EEESC_SE_Li256ELb1ELb1ELb1ELb0EEENS1_36VarlenDynamicPersistentTileSchedulerILi128ELi64ELi256ELi256ELb1ELb1ELb0ELb0ELb1ELb1EEEEEEEEEvNT_6ParamsE)
        /*044c*/ 	.word	0x00000000


	//----- nvinfo : EIATTR_MIN_STACK_SIZE
	.align		4
.L_194:
        /*0450*/ 	.byte	0x04, 0x12
        /*0452*/ 	.short	(.L_196 - .L_195)
	.align		4
.L_195:
        /*0454*/ 	.word	index@(_ZN7cutlass13device_kernelIN5flash19enable_sm80_to_sm89INS1_16FlashAttnFwdSm80INS1_25CollectiveMainloopFwdSm80ILi8ELi1ELb0EN4cute5tupleIJNS5_1CILi128EEENS7_ILi64EEENS7_ILi192EEEEEELi192ENS_10bfloat16_tEfNS_4arch4Sm80ELb0ELb0ELb0ELb1ELb0ELb1ELb1ELb1EEENS1_21CollectiveEpilogueFwdINS6_IJS8_SA_S9_EEENS6_IJNS7_ILi1EEESI_SI_EEESC_SE_Li256ELb1ELb1ELb1ELb0EEENS1_36VarlenDynamicPersistentTileSchedulerILi128ELi64ELi256ELi256ELb1ELb1ELb0ELb0ELb1ELb1EEEEEEEEEvNT_6ParamsE)
        /*0458*/ 	.word	0x00000000


	//----- nvinfo : EIATTR_MIN_STACK_SIZE
	.align		4
.L_196:
        /*045c*/ 	.byte	0x04, 0x12
        /*045e*/ 	.short	(.L_198 - .L_197)
	.align		4
.L_197:
        /*0460*/ 	.word	index@(_ZN7cutlass13device_kernelIN5flash19enable_sm80_to_sm89INS1_16FlashAttnFwdSm80INS1_25CollectiveMainloopFwdSm80ILi8ELi1ELb0EN4cute5tupleIJNS5_1CILi128EEENS7_ILi64EEENS7_ILi192EEEEEELi192ENS_10bfloat16_tEfNS_4arch4Sm80ELb0ELb1ELb0ELb0ELb0ELb0ELb1ELb1EEENS1_21CollectiveEpilogueFwdINS6_IJS8_SA_S9_EEENS6_IJNS7_ILi1EEESI_SI_EEESC_SE_Li256ELb0ELb1ELb1ELb0EEENS1_19SingleTileSchedulerILb0ELb1ELb1ELi128EEEEEEEEEvNT_6ParamsE)
        /*0464*/ 	.word	0x00000000


	//----- nvinfo : EIATTR_MIN_STACK_SIZE
	.align		4
.L_198:
        /*0468*/ 	.byte	0x04, 0x12
        /*046a*/ 	.short	(.L_200 - .L_199)
	.align		4
.L_199:
        /*046c*/ 	.word	index@(_ZN7cutlass13device_kernelIN5flash19enable_sm80_to_sm89INS1_16FlashAttnFwdSm80INS1_25CollectiveMainloopFwdSm80ILi8ELi1ELb0EN4cute5tupleIJNS5_1CILi128EEENS7_ILi64EEENS7_ILi192EEEEEELi192ENS_10bfloat16_tEfNS_4arch4Sm80ELb0ELb1ELb0ELb1ELb0ELb0ELb1ELb1EEENS1_21CollectiveEpilogueFwdINS6_IJS8_SA_S9_EEENS6_IJNS7_ILi1EEESI_SI_EEESC_SE_Li256ELb1ELb1ELb1ELb0EEENS1_36VarlenDynamicPersistentTileSchedulerILi128ELi64ELi256ELi256ELb1ELb1ELb0ELb1ELb0ELb1EEEEEEEEEvNT_6ParamsE)
        /*0470*/ 	.word	0x00000000


	//----- nvinfo : EIATTR_MIN_STACK_SIZE
	.align		4
.L_200:
        /*0474*/ 	.byte	0x04, 0x12
        /*0476*/ 	.short	(.L_202 - .L_201)
	.align		4
.L_201:
        /*0478*/ 	.word	index@(_ZN7cutlass13device_kernelIN5flash19enable_sm80_to_sm89INS1_16FlashAttnFwdSm80INS1_25CollectiveMainloopFwdSm80ILi8ELi1ELb0EN4cute5tupleIJNS5_1CILi128EEENS7_ILi64EEENS7_ILi192EEEEEELi192ENS_10bfloat16_tEfNS_4arch4Sm80ELb0ELb1ELb0ELb1ELb0ELb1ELb1ELb1EEENS1_21CollectiveEpilogueFwdINS6_IJS8_SA_S9_EEENS6_IJNS7_ILi1EEESI_SI_EEESC_SE_Li256ELb1ELb1ELb1ELb0EEENS1_36VarlenDynamicPersistentTileSchedulerILi128ELi64ELi256ELi256ELb1ELb1ELb0ELb1ELb0ELb1EEEEEEEEEvNT_6ParamsE)
        /*047c*/ 	.word	0x00000000


	//----- nvinfo : EIATTR_MIN_STACK_SIZE
	.align		4
.L_202:
        /*0480*/ 	.byte	0x04, 0x12
        /*0482*/ 	.short	(.L_204 - .L_203)
	.align		4
.L_203:
        /*0484*/ 	.word	index@(_ZN7cutlass13device_kernelIN5flash19enable_sm80_to_sm89INS1_16FlashAttnFwdSm80INS1_25CollectiveMainloopFwdSm80ILi8ELi1ELb1EN4cute5tupleIJNS5_1CILi128EEENS7_ILi96EEENS7_ILi192EEEEEELi192ENS_10bfloat16_tEfNS_4arch4Sm80ELb1ELb0ELb0ELb0ELb0ELb0ELb1ELb1EEENS1_21CollectiveEpilogueFwdINS6_IJS8_SA_S9_EEENS6_IJNS7_ILi1EEESI_SI_EEESC_SE_Li256ELb0ELb1ELb1ELb0EEENS1_30DynamicPersistentTileSchedulerILi256ELi256ELb1ELb1ELb0EEEEEEEEEvNT_6ParamsE)
        /*0488*/ 	.word	0x00000000


	//----- nvinfo : EIATTR_MIN_STACK_SIZE
	.align		4
.L_204:
        /*048c*/ 	.byte	0x04, 0x12
        /*048e*/ 	.short	(.L_206 - .L_205)
	.align		4
.L_205:
        /*0490*/ 	.word	index@(_ZN7cutlass13device_kernelIN5flash19enable_sm80_to_sm89INS1_16FlashAttnFwdSm80INS1_25CollectiveMainloopFwdSm80ILi8ELi1ELb0EN4cute5tupleIJNS5_1CILi128EEENS7_ILi64EEENS7_ILi192EEEEEELi192ENS_10bfloat16_tEfNS_4arch4Sm80ELb1ELb0ELb0ELb1ELb0ELb0ELb1ELb1EEENS1_21CollectiveEpilogueFwdINS6_IJS8_SA_S9_EEENS6_IJNS7_ILi1EEESI_SI_EEESC_SE_Li256ELb1ELb1ELb1ELb0EEENS1_36VarlenDynamicPersistentTileSchedulerILi128ELi64ELi256ELi256ELb1ELb1ELb0ELb1ELb1ELb1EEEEEEEEEvNT_6ParamsE)
        /*0494*/ 	.word	0x00000000


	//----- nvinfo : EIATTR_MIN_STACK_SIZE
	.align		4
.L_206:
        /*0498*/ 	.byte	0x04, 0x12
        /*049a*/ 	.short	(.L_208 - .L_207)
	.align		4
.L_207:
        /*049c*/ 	.word	index@(_ZN7cutlass13device_kernelIN5flash19enable_sm80_to_sm89INS1_16FlashAttnFwdSm80INS1_25CollectiveMainloopFwdSm80ILi8ELi1ELb0EN4cute5tupleIJNS5_1CILi128EEENS7_ILi64EEENS7_ILi192EEEEEELi192ENS_10bfloat16_tEfNS_4arch4Sm80ELb1ELb0ELb0ELb1ELb0ELb1ELb1ELb1EEENS1_21CollectiveEpilogueFwdINS6_IJS8_SA_S9_EEENS6_IJNS7_ILi1EEESI_SI_EEESC_SE_Li256ELb1ELb1ELb1ELb0EEENS1_36VarlenDynamicPersistentTileSchedulerILi128ELi64ELi256ELi256ELb1ELb1ELb0ELb1ELb1ELb1EEEEEEEEEvNT_6ParamsE)
        /*04a0*/ 	.word	0x00000000


	//----- nvinfo : EIATTR_MIN_STACK_SIZE
	.align		4
.L_208:
        /*04a4*/ 	.byte	0x04, 0x12
        /*04a6*/ 	.short	(.L_210 - .L_209)
	.align		4
.L_209:
        /*04a8*/ 	.word	index@(_ZN7cutlass13device_kernelIN5flash19enable_sm80_to_sm89INS1_16FlashAttnFwdSm80INS1_25CollectiveMainloopFwdSm80ILi8ELi2ELb1EN4cute5tupleIJNS5_1CILi128EEENS7_ILi96EEENS7_ILi192EEEEEELi192ENS_10bfloat16_tEfNS_4arch4Sm80ELb0ELb0ELb0ELb0ELb0ELb0ELb1ELb1EEENS1_21CollectiveEpilogueFwdINS6_IJS8_SA_S9_EEENS6_IJNS7_ILi1EEESI_SI_EEESC_SE_Li256ELb0ELb1ELb1ELb0EEENS1_19SingleTileSchedulerILb0ELb1ELb1ELi128EEEEEEEEEvNT_6ParamsE)
        /*04ac*/ 	.word	0x00000000


	//----- nvinfo : EIATTR_MIN_STACK_SIZE
	.align		4
.L_210:
        /*04b0*/ 	.byte	0x04, 0x12
        /*04b2*/ 	.short	(.L_212 - .L_211)
	.align		4
.L_211:
        /*04b4*/ 	.word	index@(_ZN7cutlass13device_kernelIN5flash19enable_sm80_to_sm89INS1_16FlashAttnFwdSm80INS1_25CollectiveMainloopFwdSm80ILi8ELi2ELb0EN4cute5tupleIJNS5_1CILi128EEENS7_ILi64EEENS7_ILi192EEEEEELi192ENS_10bfloat16_tEfNS_4arch4Sm80ELb0ELb0ELb0ELb1ELb0ELb0ELb1ELb1EEENS1_21CollectiveEpilogueFwdINS6_IJS8_SA_S9_EEENS6_IJNS7_ILi1EEESI_SI_EEESC_SE_Li256ELb1ELb1ELb1ELb0EEENS1_36VarlenDynamicPersistentTileSchedulerILi128ELi64ELi256ELi256ELb1ELb1ELb0ELb0ELb1ELb1EEEEEEEEEvNT_6ParamsE)
        /*04b8*/ 	.word	0x00000000


	//----- nvinfo : EIATTR_MIN_STACK_SIZE
	.align		4
.L_212:
        /*04bc*/ 	.byte	0x04, 0x12
        /*04be*/ 	.short	(.L_214 - .L_213)
	.align		4
.L_213:
        /*04c0*/ 	.word	index@(_ZN7cutlass13device_kernelIN5flash19enable_sm80_to_sm89INS1_16FlashAttnFwdSm80INS1_25CollectiveMainloopFwdSm80ILi8ELi2ELb0EN4cute5tupleIJNS5_1CILi128EEENS7_ILi64EEENS7_ILi192EEEEEELi192ENS_10bfloat16_tEfNS_4arch4Sm80ELb0ELb0ELb0ELb1ELb0ELb1ELb1ELb1EEENS1_21CollectiveEpilogueFwdINS6_IJS8_SA_S9_EEENS6_IJNS7_ILi1EEESI_SI_EEESC_SE_Li256ELb1ELb1ELb1ELb0EEENS1_36VarlenDynamicPersistentTileSchedulerILi128ELi64ELi256ELi256ELb1ELb1ELb0ELb0ELb1ELb1EEEEEEEEEvNT_6ParamsE)
        /*04c4*/ 	.word	0x00000000


	//----- nvinfo : EIATTR_MIN_STACK_SIZE
	.align		4
.L_214:
        /*04c8*/ 	.byte	0x04, 0x12
        /*04ca*/ 	.short	(.L_216 - .L_215)
	.align		4
.L_215:
        /*04cc*/ 	.word	index@(_ZN7cutlass13device_kernelIN5flash19enable_sm80_to_sm89INS1_16FlashAttnFwdSm80INS1_25CollectiveMainloopFwdSm80ILi8ELi2ELb0EN4cute5tupleIJNS5_1CILi128EEENS7_ILi64EEENS7_ILi192EEEEEELi192ENS_10bfloat16_tEfNS_4arch4Sm80ELb0ELb1ELb0ELb0ELb0ELb0ELb1ELb1EEENS1_21CollectiveEpilogueFwdINS6_IJS8_SA_S9_EEENS6_IJNS7_ILi1EEESI_SI_EEESC_SE_Li256ELb0ELb1ELb1ELb0EEENS1_19SingleTileSchedulerILb0ELb1ELb1ELi128EEEEEEEEEvNT_6ParamsE)
        /*04d0*/ 	.word	0x00000000


	//----- nvinfo : EIATTR_MIN_STACK_SIZE
	.align		4
.L_216:
        /*04d4*/ 	.byte	0x04, 0x12
        /*04d6*/ 	.short	(.L_218 - .L_217)
	.align		4
.L_217:
        /*04d8*/ 	.word	index@(_ZN7cutlass13device_kernelIN5flash19enable_sm80_to_sm89INS1_16FlashAttnFwdSm80INS1_25CollectiveMainloopFwdSm80ILi8ELi2ELb0EN4cute5tupleIJNS5_1CILi128EEENS7_ILi64EEENS7_ILi192EEEEEELi192ENS_10bfloat16_tEfNS_4arch4Sm80ELb0ELb1ELb0ELb1ELb0ELb0ELb1ELb1EEENS1_21CollectiveEpilogueFwdINS6_IJS8_SA_S9_EEENS6_IJNS7_ILi1EEESI_SI_EEESC_SE_Li256ELb1ELb1ELb1ELb0EEENS1_36VarlenDynamicPersistentTileSchedulerILi128ELi64ELi256ELi256ELb1ELb1ELb0ELb1ELb0ELb1EEEEEEEEEvNT_6ParamsE)
        /*04dc*/ 	.word	0x00000000


	//----- nvinfo : EIATTR_MIN_STACK_SIZE
	.align		4
.L_218:
        /*04e0*/ 	.byte	0x04, 0x12
        /*04e2*/ 	.short	(.L_220 - .L_219)
	.align		4
.L_219:
        /*04e4*/ 	.word	index@(_ZN7cutlass13device_kernelIN5flash19enable_sm80_to_sm89INS1_16FlashAttnFwdSm80INS1_25CollectiveMainloopFwdSm80ILi8ELi2ELb0EN4cute5tupleIJNS5_1CILi128EEENS7_ILi64EEENS7_ILi192EEEEEELi192ENS_10bfloat16_tEfNS_4arch4Sm80ELb0ELb1ELb0ELb1ELb0ELb1ELb1ELb1EEENS1_21CollectiveEpilogueFwdINS6_IJS8_SA_S9_EEENS6_IJNS7_ILi1EEESI_SI_EEESC_SE_Li256ELb1ELb1ELb1ELb0EEENS1_36VarlenDynamicPersistentTileSchedulerILi128ELi64ELi256ELi256ELb1ELb1ELb0ELb1ELb0ELb1EEEEEEEEEvNT_6ParamsE)
        /*04e8*/ 	.word	0x00000000


	//----- nvinfo : EIATTR_MIN_STACK_SIZE
	.align		4
.L_220:
        /*04ec*/ 	.byte	0x04, 0x12
        /*04ee*/ 	.short	(.L_222 - .L_221)
	.align		4
.L_221:
        /*04f0*/ 	.word	index@(_ZN7cutlass13device_kernelIN5flash19enable_sm80_to_sm89INS1_16FlashAttnFwdSm80INS1_25CollectiveMainloopFwdSm80ILi8ELi2ELb1EN4cute5tupleIJNS5_1CILi128EEENS7_ILi96EEENS7_ILi192EEEEEELi192ENS_10bfloat16_tEfNS_4arch4Sm80ELb1ELb0ELb0ELb0ELb0ELb0ELb1ELb1EEENS1_21CollectiveEpilogueFwdINS6_IJS8_SA_S9_EEENS6_IJNS7_ILi1EEESI_SI_EEESC_SE_Li256ELb0ELb1ELb1ELb0EEENS1_30DynamicPersistentTileSchedulerILi256ELi256ELb1ELb1ELb0EEEEEEEEEvNT_6ParamsE)
        /*04f4*/ 	.word	0x00000000


	//----- nvinfo : EIATTR_MIN_STACK_SIZE
	.align		4
.L_222:
        /*04f8*/ 	.byte	0x04, 0x12
        /*04fa*/ 	.short	(.L_224 - .L_223)
	.align		4
.L_223:
        /*04fc*/ 	.word	index@(_ZN7cutlass13device_kernelIN5flash19enable_sm80_to_sm89INS1_16FlashAttnFwdSm80INS1_25CollectiveMainloopFwdSm80ILi8ELi2ELb0EN4cute5tupleIJNS5_1CILi128EEENS7_ILi64EEENS7_ILi192EEEEEELi192ENS_10bfloat16_tEfNS_4arch4Sm80ELb1ELb0ELb0ELb1ELb0ELb0ELb1ELb1EEENS1_21CollectiveEpilogueFwdINS6_IJS8_SA_S9_EEENS6_IJNS7_ILi1EEESI_SI_EEESC_SE_Li256ELb1ELb1ELb1ELb0EEENS1_36VarlenDynamicPersistentTileSchedulerILi128ELi64ELi256ELi256ELb1ELb1ELb0ELb1ELb1ELb1EEEEEEEEEvNT_6ParamsE)
        /*0500*/ 	.word	0x00000000


	//----- nvinfo : EIATTR_MIN_STACK_SIZE
	.align		4
.L_224:
        /*0504*/ 	.byte	0x04, 0x12
        /*0506*/ 	.short	(.L_226 - .L_225)
	.align		4
.L_225:
        /*0508*/ 	.word	index@(_ZN7cutlass13device_kernelIN5flash19enable_sm80_to_sm89INS1_16FlashAttnFwdSm80INS1_25CollectiveMainloopFwdSm80ILi8ELi2ELb0EN4cute5tupleIJNS5_1CILi128EEENS7_ILi64EEENS7_ILi192EEEEEELi192ENS_10bfloat16_tEfNS_4arch4Sm80ELb1ELb0ELb0ELb1ELb0ELb1ELb1ELb1EEENS1_21CollectiveEpilogueFwdINS6_IJS8_SA_S9_EEENS6_IJNS7_ILi1EEESI_SI_EEESC_SE_Li256ELb1ELb1ELb1ELb0EEENS1_36VarlenDynamicPersistentTileSchedulerILi128ELi64ELi256ELi256ELb1ELb1ELb0ELb1ELb1ELb1EEEEEEEEEvNT_6ParamsE)
        /*050c*/ 	.word	0x00000000
.L_226:


//--------------------- .nv.compat                --------------------------
	.section	.nv.compat,"",@"SHT_CUDA_COMPAT_INFO"
	.align	4
        /*0000*/ 	.byte	0x02, 0x09, 0x01, 0x00, 0x02, 0x02, 0x01, 0x00, 0x02, 0x05, 0x05, 0x00, 0x03, 0x07, 0x01, 0x01
        /*0010*/ 	.byte	0x02, 0x03, 0x00, 0x00, 0x02, 0x06, 0x01, 0x00, 0x04, 0x0b, 0x08, 0x00, 0x00, 0x00, 0x00, 0x00
        /*0020*/ 	.byte	0x00, 0x00, 0x00, 0x00


//--------------------- .nv.info._ZN7cutlass13device_kernelIN5flash19enable_sm80_to_sm89INS1_16FlashAttnFwdSm80INS1_25CollectiveMainloopFwdSm80ILi8ELi1ELb1EN4cute5tupleIJNS5_1CILi128EEENS7_ILi96EEENS7_ILi192EEEEEELi192ENS_10bfloat16_tEfNS_4arch4Sm80ELb0ELb0ELb1ELb0ELb0ELb0ELb1ELb1EEENS1_21CollectiveEpilogueFwdINS6_IJS8_SA_S9_EEENS6_IJNS7_ILi1EEESI_SI_EEESC_SE_Li256ELb0ELb1ELb1ELb0EEENS1_19SingleTileSchedulerILb0ELb1ELb1ELi128EEEEEEEEEvNT_6ParamsE --------------------------
	.section	.nv.info._ZN7cutlass13device_kernelIN5flash19enable_sm80_to_sm89INS1_16FlashAttnFwdSm80INS1_25CollectiveMainloopFwdSm80ILi8ELi1ELb1EN4cute5tupleIJNS5_1CILi128EEENS7_ILi96EEENS7_ILi192EEEEEELi192ENS_10bfloat16_tEfNS_4arch4Sm80ELb0ELb0ELb1ELb0ELb0ELb0ELb1ELb1EEENS1_21CollectiveEpilogueFwdINS6_IJS8_SA_S9_EEENS6_IJNS7_ILi1EEESI_SI_EEESC_SE_Li256ELb0ELb1ELb1ELb0EEENS1_19SingleTileSchedulerILb0ELb1ELb1ELi128EEEEEEEEEvNT_6ParamsE,"",@"SHT_CUDA_INFO"
	.sectionflags	@""
	.align	4


	//----- nvinfo : EIATTR_CUDA_API_VERSION
	.align		4
        /*0000*/ 	.byte	0x04, 0x37
        /*0002*/ 	.short	(.L_228 - .L_227)
.L_227:
        /*0004*/ 	.word	0x00000082


	//----- nvinfo : EIATTR_KPARAM_INFO
	.align		4
.L_228:
        /*0008*/ 	.byte	0x04, 0x17
        /*000a*/ 	.short	(.L_230 - .L_229)
.L_229:
        /*000c*/ 	.word	0x00000000
        /*0010*/ 	.short	0x0000
        /*0012*/ 	.short	0x0000
        /*0014*/ 	.byte	0x00, 0xf0, 0x61, 0x10


	//----- nvinfo : EIATTR_SPARSE_MMA_MASK
	.align		4
.L_230:
        /*0018*/ 	.byte	0x03, 0x50
        /*001a*/ 	.short	0x0000


	//----- nvinfo : EIATTR_MAXREG_COUNT
	.align		4
        /*001c*/ 	.byte	0x03, 0x1b
        /*001e*/ 	.short	0x00ff


	//----- nvinfo : EIATTR_MERCURY_ISA_VERSION
	.align		4
        /*0020*/ 	.byte	0x03, 0x5f
        /*0022*/ 	.short	0x0101


	//----- nvinfo : EIATTR_EXIT_INSTR_OFFSETS
	.align		4
        /*0024*/ 	.byte	0x04, 0x1c
        /*0026*/ 	.short	(.L_232 - .L_231)


	//   ....[0]....
.L_231:
        /*0028*/ 	.word	0x00000010


	//----- nvinfo : EIATTR_MAX_THREADS
	.align		4
.L_232:
        /*002c*/ 	.byte	0x04, 0x05
        /*002e*/ 	.short	(.L_234 - .L_233)
.L_233:
        /*0030*/ 	.word	0x00000100
        /*0034*/ 	.word	0x00000001
        /*0038*/ 	.word	0x00000001


	//----- nvinfo : EIATTR_CBANK_PARAM_SIZE
	.align		4
.L_234:
        /*003c*/ 	.byte	0x03, 0x19
        /*003e*/ 	.short	0x0418


	//----- nvinfo : EIATTR_PARAM_CBANK
	.align		4
        /*0040*/ 	.byte	0x04, 0x0a
        /*0042*/ 	.short	(.L_236 - .L_235)
	.align		4
.L_235:
        /*0044*/ 	.word	index@(.nv.constant0._ZN7cutlass13device_kernelIN5flash19enable_sm80_to_sm89INS1_16FlashAttnFwdSm80INS1_25CollectiveMainloopFwdSm80ILi8ELi1ELb1EN4cute5tupleIJNS5_1CILi128EEENS7_ILi96EEENS7_ILi192EEEEEELi192ENS_10bfloat16_tEfNS_4arch4Sm80ELb0ELb0ELb1ELb0ELb0ELb0ELb1ELb1EEENS1_21CollectiveEpilogueFwdINS6_IJS8_SA_S9_EEENS6_IJNS7_ILi1EEESI_SI_EEESC_SE_Li256ELb0ELb1ELb1ELb0EEENS1_19SingleTileSchedulerILb0ELb1ELb1ELi128EEEEEEEEEvNT_6ParamsE)
        /*0048*/ 	.short	0x0210
        /*004a*/ 	.short	0x0418


	//----- nvinfo : EIATTR_SW_WAR
	.align		4
.L_236:
        /*004c*/ 	.byte	0x04, 0x36
        /*004e*/ 	.short	(.L_238 - .L_237)
.L_237:
        /*0050*/ 	.word	0x00000008
.L_238:


//--------------------- .nv.info._ZN7cutlass13device_kernelIN5flash19enable_sm80_to_sm89INS1_16FlashAttnFwdSm80INS1_25CollectiveMainloopFwdSm80ILi8ELi1ELb0EN4cute5tupleIJNS5_1CILi128EEENS7_ILi64EEENS7_ILi192EEEEEELi192ENS_10bfloat16_tEfNS_4arch4Sm80ELb0ELb0ELb1ELb1ELb0ELb0ELb1ELb1EEENS1_21CollectiveEpilogueFwdINS6_IJS8_SA_S9_EEENS6_IJNS7_ILi1EEESI_SI_EEESC_SE_Li256ELb1ELb1ELb1ELb0EEENS1_36VarlenDynamicPersistentTileSchedulerILi128ELi64ELi256ELi256ELb1ELb1ELb0ELb0ELb1ELb1EEEEEEEEEvNT_6ParamsE --------------------------
	.section	.nv.info._ZN7cutlass13device_kernelIN5flash19enable_sm80_to_sm89INS1_16FlashAttnFwdSm80INS1_25CollectiveMainloopFwdSm80ILi8ELi1ELb0EN4cute5tupleIJNS5_1CILi128EEENS7_ILi64EEENS7_ILi192EEEEEELi192ENS_10bfloat16_tEfNS_4arch4Sm80ELb0ELb0ELb1ELb1ELb0ELb0ELb1ELb1EEENS1_21CollectiveEpilogueFwdINS6_IJS8_SA_S9_EEENS6_IJNS7_ILi1EEESI_SI_EEESC_SE_Li256ELb1ELb1ELb1ELb0EEENS1_36VarlenDynamicPersistentTileSchedulerILi128ELi64ELi256ELi256ELb1ELb1ELb0ELb0ELb1ELb1EEEEEEEEEvNT_6ParamsE,"",@"SHT_CUDA_INFO"
	.sectionflags	@""
	.align	4


	//----- nvinfo : EIATTR_CUDA_API_VERSION
	.align		4
        /*0000*/ 	.byte	0x04, 0x37
        /*0002*/ 	.short	(.L_240 - .L_239)
.L_239:
        /*0004*/ 	.word	0x00000082


	//----- nvinfo : EIATTR_KPARAM_INFO
	.align		4
.L_240:
        /*0008*/ 	.byte	0x04, 0x17
        /*000a*/ 	.short	(.L_242 - .L_241)
.L_241:
        /*000c*/ 	.word	0x00000000
        /*0010*/ 	.short	0x0000
        /*0012*/ 	.short	0x0000
        /*0014*/ 	.byte	0x00, 0xf0, 0xe1, 0x10


	//----- nvinfo : EIATTR_SPARSE_MMA_MASK
	.align		4
.L_242:
        /*0018*/ 	.byte	0x03, 0x50
        /*001a*/ 	.short	0x0000


	//----- nvinfo : EIATTR_MAXREG_COUNT
	.align		4
        /*001c*/ 	.byte	0x03, 0x1b
        /*001e*/ 	.short	0x00ff


	//----- nvinfo : EIATTR_MERCURY_ISA_VERSION
	.align		4
        /*0020*/ 	.byte	0x03, 0x5f
        /*0022*/ 	.short	0x0101


	//----- nvinfo : EIATTR_EXIT_INSTR_OFFSETS
	.align		4
        /*0024*/ 	.byte	0x04, 0x1c
        /*0026*/ 	.short	(.L_244 - .L_243)


	//   ....[0]....
.L_243:
        /*0028*/ 	.word	0x00000010


	//----- nvinfo : EIATTR_MAX_THREADS
	.align		4
.L_244:
        /*002c*/ 	.byte	0x04, 0x05
        /*002e*/ 	.short	(.L_246 - .L_245)
.L_245:
        /*0030*/ 	.word	0x00000100
        /*0034*/ 	.word	0x00000001
        /*0038*/ 	.word	0x00000001


	//----- nvinfo : EIATTR_CBANK_PARAM_SIZE
	.align		4
.L_246:
        /*003c*/ 	.byte	0x03, 0x19
        /*003e*/ 	.short	0x0438


	//----- nvinfo : EIATTR_PARAM_CBANK
	.align		4
        /*0040*/ 	.byte	0x04, 0x0a
        /*0042*/ 	.short	(.L_248 - .L_247)
	.align		4
.L_247:
        /*0044*/ 	.word	index@(.nv.constant0._ZN7cutlass13device_kernelIN5flash19enable_sm80_to_sm89INS1_16FlashAttnFwdSm80INS1_25CollectiveMainloopFwdSm80ILi8ELi1ELb0EN4cute5tupleIJNS5_1CILi128EEENS7_ILi64EEENS7_ILi192EEEEEELi192ENS_10bfloat16_tEfNS_4arch4Sm80ELb0ELb0ELb1ELb1ELb0ELb0ELb1ELb1EEENS1_21CollectiveEpilogueFwdINS6_IJS8_SA_S9_EEENS6_IJNS7_ILi1EEESI_SI_EEESC_SE_Li256ELb1ELb1ELb1ELb0EEENS1_36VarlenDynamicPersistentTileSchedulerILi128ELi64ELi256ELi256ELb1ELb1ELb0ELb0ELb1ELb1EEEEEEEEEvNT_6ParamsE)
        /*0048*/ 	.short	0x0210
        /*004a*/ 	.short	0x0438


	//----- nvinfo : EIATTR_SW_WAR
	.align		4
.L_248:
        /*004c*/ 	.byte	0x04, 0x36
        /*004e*/ 	.short	(.L_250 - .L_249)
.L_249:
        /*0050*/ 	.word	0x00000008
.L_250:


//--------------------- .nv.info._ZN7cutlass13device_kernelIN5flash19enable_sm80_to_sm89INS1_16FlashAttnFwdSm80INS1_25CollectiveMainloopFwdSm80ILi8ELi1ELb0EN4cute5tupleIJNS5_1CILi128EEENS7_ILi64EEENS7_ILi192EEEEEELi192ENS_10bfloat16_tEfNS_4arch4Sm80ELb0ELb0ELb1ELb1ELb0ELb1ELb1ELb1EEENS1_21CollectiveEpilogueFwdINS6_IJS8_SA_S9_EEENS6_IJNS7_ILi1EEESI_SI_EEESC_SE_Li256ELb1ELb1ELb1ELb0EEENS1_36VarlenDynamicPersistentTileSchedulerILi128ELi64ELi256ELi256ELb1ELb1ELb0ELb0ELb1ELb1EEEEEEEEEvNT_6ParamsE --------------------------
	.section	.nv.info._ZN7cutlass13device_kernelIN5flash19enable_sm80_to_sm89INS1_16FlashAttnFwdSm80INS1_25CollectiveMainloopFwdSm80ILi8ELi1ELb0EN4cute5tupleIJNS5_1CILi128EEENS7_ILi64EEENS7_ILi192EEEEEELi192ENS_10bfloat16_tEfNS_4arch4Sm80ELb0ELb0ELb1ELb1ELb0ELb1ELb1ELb1EEENS1_21CollectiveEpilogueFwdINS6_IJS8_SA_S9_EEENS6_IJNS7_ILi1EEESI_SI_EEESC_SE_Li256ELb1ELb1ELb1ELb0EEENS1_36VarlenDynamicPersistentTileSchedulerILi128ELi64ELi256ELi256ELb1ELb1ELb0ELb0ELb1ELb1EEEEEEEEEvNT_6ParamsE,"",@"SHT_CUDA_INFO"
	.sectionflags	@""
	.align	4


	//----- nvinfo : EIATTR_CUDA_API_VERSION
	.align		4
        /*0000*/ 	.byte	0x04, 0x37
        /*0002*/ 	.short	(.L_252 - .L_251)
.L_251:
        /*0004*/ 	.word	0x00000082


	//----- nvinfo : EIATTR_KPARAM_INFO
	.align		4
.L_252:
        /*0008*/ 	.byte	0x04, 0x17
        /*000a*/ 	.short	(.L_254 - .L_253)
.L_253:
        /*000c*/ 	.word	0x00000000
        /*0010*/ 	.short	0x0000
        /*0012*/ 	.short	0x0000
        /*0014*/ 	.byte	0x00, 0xf0, 0xe1, 0x10


	//----- nvinfo : EIATTR_SPARSE_MMA_MASK
	.align		4
.L_254:
        /*0018*/ 	.byte	0x03, 0x50
        /*001a*/ 	.short	0x0000


	//----- nvinfo : EIATTR_MAXREG_COUNT
	.align		4
        /*001c*/ 	.byte	0x03, 0x1b
        /*001e*/ 	.short	0x00ff


	//----- nvinfo : EIATTR_MERCURY_ISA_VERSION
	.align		4
        /*0020*/ 	.byte	0x03, 0x5f
        /*0022*/ 	.short	0x0101


	//----- nvinfo : EIATTR_EXIT_INSTR_OFFSETS
	.align		4
        /*0024*/ 	.byte	0x04, 0x1c
        /*0026*/ 	.short	(.L_256 - .L_255)


	//   ....[0]....
.L_255:
        /*0028*/ 	.word	0x00000010


	//----- nvinfo : EIATTR_MAX_THREADS
	.align		4
.L_256:
        /*002c*/ 	.byte	0x04, 0x05
        /*002e*/ 	.short	(.L_258 - .L_257)
.L_257:
        /*0030*/ 	.word	0x00000100
        /*0034*/ 	.word	0x00000001
        /*0038*/ 	.word	0x00000001


	//----- nvinfo : EIATTR_CBANK_PARAM_SIZE
	.align		4
.L_258:
        /*003c*/ 	.byte	0x03, 0x19
        /*003e*/ 	.short	0x0438


	//----- nvinfo : EIATTR_PARAM_CBANK
	.align		4
        /*0040*/ 	.byte	0x04, 0x0a
        /*0042*/ 	.short	(.L_260 - .L_259)
	.align		4
.L_259:
        /*0044*/ 	.word	index@(.nv.constant0._ZN7cutlass13device_kernelIN5flash19enable_sm80_to_sm89INS1_16FlashAttnFwdSm80INS1_25CollectiveMainloopFwdSm80ILi8ELi1ELb0EN4cute5tupleIJNS5_1CILi128EEENS7_ILi64EEENS7_ILi192EEEEEELi192ENS_10bfloat16_tEfNS_4arch4Sm80ELb0ELb0ELb1ELb1ELb0ELb1ELb1ELb1EEENS1_21CollectiveEpilogueFwdINS6_IJS8_SA_S9_EEENS6_IJNS7_ILi1EEESI_SI_EEESC_SE_Li256ELb1ELb1ELb1ELb0EEENS1_36VarlenDynamicPersistentTileSchedulerILi128ELi64ELi256ELi256ELb1ELb1ELb0ELb0ELb1ELb1EEEEEEEEEvNT_6ParamsE)
        /*0048*/ 	.short	0x0210
        /*004a*/ 	.short	0x0438


	//----- nvinfo : EIATTR_SW_WAR
	.align		4
.L_260:
        /*004c*/ 	.byte	0x04, 0x36
        /*004e*/ 	.short	(.L_262 - .L_261)
.L_261:
        /*0050*/ 	.word	0x00000008
.L_262:


//--------------------- .nv.info._ZN7cutlass13device_kernelIN5flash19enable_sm80_to_sm89INS1_16FlashAttnFwdSm80INS1_25CollectiveMainloopFwdSm80ILi8ELi1ELb0EN4cute5tupleIJNS5_1CILi128EEENS7_ILi64EEENS7_ILi192EEEEEELi192ENS_10bfloat16_tEfNS_4arch4Sm80ELb0ELb1ELb1ELb0ELb0ELb0ELb1ELb1EEENS1_21CollectiveEpilogueFwdINS6_IJS8_SA_S9_EEENS6_IJNS7_ILi1EEESI_SI_EEESC_SE_Li256ELb0ELb1ELb1ELb0EEENS1_19SingleTileSchedulerILb0ELb1ELb1ELi128EEEEEEEEEvNT_6ParamsE --------------------------
	.section	.nv.info._ZN7cutlass13device_kernelIN5flash19enable_sm80_to_sm89INS1_16FlashAttnFwdSm80INS1_25CollectiveMainloopFwdSm80ILi8ELi1ELb0EN4cute5tupleIJNS5_1CILi128EEENS7_ILi64EEENS7_ILi192EEEEEELi192ENS_10bfloat16_tEfNS_4arch4Sm80ELb0ELb1ELb1ELb0ELb0ELb0ELb1ELb1EEENS1_21CollectiveEpilogueFwdINS6_IJS8_SA_S9_EEENS6_IJNS7_ILi1EEESI_SI_EEESC_SE_Li256ELb0ELb1ELb1ELb0EEENS1_19SingleTileSchedulerILb0ELb1ELb1ELi128EEEEEEEEEvNT_6ParamsE,"",@"SHT_CUDA_INFO"
	.sectionflags	@""
	.align	4


	//----- nvinfo : EIATTR_CUDA_API_VERSION
	.align		4
        /*0000*/ 	.byte	0x04, 0x37
        /*0002*/ 	.short	(.L_264 - .L_263)
.L_263:
        /*0004*/ 	.word	0x00000082


	//----- nvinfo : EIATTR_KPARAM_INFO
	.align		4
.L_264:
        /*0008*/ 	.byte	0x04, 0x17
        /*000a*/ 	.short	(.L_266 - .L_265)
.L_265:
        /*000c*/ 	.word	0x00000000
        /*0010*/ 	.short	0x0000
        /*0012*/ 	.short	0x0000
        /*0014*/ 	.byte	0x00, 0xf0, 0x61, 0x10


	//----- nvinfo : EIATTR_SPARSE_MMA_MASK
	.align		4
.L_266:
        /*0018*/ 	.byte	0x03, 0x50
        /*001a*/ 	.short	0x0000


	//----- nvinfo : EIATTR_MAXREG_COUNT
	.align		4
        /*001c*/ 	.byte	0x03, 0x1b
        /*001e*/ 	.short	0x00ff


	//----- nvinfo : EIATTR_MERCURY_ISA_VERSION
	.align		4
        /*0020*/ 	.byte	0x03, 0x5f
        /*0022*/ 	.short	0x0101


	//----- nvinfo : EIATTR_EXIT_INSTR_OFFSETS
	.align		4
        /*0024*/ 	.byte	0x04, 0x1c
        /*0026*/ 	.short	(.L_268 - .L_267)


	//   ....[0]....
.L_267:
        /*0028*/ 	.word	0x00000010


	//----- nvinfo : EIATTR_MAX_THREADS
	.align		4
.L_268:
        /*002c*/ 	.byte	0x04, 0x05
        /*002e*/ 	.short	(.L_270 - .L_269)
.L_269:
        /*0030*/ 	.word	0x00000100
        /*0034*/ 	.word	0x00000001
        /*0038*/ 	.word	0x00000001


	//----- nvinfo : EIATTR_CBANK_PARAM_SIZE
	.align		4
.L_270:
        /*003c*/ 	.byte	0x03, 0x19
        /*003e*/ 	.short	0x0418


	//----- nvinfo : EIATTR_PARAM_CBANK
	.align		4
        /*0040*/ 	.byte	0x04, 0x0a
        /*0042*/ 	.short	(.L_272 - .L_271)
	.align		4
.L_271:
        /*0044*/ 	.word	index@(.nv.constant0._ZN7cutlass13device_kernelIN5flash19enable_sm80_to_sm89INS1_16FlashAttnFwdSm80INS1_25CollectiveMainloopFwdSm80ILi8ELi1ELb0EN4cute5tupleIJNS5_1CILi128EEENS7_ILi64EEENS7_ILi192EEEEEELi192ENS_10bfloat16_tEfNS_4arch4Sm80ELb0ELb1ELb1ELb0ELb0ELb0ELb1ELb1EEENS1_21CollectiveEpilogueFwdINS6_IJS8_SA_S9_EEENS6_IJNS7_ILi1EEESI_SI_EEESC_SE_Li256ELb0ELb1ELb1ELb0EEENS1_19SingleTileSchedulerILb0ELb1ELb1ELi128EEEEEEEEEvNT_6ParamsE)
        /*0048*/ 	.short	0x0210
        /*004a*/ 	.short	0x0418


	//----- nvinfo : EIATTR_SW_WAR
	.align		4
.L_272:
        /*004c*/ 	.byte	0x04, 0x36
        /*004e*/ 	.short	(.L_274 - .L_273)
.L_273:
        /*0050*/ 	.word	0x00000008
.L_274:


//--------------------- .nv.info._ZN7cutlass13device_kernelIN5flash19enable_sm80_to_sm89INS1_16FlashAttnFwdSm80INS1_25CollectiveMainloopFwdSm80ILi8ELi1ELb0EN4cute5tupleIJNS5_1CILi128EEENS7_ILi64EEENS7_ILi192EEEEEELi192ENS_10bfloat16_tEfNS_4arch4Sm80ELb0ELb1ELb1ELb1ELb0ELb0ELb1ELb1EEENS1_21CollectiveEpilogueFwdINS6_IJS8_SA_S9_EEENS6_IJNS7_ILi1EEESI_SI_EEESC_SE_Li256ELb1ELb1ELb1ELb0EEENS1_36VarlenDynamicPersistentTileSchedulerILi128ELi64ELi256ELi256ELb1ELb1ELb0ELb1ELb0ELb1EEEEEEEEEvNT_6ParamsE --------------------------
	.section	.nv.info._ZN7cutlass13device_kernelIN5flash19enable_sm80_to_sm89INS1_16FlashAttnFwdSm80INS1_25CollectiveMainloopFwdSm80ILi8ELi1ELb0EN4cute5tupleIJNS5_1CILi128EEENS7_ILi64EEENS7_ILi192EEEEEELi192ENS_10bfloat16_tEfNS_4arch4Sm80ELb0ELb1ELb1ELb1ELb0ELb0ELb1ELb1EEENS1_21CollectiveEpilogueFwdINS6_IJS8_SA_S9_EEENS6_IJNS7_ILi1EEESI_SI_EEESC_SE_Li256ELb1ELb1ELb1ELb0EEENS1_36VarlenDynamicPersistentTileSchedulerILi128ELi64ELi256ELi256ELb1ELb1ELb0ELb1ELb0ELb1EEEEEEEEEvNT_6ParamsE,"",@"SHT_CUDA_INFO"
	.sectionflags	@""
	.align	4


	//----- nvinfo : EIATTR_CUDA_API_VERSION
	.align		4
        /*0000*/ 	.byte	0x04, 0x37
        /*0002*/ 	.short	(.L_276 - .L_275)
.L_275:
        /*0004*/ 	.word	0x00000082


	//----- nvinfo : EIATTR_KPARAM_INFO
	.align		4
.L_276:
        /*0008*/ 	.byte	0x04, 0x17
        /*000a*/ 	.short	(.L_278 - .L_277)
.L_277:
        /*000c*/ 	.word	0x00000000
        /*0010*/ 	.short	0x0000
        /*0012*/ 	.short	0x0000
        /*0014*/ 	.byte	0x00, 0xf0, 0xe1, 0x10


	//----- nvinfo : EIATTR_SPARSE_MMA_MASK
	.align		4
.L_278:
        /*0018*/ 	.byte	0x03, 0x50
        /*001a*/ 	.short	0x0000


	//----- nvinfo : EIATTR_MAXREG_COUNT
	.align		4
        /*001c*/ 	.byte	0x03, 0x1b
        /*001e*/ 	.short	0x00ff


	//----- nvinfo : EIATTR_MERCURY_ISA_VERSION
	.align		4
        /*0020*/ 	.byte	0x03, 0x5f
        /*0022*/ 	.short	0x0101


	//----- nvinfo : EIATTR_EXIT_INSTR_OFFSETS
	.align		4
        /*0024*/ 	.byte	0x04, 0x1c
        /*0026*/ 	.short	(.L_280 - .L_279)


	//   ....[0]....
.L_279:
        /*0028*/ 	.word	0x00000010


	//----- nvinfo : EIATTR_MAX_THREADS
	.align		4
.L_280:
        /*002c*/ 	.byte	0x04, 0x05
        /*002e*/ 	.short	(.L_282 - .L_281)
.L_281:
        /*0030*/ 	.word	0x00000100
        /*0034*/ 	.word	0x00000001
        /*0038*/ 	.word	0x00000001


	//----- nvinfo : EIATTR_CBANK_PARAM_SIZE
	.align		4
.L_282:
        /*003c*/ 	.byte	0x03, 0x19
        /*003e*/ 	.short	0x0438


	//----- nvinfo : EIATTR_PARAM_CBANK
	.align		4
        /*0040*/ 	.byte	0x04, 0x0a
        /*0042*/ 	.short	(.L_284 - .L_283)
	.align		4
.L_283:
        /*0044*/ 	.word	index@(.nv.constant0._ZN7cutlass13device_kernelIN5flash19enable_sm80_to_sm89INS1_16FlashAttnFwdSm80INS1_25CollectiveMainloopFwdSm80ILi8ELi1ELb0EN4cute5tupleIJNS5_1CILi128EEENS7_ILi64EEENS7_ILi192EEEEEELi192ENS_10bfloat16_tEfNS_4arch4Sm80ELb0ELb1ELb1ELb1ELb0ELb0ELb1ELb1EEENS1_21CollectiveEpilogueFwdINS6_IJS8_SA_S9_EEENS6_IJNS7_ILi1EEESI_SI_EEESC_SE_Li256ELb1ELb1ELb1ELb0EEENS1_36VarlenDynamicPersistentTileSchedulerILi128ELi64ELi256ELi256ELb1ELb1ELb0ELb1ELb0ELb1EEEEEEEEEvNT_6ParamsE)
        /*0048*/ 	.short	0x0210
        /*004a*/ 	.short	0x0438


	//----- nvinfo : EIATTR_SW_WAR
	.align		4
.L_284:
        /*004c*/ 	.byte	0x04, 0x36
        /*004e*/ 	.short	(.L_286 - .L_285)
.L_285:
        /*0050*/ 	.word	0x00000008
.L_286:


//--------------------- .nv.info._ZN7cutlass13device_kernelIN5flash19enable_sm80_to_sm89INS1_16FlashAttnFwdSm80INS1_25CollectiveMainloopFwdSm80ILi8ELi1ELb0EN4cute5tupleIJNS5_1CILi128EEENS7_ILi64EEENS7_ILi192EEEEEELi192ENS_10bfloat16_tEfNS_4arch4Sm80ELb0ELb1ELb1ELb1ELb0ELb1ELb1ELb1EEENS1_21CollectiveEpilogueFwdINS6_IJS8_SA_S9_EEENS6_IJNS7_ILi1EEESI_SI_EEESC_SE_Li256ELb1ELb1ELb1ELb0EEENS1_36VarlenDynamicPersistentTileSchedulerILi128ELi64ELi256ELi256ELb1ELb1ELb0ELb1ELb0ELb1EEEEEEEEEvNT_6ParamsE --------------------------
	.section	.nv.info._ZN7cutlass13device_kernelIN5flash19enable_sm80_to_sm89INS1_16FlashAttnFwdSm80INS1_25CollectiveMainloopFwdSm80ILi8ELi1ELb0EN4cute5tupleIJNS5_1CILi128EEENS7_ILi64EEENS7_ILi192EEEEEELi192ENS_10bfloat16_tEfNS_4arch4Sm80ELb0ELb1ELb1ELb1ELb0ELb1ELb1ELb1EEENS1_21CollectiveEpilogueFwdINS6_IJS8_SA_S9_EEENS6_IJNS7_ILi1EEESI_SI_EEESC_SE_Li256ELb1ELb1ELb1ELb0EEENS1_36VarlenDynamicPersistentTileSchedulerILi128ELi64ELi256ELi256ELb1ELb1ELb0ELb1ELb0ELb1EEEEEEEEEvNT_6ParamsE,"",@"SHT_CUDA_INFO"
	.sectionflags	@""
	.align	4


	//----- nvinfo : EIATTR_CUDA_API_VERSION
	.align		4
        /*0000*/ 	.byte	0x04, 0x37
        /*0002*/ 	.short	(.L_288 - .L_287)
.L_287:
        /*0004*/ 	.word	0x00000082


	//----- nvinfo : EIATTR_KPARAM_INFO
	.align		4
.L_288:
        /*0008*/ 	.byte	0x04, 0x17
        /*000a*/ 	.short	(.L_290 - .L_289)
.L_289:
        /*000c*/ 	.word	0x00000000
        /*0010*/ 	.short	0x0000
        /*0012*/ 	.short	0x0000
        /*0014*/ 	.byte	0x00, 0xf0, 0xe1, 0x10


	//----- nvinfo : EIATTR_SPARSE_MMA_MASK
	.align		4
.L_290:
        /*0018*/ 	.byte	0x03, 0x50
        /*001a*/ 	.short	0x0000


	//----- nvinfo : EIATTR_MAXREG_COUNT
	.align		4
        /*001c*/ 	.byte	0x03, 0x1b
        /*001e*/ 	.short	0x00ff


	//----- nvinfo : EIATTR_MERCURY_ISA_VERSION
	.align		4
        /*0020*/ 	.byte	0x03, 0x5f
        /*0022*/ 	.short	0x0101


	//----- nvinfo : EIATTR_EXIT_INSTR_OFFSETS
	.align		4
        /*0024*/ 	.byte	0x04, 0x1c
        /*0026*/ 	.short	(.L_292 - .L_291)


	//   ....[0]....
.L_291:
        /*0028*/ 	.word	0x00000010


	//----- nvinfo : EIATTR_MAX_THREADS
	.align		4
.L_292:
        /*002c*/ 	.byte	0x04, 0x05
        /*002e*/ 	.short	(.L_294 - .L_293)
.L_293:
        /*0030*/ 	.word	0x00000100
        /*0034*/ 	.word	0x00000001
        /*0038*/ 	.word	0x00000001


	//----- nvinfo : EIATTR_CBANK_PARAM_SIZE
	.align		4
.L_294:
        /*003c*/ 	.byte	0x03, 0x19
        /*003e*/ 	.short	0x0438


	//----- nvinfo : EIATTR_PARAM_CBANK
	.align		4
        /*0040*/ 	.byte	0x04, 0x0a
        /*0042*/ 	.short	(.L_296 - .L_295)
	.align		4
.L_295:
        /*0044*/ 	.word	index@(.nv.constant0._ZN7cutlass13device_kernelIN5flash19enable_sm80_to_sm89INS1_16FlashAttnFwdSm80INS1_25CollectiveMainloopFwdSm80ILi8ELi1ELb0EN4cute5tupleIJNS5_1CILi128EEENS7_ILi64EEENS7_ILi192EEEEEELi192ENS_10bfloat16_tEfNS_4arch4Sm80ELb0ELb1ELb1ELb1ELb0ELb1ELb1ELb1EEENS1_21CollectiveEpilogueFwdINS6_IJS8_SA_S9_EEENS6_IJNS7_ILi1EEESI_SI_EEESC_SE_Li256ELb1ELb1ELb1ELb0EEENS1_36VarlenDynamicPersistentTileSchedulerILi128ELi64ELi256ELi256ELb1ELb1ELb0ELb1ELb0ELb1EEEEEEEEEvNT_6ParamsE)
        /*0048*/ 	.short	0x0210
        /*004a*/ 	.short	0x0438


	//----- nvinfo : EIATTR_SW_WAR
	.align		4
.L_296:
        /*004c*/ 	.byte	0x04, 0x36
        /*004e*/ 	.short	(.L_298 - .L_297)
.L_297:
        /*0050*/ 	.word	0x00000008
.L_298:


//--------------------- .nv.info._ZN7cutlass13device_kernelIN5flash19enable_sm80_to_sm89INS1_16FlashAttnFwdSm80INS1_25CollectiveMainloopFwdSm80ILi8ELi1ELb1EN4cute5tupleIJNS5_1CILi128EEENS7_ILi96EEENS7_ILi192EEEEEELi192ENS_10bfloat16_tEfNS_4arch4Sm80ELb1ELb0ELb1ELb0ELb0ELb0ELb1ELb1EEENS1_21CollectiveEpilogueFwdINS6_IJS8_SA_S9_EEENS6_IJNS7_ILi1EEESI_SI_EEESC_SE_Li256ELb0ELb1ELb1ELb0EEENS1_30DynamicPersistentTileSchedulerILi256ELi256ELb1ELb1ELb0EEEEEEEEEvNT_6ParamsE --------------------------
	.section	.nv.info._ZN7cutlass13device_kernelIN5flash19enable_sm80_to_sm89INS1_16FlashAttnFwdSm80INS1_25CollectiveMainloopFwdSm80ILi8ELi1ELb1EN4cute5tupleIJNS5_1CILi128EEENS7_ILi96EEENS7_ILi192EEEEEELi192ENS_10bfloat16_tEfNS_4arch4Sm80ELb1ELb0ELb1ELb0ELb0ELb0ELb1ELb1EEENS1_21CollectiveEpilogueFwdINS6_IJS8_SA_S9_EEENS6_IJNS7_ILi1EEESI_SI_EEESC_SE_Li256ELb0ELb1ELb1ELb0EEENS1_30DynamicPersistentTileSchedulerILi256ELi256ELb1ELb1ELb0EEEEEEEEEvNT_6ParamsE,"",@"SHT_CUDA_INFO"
	.sectionflags	@""
	.align	4


	//----- nvinfo : EIATTR_CUDA_API_VERSION
	.align		4
        /*0000*/ 	.byte	0x04, 0x37
        /*0002*/ 	.short	(.L_300 - .L_299)
.L_299:
        /*0004*/ 	.word	0x00000082


	//----- nvinfo : EIATTR_KPARAM_INFO
	.align		4
.L_300:
        /*0008*/ 	.byte	0x04, 0x17
        /*000a*/ 	.short	(.L_302 - .L_301)
.L_301:
        /*000c*/ 	.word	0x00000000
        /*0010*/ 	.short	0x0000
        /*0012*/ 	.short	0x0000
        /*0014*/ 	.byte	0x00, 0xf0, 0xa1, 0x10


	//----- nvinfo : EIATTR_SPARSE_MMA_MASK
	.align		4
.L_302:
        /*0018*/ 	.byte	0x03, 0x50
        /*001a*/ 	.short	0x0000


	//----- nvinfo : EIATTR_MAXREG_COUNT
	.align		4
        /*001c*/ 	.byte	0x03, 0x1b
        /*001e*/ 	.short	0x00ff


	//----- nvinfo : EIATTR_MERCURY_ISA_VERSION
	.align		4
        /*0020*/ 	.byte	0x03, 0x5f
        /*0022*/ 	.short	0x0101


	//----- nvinfo : EIATTR_EXIT_INSTR_OFFSETS
	.align		4
        /*0024*/ 	.byte	0x04, 0x1c
        /*0026*/ 	.short	(.L_304 - .L_303)


	//   ....[0]....
.L_303:
        /*0028*/ 	.word	0x00000010


	//----- nvinfo : EIATTR_MAX_THREADS
	.align		4
.L_304:
        /*002c*/ 	.byte	0x04, 0x05
        /*002e*/ 	.short	(.L_306 - .L_305)
.L_305:
        /*0030*/ 	.word	0x00000100
        /*0034*/ 	.word	0x00000001
        /*0038*/ 	.word	0x00000001


	//----- nvinfo : EIATTR_CBANK_PARAM_SIZE
	.align		4
.L_306:
        /*003c*/ 	.byte	0x03, 0x19
        /*003e*/ 	.short	0x0428


	//----- nvinfo : EIATTR_PARAM_CBANK
	.align		4
        /*0040*/ 	.byte	0x04, 0x0a
        /*0042*/ 	.short	(.L_308 - .L_307)
	.align		4
.L_307:
        /*0044*/ 	.word	index@(.nv.constant0._ZN7cutlass13device_kernelIN5flash19enable_sm80_to_sm89INS1_16FlashAttnFwdSm80INS1_25CollectiveMainloopFwdSm80ILi8ELi1ELb1EN4cute5tupleIJNS5_1CILi128EEENS7_ILi96EEENS7_ILi192EEEEEELi192ENS_10bfloat16_tEfNS_4arch4Sm80ELb1ELb0ELb1ELb0ELb0ELb0ELb1ELb1EEENS1_21CollectiveEpilogueFwdINS6_IJS8_SA_S9_EEENS6_IJNS7_ILi1EEESI_SI_EEESC_SE_Li256ELb0ELb1ELb1ELb0EEENS1_30DynamicPersistentTileSchedulerILi256ELi256ELb1ELb1ELb0EEEEEEEEEvNT_6ParamsE)
        /*0048*/ 	.short	0x0210
        /*004a*/ 	.short	0x0428


	//----- nvinfo : EIATTR_SW_WAR
	.align		4
.L_308:
        /*004c*/ 	.byte	0x04, 0x36
        /*004e*/ 	.short	(.L_310 - .L_309)
.L_309:
        /*0050*/ 	.word	0x00000008
.L_310:


//--------------------- .nv.info._ZN7cutlass13device_kernelIN5flash19enable_sm80_to_sm89INS1_16FlashAttnFwdSm80INS1_25CollectiveMainloopFwdSm80ILi8ELi1ELb0EN4cute5tupleIJNS5_1CILi128EEENS7_ILi64EEENS7_ILi192EEEEEELi192ENS_10bfloat16_tEfNS_4arch4Sm80ELb1ELb0ELb1ELb1ELb0ELb0ELb1ELb1EEENS1_21CollectiveEpilogueFwdINS6_IJS8_SA_S9_EEENS6_IJNS7_ILi1EEESI_SI_EEESC_SE_Li256ELb1ELb1ELb1ELb0EEENS1_36VarlenDynamicPersistentTileSchedulerILi128ELi64ELi256ELi256ELb1ELb1ELb0ELb1ELb1ELb1EEEEEEEEEvNT_6ParamsE --------------------------
	.section	.nv.info._ZN7cutlass13device_kernelIN5flash19enable_sm80_to_sm89INS1_16FlashAttnFwdSm80INS1_25CollectiveMainloopFwdSm80ILi8ELi1ELb0EN4cute5tupleIJNS5_1CILi128EEENS7_ILi64EEENS7_ILi192EEEEEELi192ENS_10bfloat16_tEfNS_4arch4Sm80ELb1ELb0ELb1ELb1ELb0ELb0ELb1ELb1EEENS1_21CollectiveEpilogueFwdINS6_IJS8_SA_S9_EEENS6_IJNS7_ILi1EEESI_SI_EEESC_SE_Li256ELb1ELb1ELb1ELb0EEENS1_36VarlenDynamicPersistentTileSchedulerILi128ELi64ELi256ELi256ELb1ELb1ELb0ELb1ELb1ELb1EEEEEEEEEvNT_6ParamsE,"",@"SHT_CUDA_INFO"
	.sectionflags	@""
	.align	4


	//----- nvinfo : EIATTR_CUDA_API_VERSION
	.align		4
        /*0000*/ 	.byte	0x04, 0x37
        /*0002*/ 	.short	(.L_312 - .L_311)
.L_311:
        /*0004*/ 	.word	0x00000082


	//----- nvinfo : EIATTR_KPARAM_INFO
	.align		4
.L_312:
        /*0008*/ 	.byte	0x04, 0x17
        /*000a*/ 	.short	(.L_314 - .L_313)
.L_313:
        /*000c*/ 	.word	0x00000000
        /*0010*/ 	.short	0x0000
        /*0012*/ 	.short	0x0000
        /*0014*/ 	.byte	0x00, 0xf0, 0xe1, 0x10


	//----- nvinfo : EIATTR_SPARSE_MMA_MASK
	.align		4
.L_314:
        /*0018*/ 	.byte	0x03, 0x50
        /*001a*/ 	.short	0x0000


	//----- nvinfo : EIATTR_MAXREG_COUNT
	.align		4
        /*001c*/ 	.byte	0x03, 0x1b
        /*001e*/ 	.short	0x00ff


	//----- nvinfo : EIATTR_MERCURY_ISA_VERSION
	.align		4
        /*0020*/ 	.byte	0x03, 0x5f
        /*0022*/ 	.short	0x0101


	//----- nvinfo : EIATTR_EXIT_INSTR_OFFSETS
	.align		4
        /*0024*/ 	.byte	0x04, 0x1c
        /*0026*/ 	.short	(.L_316 - .L_315)


	//   ....[0]....
.L_315:
        /*0028*/ 	.word	0x00000010


	//----- nvinfo : EIATTR_MAX_THREADS
	.align		4
.L_316:
        /*002c*/ 	.byte	0x04, 0x05
        /*002e*/ 	.short	(.L_318 - .L_317)
.L_317:
        /*0030*/ 	.word	0x00000100
        /*0034*/ 	.word	0x00000001
        /*0038*/ 	.word	0x00000001


	//----- nvinfo : EIATTR_CBANK_PARAM_SIZE
	.align		4
.L_318:
        /*003c*/ 	.byte	0x03, 0x19
        /*003e*/ 	.short	0x0438


	//----- nvinfo : EIATTR_PARAM_CBANK
	.align		4
        /*0040*/ 	.byte	0x04, 0x0a
        /*0042*/ 	.short	(.L_320 - .L_319)
	.align		4
.L_319:
        /*0044*/ 	.word	index@(.nv.constant0._ZN7cutlass13device_kernelIN5flash19enable_sm80_to_sm89INS1_16FlashAttnFwdSm80INS1_25CollectiveMainloopFwdSm80ILi8ELi1ELb0EN4cute5tupleIJNS5_1CILi128EEENS7_ILi64EEENS7_ILi192EEEEEELi192ENS_10bfloat16_tEfNS_4arch4Sm80ELb1ELb0ELb1ELb1ELb0ELb0ELb1ELb1EEENS1_21CollectiveEpilogueFwdINS6_IJS8_SA_S9_EEENS6_IJNS7_ILi1EEESI_SI_EEESC_SE_Li256ELb1ELb1ELb1ELb0EEENS1_36VarlenDynamicPersistentTileSchedulerILi128ELi64ELi256ELi256ELb1ELb1ELb0ELb1ELb1ELb1EEEEEEEEEvNT_6ParamsE)
        /*0048*/ 	.short	0x0210
        /*004a*/ 	.short	0x0438


	//----- nvinfo : EIATTR_SW_WAR
	.align		4
.L_320:
        /*004c*/ 	.byte	0x04, 0x36
        /*004e*/ 	.short	(.L_322 - .L_321)
.L_321:
        /*0050*/ 	.word	0x00000008
.L_322:


//--------------------- .nv.info._ZN7cutlass13device_kernelIN5flash19enable_sm80_to_sm89INS1_16FlashAttnFwdSm80INS1_25CollectiveMainloopFwdSm80ILi8ELi1ELb0EN4cute5tupleIJNS5_1CILi128EEENS7_ILi64EEENS7_ILi192EEEEEELi192ENS_10bfloat16_tEfNS_4arch4Sm80ELb1ELb0ELb1ELb1ELb0ELb1ELb1ELb1EEENS1_21CollectiveEpilogueFwdINS6_IJS8_SA_S9_EEENS6_IJNS7_ILi1EEESI_SI_EEESC_SE_Li256ELb1ELb1ELb1ELb0EEENS1_36VarlenDynamicPersistentTileSchedulerILi128ELi64ELi256ELi256ELb1ELb1ELb0ELb1ELb1ELb1EEEEEEEEEvNT_6ParamsE --------------------------
	.section	.nv.info._ZN7cutlass13device_kernelIN5flash19enable_sm80_to_sm89INS1_16FlashAttnFwdSm80INS1_25CollectiveMainloopFwdSm80ILi8ELi1ELb0EN4cute5tupleIJNS5_1CILi128EEENS7_ILi64EEENS7_ILi192EEEEEELi192ENS_10bfloat16_tEfNS_4arch4Sm80ELb1ELb0ELb1ELb1ELb0ELb1ELb1ELb1EEENS1_21CollectiveEpilogueFwdINS6_IJS8_SA_S9_EEENS6_IJNS7_ILi1EEESI_SI_EEESC_SE_Li256ELb1ELb1ELb1ELb0EEENS1_36VarlenDynamicPersistentTileSchedulerILi128ELi64ELi256ELi256ELb1ELb1ELb0ELb1ELb1ELb1EEEEEEEEEvNT_6ParamsE,"",@"SHT_CUDA_INFO"
	.sectionflags	@""
	.align	4


	//----- nvinfo : EIATTR_CUDA_API_VERSION
	.align		4
        /*0000*/ 	.byte	0x04, 0x37
        /*0002*/ 	.short	(.L_324 - .L_323)
.L_323:
        /*0004*/ 	.word	0x00000082


	//----- nvinfo : EIATTR_KPARAM_INFO
	.align		4
.L_324:
        /*0008*/ 	.byte	0x04, 0x17
        /*000a*/ 	.short	(.L_326 - .L_325)
.L_325:
        /*000c*/ 	.word	0x00000000
        /*0010*/ 	.short	0x0000
        /*0012*/ 	.short	0x0000
        /*0014*/ 	.byte	0x00, 0xf0, 0xe1, 0x10


	//----- nvinfo : EIATTR_SPARSE_MMA_MASK
	.align		4
.L_326:
        /*0018*/ 	.byte	0x03, 0x50
        /*001a*/ 	.short	0x0000


	//----- nvinfo : EIATTR_MAXREG_COUNT
	.align		4
        /*001c*/ 	.byte	0x03, 0x1b
        /*001e*/ 	.short	0x00ff


	//----- nvinfo : EIATTR_MERCURY_ISA_VERSION
	.align		4
        /*0020*/ 	.byte	0x03, 0x5f
        /*0022*/ 	.short	0x0101


	//----- nvinfo : EIATTR_EXIT_INSTR_OFFSETS
	.align		4
        /*0024*/ 	.byte	0x04, 0x1c
        /*0026*/ 	.short	(.L_328 - .L_327)


	//   ....[0]....
.L_327:
        /*0028*/ 	.word	0x00000010


	//----- nvinfo : EIATTR_MAX_THREADS
	.align		4
.L_328:
        /*002c*/ 	.byte	0x04, 0x05
        /*002e*/ 	.short	(.L_330 - .L_329)
.L_329:
        /*0030*/ 	.word	0x00000100
        /*0034*/ 	.word	0x00000001
        /*0038*/ 	.word	0x00000001


	//----- nvinfo : EIATTR_CBANK_PARAM_SIZE
	.align		4
.L_330:
        /*003c*/ 	.byte	0x03, 0x19
        /*003e*/ 	.short	0x0438


	//----- nvinfo : EIATTR_PARAM_CBANK
	.align		4
        /*0040*/ 	.byte	0x04, 0x0a
        /*0042*/ 	.short	(.L_332 - .L_331)
	.align		4
.L_331:
        /*0044*/ 	.word	index@(.nv.constant0._ZN7cutlass13device_kernelIN5flash19enable_sm80_to_sm89INS1_16FlashAttnFwdSm80INS1_25CollectiveMainloopFwdSm80ILi8ELi1ELb0EN4cute5tupleIJNS5_1CILi128EEENS7_ILi64EEENS7_ILi192EEEEEELi192ENS_10bfloat16_tEfNS_4arch4Sm80ELb1ELb0ELb1ELb1ELb0ELb1ELb1ELb1EEENS1_21CollectiveEpilogueFwdINS6_IJS8_SA_S9_EEENS6_IJNS7_ILi1EEESI_SI_EEESC_SE_Li256ELb1ELb1ELb1ELb0EEENS1_36VarlenDynamicPersistentTileSchedulerILi128ELi64ELi256ELi256ELb1ELb1ELb0ELb1ELb1ELb1EEEEEEEEEvNT_6ParamsE)
        /*0048*/ 	.short	0x0210
        /*004a*/ 	.short	0x0438


	//----- nvinfo : EIATTR_SW_WAR
	.align		4
.L_332:
        /*004c*/ 	.byte	0x04, 0x36
        /*004e*/ 	.short	(.L_334 - .L_333)
.L_333:
        /*0050*/ 	.word	0x00000008
.L_334:


//--------------------- .nv.info._ZN7cutlass13device_kernelIN5flash19enable_sm80_to_sm89INS1_16FlashAttnFwdSm80INS1_25CollectiveMainloopFwdSm80ILi8ELi2ELb1EN4cute5tupleIJNS5_1CILi128EEENS7_ILi96EEENS7_ILi192EEEEEELi192ENS_10bfloat16_tEfNS_4arch4Sm80ELb0ELb0ELb1ELb0ELb0ELb0ELb1ELb1EEENS1_21CollectiveEpilogueFwdINS6_IJS8_SA_S9_EEENS6_IJNS7_ILi1EEESI_SI_EEESC_SE_Li256ELb0ELb1ELb1ELb0EEENS1_19SingleTileSchedulerILb0ELb1ELb1ELi128EEEEEEEEEvNT_6ParamsE --------------------------
	.section	.nv.info._ZN7cutlass13device_kernelIN5flash19enable_sm80_to_sm89INS1_16FlashAttnFwdSm80INS1_25CollectiveMainloopFwdSm80ILi8ELi2ELb1EN4cute5tupleIJNS5_1CILi128EEENS7_ILi96EEENS7_ILi192EEEEEELi192ENS_10bfloat16_tEfNS_4arch4Sm80ELb0ELb0ELb1ELb0ELb0ELb0ELb1ELb1EEENS1_21CollectiveEpilogueFwdINS6_IJS8_SA_S9_EEENS6_IJNS7_ILi1EEESI_SI_EEESC_SE_Li256ELb0ELb1ELb1ELb0EEENS1_19SingleTileSchedulerILb0ELb1ELb1ELi128EEEEEEEEEvNT_6ParamsE,"",@"SHT_CUDA_INFO"
	.sectionflags	@""
	.align	4


	//----- nvinfo : EIATTR_CUDA_API_VERSION
	.align		4
        /*0000*/ 	.byte	0x04, 0x37
        /*0002*/ 	.short	(.L_336 - .L_335)
.L_335:
        /*0004*/ 	.word	0x00000082


	//----- nvinfo : EIATTR_KPARAM_INFO
	.align		4
.L_336:
        /*0008*/ 	.byte	0x04, 0x17
        /*000a*/ 	.short	(.L_338 - .L_337)
.L_337:
        /*000c*/ 	.word	0x00000000
        /*0010*/ 	.short	0x0000
        /*0012*/ 	.short	0x0000
        /*0014*/ 	.byte	0x00, 0xf0, 0x61, 0x10


	//----- nvinfo : EIATTR_SPARSE_MMA_MASK
	.align		4
.L_338:
        /*0018*/ 	.byte	0x03, 0x50
        /*001a*/ 	.short	0x0000


	//----- nvinfo : EIATTR_MAXREG_COUNT
	.align		4
        /*001c*/ 	.byte	0x03, 0x1b
        /*001e*/ 	.short	0x00ff


	//----- nvinfo : EIATTR_MERCURY_ISA_VERSION
	.align		4
        /*0020*/ 	.byte	0x03, 0x5f
        /*0022*/ 	.short	0x0101


	//----- nvinfo : EIATTR_EXIT_INSTR_OFFSETS
	.align		4
        /*0024*/ 	.byte	0x04, 0x1c
        /*0026*/ 	.short	(.L_340 - .L_339)


	//   ....[0]....
.L_339:
        /*0028*/ 	.word	0x00000010


	//----- nvinfo : EIATTR_MAX_THREADS
	.align		4
.L_340:
        /*002c*/ 	.byte	0x04, 0x05
        /*002e*/ 	.short	(.L_342 - .L_341)
.L_341:
        /*0030*/ 	.word	0x00000100
        /*0034*/ 	.word	0x00000001
        /*0038*/ 	.word	0x00000001


	//----- nvinfo : EIATTR_CBANK_PARAM_SIZE
	.align		4
.L_342:
        /*003c*/ 	.byte	0x03, 0x19
        /*003e*/ 	.short	0x0418


	//----- nvinfo : EIATTR_PARAM_CBANK
	.align		4
        /*0040*/ 	.byte	0x04, 0x0a
        /*0042*/ 	.short	(.L_344 - .L_343)
	.align		4
.L_343:
        /*0044*/ 	.word	index@(.nv.constant0._ZN7cutlass13device_kernelIN5flash19enable_sm80_to_sm89INS1_16FlashAttnFwdSm80INS1_25CollectiveMainloopFwdSm80ILi8ELi2ELb1EN4cute5tupleIJNS5_1CILi128EEENS7_ILi96EEENS7_ILi192EEEEEELi192ENS_10bfloat16_tEfNS_4arch4Sm80ELb0ELb0ELb1ELb0ELb0ELb0ELb1ELb1EEENS1_21CollectiveEpilogueFwdINS6_IJS8_SA_S9_EEENS6_IJNS7_ILi1EEESI_SI_EEESC_SE_Li256ELb0ELb1ELb1ELb0EEENS1_19SingleTileSchedulerILb0ELb1ELb1ELi128EEEEEEEEEvNT_6ParamsE)
        /*0048*/ 	.short	0x0210
        /*004a*/ 	.short	0x0418


	//----- nvinfo : EIATTR_SW_WAR
	.align		4
.L_344:
        /*004c*/ 	.byte	0x04, 0x36
        /*004e*/ 	.short	(.L_346 - .L_345)
.L_345:
        /*0050*/ 	.word	0x00000008
.L_346:


//--------------------- .nv.info._ZN7cutlass13device_kernelIN5flash19enable_sm80_to_sm89INS1_16FlashAttnFwdSm80INS1_25CollectiveMainloopFwdSm80ILi8ELi2ELb0EN4cute5tupleIJNS5_1CILi128EEENS7_ILi64EEENS7_ILi192EEEEEELi192ENS_10bfloat16_tEfNS_4arch4Sm80ELb0ELb0ELb1ELb1ELb0ELb0ELb1ELb1EEENS1_21CollectiveEpilogueFwdINS6_IJS8_SA_S9_EEENS6_IJNS7_ILi1EEESI_SI_EEESC_SE_Li256ELb1ELb1ELb1ELb0EEENS1_36VarlenDynamicPersistentTileSchedulerILi128ELi64ELi256ELi256ELb1ELb1ELb0ELb0ELb1ELb1EEEEEEEEEvNT_6ParamsE --------------------------
	.section	.nv.info._ZN7cutlass13device_kernelIN5flash19enable_sm80_to_sm89INS1_16FlashAttnFwdSm80INS1_25CollectiveMainloopFwdSm80ILi8ELi2ELb0EN4cute5tupleIJNS5_1CILi128EEENS7_ILi64EEENS7_ILi192EEEEEELi192ENS_10bfloat16_tEfNS_4arch4Sm80ELb0ELb0ELb1ELb1ELb0ELb0ELb1ELb1EEENS1_21CollectiveEpilogueFwdINS6_IJS8_SA_S9_EEENS6_IJNS7_ILi1EEESI_SI_EEESC_SE_Li256ELb1ELb1ELb1ELb0EEENS1_36VarlenDynamicPersistentTileSchedulerILi128ELi64ELi256ELi256ELb1ELb1ELb0ELb0ELb1ELb1EEEEEEEEEvNT_6ParamsE,"",@"SHT_CUDA_INFO"
	.sectionflags	@""
	.align	4


	//----- nvinfo : EIATTR_CUDA_API_VERSION
	.align		4
        /*0000*/ 	.byte	0x04, 0x37
        /*0002*/ 	.short	(.L_348 - .L_347)
.L_347:
        /*0004*/ 	.word	0x00000082


	//----- nvinfo : EIATTR_KPARAM_INFO
	.align		4
.L_348:
        /*0008*/ 	.byte	0x04, 0x17
        /*000a*/ 	.short	(.L_350 - .L_349)
.L_349:
        /*000c*/ 	.word	0x00000000
        /*0010*/ 	.short	0x0000
        /*0012*/ 	.short	0x0000
        /*0014*/ 	.byte	0x00, 0xf0, 0xe1, 0x10


	//----- nvinfo : EIATTR_SPARSE_MMA_MASK
	.align		4
.L_350:
        /*0018*/ 	.byte	0x03, 0x50
        /*001a*/ 	.short	0x0000


	//----- nvinfo : EIATTR_MAXREG_COUNT
	.align		4
        /*001c*/ 	.byte	0x03, 0x1b
        /*001e*/ 	.short	0x00ff


	//----- nvinfo : EIATTR_MERCURY_ISA_VERSION
	.align		4
        /*0020*/ 	.byte	0x03, 0x5f
        /*0022*/ 	.short	0x0101


	//----- nvinfo : EIATTR_EXIT_INSTR_OFFSETS
	.align		4
        /*0024*/ 	.byte	0x04, 0x1c
        /*0026*/ 	.short	(.L_352 - .L_351)


	//   ....[0]....
.L_351:
        /*0028*/ 	.word	0x00000010


	//----- nvinfo : EIATTR_MAX_THREADS
	.align		4
.L_352:
        /*002c*/ 	.byte	0x04, 0x05
        /*002e*/ 	.short	(.L_354 - .L_353)
.L_353:
        /*0030*/ 	.word	0x00000100
        /*0034*/ 	.word	0x00000001
        /*0038*/ 	.word	0x00000001


	//----- nvinfo : EIATTR_CBANK_PARAM_SIZE
	.align		4
.L_354:
        /*003c*/ 	.byte	0x03, 0x19
        /*003e*/ 	.short	0x0438


	//----- nvinfo : EIATTR_PARAM_CBANK
	.align		4
        /*0040*/ 	.byte	0x04, 0x0a
        /*0042*/ 	.short	(.L_356 - .L_355)
	.align		4
.L_355:
        /*0044*/ 	.word	index@(.nv.constant0._ZN7cutlass13device_kernelIN5flash19enable_sm80_to_sm89INS1_16FlashAttnFwdSm80INS1_25CollectiveMainloopFwdSm80ILi8ELi2ELb0EN4cute5tupleIJNS5_1CILi128EEENS7_ILi64EEENS7_ILi192EEEEEELi192ENS_10bfloat16_tEfNS_4arch4Sm80ELb0ELb0ELb1ELb1ELb0ELb0ELb1ELb1EEENS1_21CollectiveEpilogueFwdINS6_IJS8_SA_S9_EEENS6_IJNS7_ILi1EEESI_SI_EEESC_SE_Li256ELb1ELb1ELb1ELb0EEENS1_36VarlenDynamicPersistentTileSchedulerILi128ELi64ELi256ELi256ELb1ELb1ELb0ELb0ELb1ELb1EEEEEEEEEvNT_6ParamsE)
        /*0048*/ 	.short	0x0210
        /*004a*/ 	.short	0x0438


	//----- nvinfo : EIATTR_SW_WAR
	.align		4
.L_356:
        /*004c*/ 	.byte	0x04, 0x36
        /*004e*/ 	.short	(.L_358 - .L_357)
.L_357:
        /*0050*/ 	.word	0x00000008
.L_358:


//--------------------- .nv.info._ZN7cutlass13device_kernelIN5flash19enable_sm80_to_sm89INS1_16FlashAttnFwdSm80INS1_25CollectiveMainloopFwdSm80ILi8ELi2ELb0EN4cute5tupleIJNS5_1CILi128EEENS7_ILi64EEENS7_ILi192EEEEEELi192ENS_10bfloat16_tEfNS_4arch4Sm80ELb0ELb0ELb1ELb1ELb0ELb1ELb1ELb1EEENS1_21CollectiveEpilogueFwdINS6_IJS8_SA_S9_EEENS6_IJNS7_ILi1EEESI_SI_EEESC_SE_Li256ELb1ELb1ELb1ELb0EEENS1_36VarlenDynamicPersistentTileSchedulerILi128ELi64ELi256ELi256ELb1ELb1ELb0ELb0ELb1ELb1EEEEEEEEEvNT_6ParamsE --------------------------
	.section	.nv.info._ZN7cutlass13device_kernelIN5flash19enable_sm80_to_sm89INS1_16FlashAttnFwdSm80INS1_25CollectiveMainloopFwdSm80ILi8ELi2ELb0EN4cute5tupleIJNS5_1CILi128EEENS7_ILi64EEENS7_ILi192EEEEEELi192ENS_10bfloat16_tEfNS_4arch4Sm80ELb0ELb0ELb1ELb1ELb0ELb1ELb1ELb1EEENS1_21CollectiveEpilogueFwdINS6_IJS8_SA_S9_EEENS6_IJNS7_ILi1EEESI_SI_EEESC_SE_Li256ELb1ELb1ELb1ELb0EEENS1_36VarlenDynamicPersistentTileSchedulerILi128ELi64ELi256ELi256ELb1ELb1ELb0ELb0ELb1ELb1EEEEEEEEEvNT_6ParamsE,"",@"SHT_CUDA_INFO"
	.sectionflags	@""
	.align	4


	//----- nvinfo : EIATTR_CUDA_API_VERSION
	.align		4
        /*0000*/ 	.byte	0x04, 0x37
        /*0002*/ 	.short	(.L_360 - .L_359)
.L_359:
        /*0004*/ 	.word	0x00000082


	//----- nvinfo : EIATTR_KPARAM_INFO
	.align		4
.L_360:
        /*0008*/ 	.byte	0x04, 0x17
        /*000a*/ 	.short	(.L_362 - .L_361)
.L_361:
        /*000c*/ 	.word	0x00000000
        /*0010*/ 	.short	0x0000
        /*0012*/ 	.short	0x0000
        /*0014*/ 	.byte	0x00, 0xf0, 0xe1, 0x10


	//----- nvinfo : EIATTR_SPARSE_MMA_MASK
	.align		4
.L_362:
        /*0018*/ 	.byte	0x03, 0x50
        /*001a*/ 	.short	0x0000


	//----- nvinfo : EIATTR_MAXREG_COUNT
	.align		4
        /*001c*/ 	.byte	0x03, 0x1b
        /*001e*/ 	.short	0x00ff


	//----- nvinfo : EIATTR_MERCURY_ISA_VERSION
	.align		4
        /*0020*/ 	.byte	0x03, 0x5f
        /*0022*/ 	.short	0x0101


	//----- nvinfo : EIATTR_EXIT_INSTR_OFFSETS
	.align		4
        /*0024*/ 	.byte	0x04, 0x1c
        /*0026*/ 	.short	(.L_364 - .L_363)


	//   ....[0]....
.L_363:
        /*0028*/ 	.word	0x00000010


	//----- nvinfo : EIATTR_MAX_THREADS
	.align		4
.L_364:
        /*002c*/ 	.byte	0x04, 0x05
        /*002e*/ 	.short	(.L_366 - .L_365)
.L_365:
        /*0030*/ 	.word	0x00000100
        /*0034*/ 	.word	0x00000001
        /*0038*/ 	.word	0x00000001


	//----- nvinfo : EIATTR_CBANK_PARAM_SIZE
	.align		4
.L_366:
        /*003c*/ 	.byte	0x03, 0x19
        /*003e*/ 	.short	0x0438


	//----- nvinfo : EIATTR_PARAM_CBANK
	.align		4
        /*0040*/ 	.byte	0x04, 0x0a
        /*0042*/ 	.short	(.L_368 - .L_367)
	.align		4
.L_367:
        /*0044*/ 	.word	index@(.nv.constant0._ZN7cutlass13device_kernelIN5flash19enable_sm80_to_sm89INS1_16FlashAttnFwdSm80INS1_25CollectiveMainloopFwdSm80ILi8ELi2ELb0EN4cute5tupleIJNS5_1CILi128EEENS7_ILi64EEENS7_ILi192EEEEEELi192ENS_10bfloat16_tEfNS_4arch4Sm80ELb0ELb0ELb1ELb1ELb0ELb1ELb1ELb1EEENS1_21CollectiveEpilogueFwdINS6_IJS8_SA_S9_EEENS6_IJNS7_ILi1EEESI_SI_EEESC_SE_Li256ELb1ELb1ELb1ELb0EEENS1_36VarlenDynamicPersistentTileSchedulerILi128ELi64ELi256ELi256ELb1ELb1ELb0ELb0ELb1ELb1EEEEEEEEEvNT_6ParamsE)
        /*0048*/ 	.short	0x0210
        /*004a*/ 	.short	0x0438


	//----- nvinfo : EIATTR_SW_WAR
	.align		4
.L_368:
        /*004c*/ 	.byte	0x04, 0x36
        /*004e*/ 	.short	(.L_370 - .L_369)
.L_369:
        /*0050*/ 	.word	0x00000008
.L_370:


//--------------------- .nv.info._ZN7cutlass13device_kernelIN5flash19enable_sm80_to_sm89INS1_16FlashAttnFwdSm80INS1_25CollectiveMainloopFwdSm80ILi8ELi2ELb0EN4cute5tupleIJNS5_1CILi128EEENS7_ILi64EEENS7_ILi192EEEEEELi192ENS_10bfloat16_tEfNS_4arch4Sm80ELb0ELb1ELb1ELb0ELb0ELb0ELb1ELb1EEENS1_21CollectiveEpilogueFwdINS6_IJS8_SA_S9_EEENS6_IJNS7_ILi1EEESI_SI_EEESC_SE_Li256ELb0ELb1ELb1ELb0EEENS1_19SingleTileSchedulerILb0ELb1ELb1ELi128EEEEEEEEEvNT_6ParamsE --------------------------
	.section	.nv.info._ZN7cutlass13device_kernelIN5flash19enable_sm80_to_sm89INS1_16FlashAttnFwdSm80INS1_25CollectiveMainloopFwdSm80ILi8ELi2ELb0EN4cute5tupleIJNS5_1CILi128EEENS7_ILi64EEENS7_ILi192EEEEEELi192ENS_10bfloat16_tEfNS_4arch4Sm80ELb0ELb1ELb1ELb0ELb0ELb0ELb1ELb1EEENS1_21CollectiveEpilogueFwdINS6_IJS8_SA_S9_EEENS6_IJNS7_ILi1EEESI_SI_EEESC_SE_Li256ELb0ELb1ELb1ELb0EEENS1_19SingleTileSchedulerILb0ELb1ELb1ELi128EEEEEEEEEvNT_6ParamsE,"",@"SHT_CUDA_INFO"
	.sectionflags	@""
	.align	4


	//----- nvinfo : EIATTR_CUDA_API_VERSION
	.align		4
        /*0000*/ 	.byte	0x04, 0x37
        /*0002*/ 	.short	(.L_372 - .L_371)
.L_371:
        /*0004*/ 	.word	0x00000082


	//----- nvinfo : EIATTR_KPARAM_INFO
	.align		4
.L_372:
        /*0008*/ 	.byte	0x04, 0x17
        /*000a*/ 	.short	(.L_374 - .L_373)
.L_373:
        /*000c*/ 	.word	0x00000000
        /*0010*/ 	.short	0x0000
        /*0012*/ 	.short	0x0000
        /*0014*/ 	.byte	0x00, 0xf0, 0x61, 0x10


	//----- nvinfo : EIATTR_SPARSE_MMA_MASK
	.align		4
.L_374:
        /*0018*/ 	.byte	0x03, 0x50
        /*001a*/ 	.short	0x0000


	//----- nvinfo : EIATTR_MAXREG_COUNT
	.align		4
        /*001c*/ 	.byte	0x03, 0x1b
        /*001e*/ 	.short	0x00ff


	//----- nvinfo : EIATTR_MERCURY_ISA_VERSION
	.align		4
        /*0020*/ 	.byte	0x03, 0x5f
        /*0022*/ 	.short	0x0101


	//----- nvinfo : EIATTR_EXIT_INSTR_OFFSETS
	.align		4
        /*0024*/ 	.byte	0x04, 0x1c
        /*0026*/ 	.short	(.L_376 - .L_375)


	//   ....[0]....
.L_375:
        /*0028*/ 	.word	0x00000010


	//----- nvinfo : EIATTR_MAX_THREADS
	.align		4
.L_376:
        /*002c*/ 	.byte	0x04, 0x05
        /*002e*/ 	.short	(.L_378 - .L_377)
.L_377:
        /*0030*/ 	.word	0x00000100
        /*0034*/ 	.word	0x00000001
        /*0038*/ 	.word	0x00000001


	//----- nvinfo : EIATTR_CBANK_PARAM_SIZE
	.align		4
.L_378:
        /*003c*/ 	.byte	0x03, 0x19
        /*003e*/ 	.short	0x0418


	//----- nvinfo : EIATTR_PARAM_CBANK
	.align		4
        /*0040*/ 	.byte	0x04, 0x0a
        /*0042*/ 	.short	(.L_380 - .L_379)
	.align		4
.L_379:
        /*0044*/ 	.word	index@(.nv.constant0._ZN7cutlass13device_kernelIN5flash19enable_sm80_to_sm89INS1_16FlashAttnFwdSm80INS1_25CollectiveMainloopFwdSm80ILi8ELi2ELb0EN4cute5tupleIJNS5_1CILi128EEENS7_ILi64EEENS7_ILi192EEEEEELi192ENS_10bfloat16_tEfNS_4arch4Sm80ELb0ELb1ELb1ELb0ELb0ELb0ELb1ELb1EEENS1_21CollectiveEpilogueFwdINS6_IJS8_SA_S9_EEENS6_IJNS7_ILi1EEESI_SI_EEESC_SE_Li256ELb0ELb1ELb1ELb0EEENS1_19SingleTileSchedulerILb0ELb1ELb1ELi128EEEEEEEEEvNT_6ParamsE)
        /*0048*/ 	.short	0x0210
        /*004a*/ 	.short	0x0418


	//----- nvinfo : EIATTR_SW_WAR
	.align		4
.L_380:
        /*004c*/ 	.byte	0x04, 0x36
        /*004e*/ 	.short	(.L_382 - .L_381)
.L_381:
        /*0050*/ 	.word	0x00000008
.L_382:


//--------------------- .nv.info._ZN7cutlass13device_kernelIN5flash19enable_sm80_to_sm89INS1_16FlashAttnFwdSm80INS1_25CollectiveMainloopFwdSm80ILi8ELi2ELb0EN4cute5tupleIJNS5_1CILi128EEENS7_ILi64EEENS7_ILi192EEEEEELi192ENS_10bfloat16_tEfNS_4arch4Sm80ELb0ELb1ELb1ELb1ELb0ELb0ELb1ELb1EEENS1_21CollectiveEpilogueFwdINS6_IJS8_SA_S9_EEENS6_IJNS7_ILi1EEESI_SI_EEESC_SE_Li256ELb1ELb1ELb1ELb0EEENS1_36VarlenDynamicPersistentTileSchedulerILi128ELi64ELi256ELi256ELb1ELb1ELb0ELb1ELb0ELb1EEEEEEEEEvNT_6ParamsE --------------------------
	.section	.nv.info._ZN7cutlass13device_kernelIN5flash19enable_sm80_to_sm89INS1_16FlashAttnFwdSm80INS1_25CollectiveMainloopFwdSm80ILi8ELi2ELb0EN4cute5tupleIJNS5_1CILi128EEENS7_ILi64EEENS7_ILi192EEEEEELi192ENS_10bfloat16_tEfNS_4arch4Sm80ELb0ELb1ELb1ELb1ELb0ELb0ELb1ELb1EEENS1_21CollectiveEpilogueFwdINS6_IJS8_SA_S9_EEENS6_IJNS7_ILi1EEESI_SI_EEESC_SE_Li256ELb1ELb1ELb1ELb0EEENS1_36VarlenDynamicPersistentTileSchedulerILi128ELi64ELi256ELi256ELb1ELb1ELb0ELb1ELb0ELb1EEEEEEEEEvNT_6ParamsE,"",@"SHT_CUDA_INFO"
	.sectionflags	@""
	.align	4


	//----- nvinfo : EIATTR_CUDA_API_VERSION
	.align		4
        /*0000*/ 	.byte	0x04, 0x37
        /*0002*/ 	.short	(.L_384 - .L_383)
.L_383:
        /*0004*/ 	.word	0x00000082


	//----- nvinfo : EIATTR_KPARAM_INFO
	.align		4
.L_384:
        /*0008*/ 	.byte	0x04, 0x17
        /*000a*/ 	.short	(.L_386 - .L_385)
.L_385:
        /*000c*/ 	.word	0x00000000
        /*0010*/ 	.short	0x0000
        /*0012*/ 	.short	0x0000
        /*0014*/ 	.byte	0x00, 0xf0, 0xe1, 0x10


	//----- nvinfo : EIATTR_SPARSE_MMA_MASK
	.align		4
.L_386:
        /*0018*/ 	.byte	0x03, 0x50
        /*001a*/ 	.short	0x0000


	//----- nvinfo : EIATTR_MAXREG_COUNT
	.align		4
        /*001c*/ 	.byte	0x03, 0x1b
        /*001e*/ 	.short	0x00ff


	//----- nvinfo : EIATTR_MERCURY_ISA_VERSION
	.align		4
        /*0020*/ 	.byte	0x03, 0x5f
        /*0022*/ 	.short	0x0101


	//----- nvinfo : EIATTR_EXIT_INSTR_OFFSETS
	.align		4
        /*0024*/ 	.byte	0x04, 0x1c
        /*0026*/ 	.short	(.L_388 - .L_387)


	//   ....[0]....
.L_387:
        /*0028*/ 	.word	0x00000010


	//----- nvinfo : EIATTR_MAX_THREADS
	.align		4
.L_388:
        /*002c*/ 	.byte	0x04, 0x05
        /*002e*/ 	.short	(.L_390 - .L_389)
.L_389:
        /*0030*/ 	.word	0x00000100
        /*0034*/ 	.word	0x00000001
        /*0038*/ 	.word	0x00000001


	//----- nvinfo : EIATTR_CBANK_PARAM_SIZE
	.align		4
.L_390:
        /*003c*/ 	.byte	0x03, 0x19
        /*003e*/ 	.short	0x0438


	//----- nvinfo : EIATTR_PARAM_CBANK
	.align		4
        /*0040*/ 	.byte	0x04, 0x0a
        /*0042*/ 	.short	(.L_392 - .L_391)
	.align		4
.L_391:
        /*0044*/ 	.word	index@(.nv.constant0._ZN7cutlass13device_kernelIN5flash19enable_sm80_to_sm89INS1_16FlashAttnFwdSm80INS1_25CollectiveMainloopFwdSm80ILi8ELi2ELb0EN4cute5tupleIJNS5_1CILi128EEENS7_ILi64EEENS7_ILi192EEEEEELi192ENS_10bfloat16_tEfNS_4arch4Sm80ELb0ELb1ELb1ELb1ELb0ELb0ELb1ELb1EEENS1_21CollectiveEpilogueFwdINS6_IJS8_SA_S9_EEENS6_IJNS7_ILi1EEESI_SI_EEESC_SE_Li256ELb1ELb1ELb1ELb0EEENS1_36VarlenDynamicPersistentTileSchedulerILi128ELi64ELi256ELi256ELb1ELb1ELb0ELb1ELb0ELb1EEEEEEEEEvNT_6ParamsE)
        /*0048*/ 	.short	0x0210
        /*004a*/ 	.short	0x0438


	//----- nvinfo : EIATTR_SW_WAR
	.align		4
.L_392:
        /*004c*/ 	.byte	0x04, 0x36
        /*004e*/ 	.short	(.L_394 - .L_393)
.L_393:
        /*0050*/ 	.word	0x00000008
.L_394:


//--------------------- .nv.info._ZN7cutlass13device_kernelIN5flash19enable_sm80_to_sm89INS1_16FlashAttnFwdSm80INS1_25CollectiveMainloopFwdSm80ILi8ELi2ELb0EN4cute5tupleIJNS5_1CILi128EEENS7_ILi64EEENS7_ILi192EEEEEELi192ENS_10bfloat16_tEfNS_4arch4Sm80ELb0ELb1ELb1ELb1ELb0ELb1ELb1ELb1EEENS1_21CollectiveEpilogueFwdINS6_IJS8_SA_S9_EEENS6_IJNS7_ILi1EEESI_SI_EEESC_SE_Li256ELb1ELb1ELb1ELb0EEENS1_36VarlenDynamicPersistentTileSchedulerILi128ELi64ELi256ELi256ELb1ELb1ELb0ELb1ELb0ELb1EEEEEEEEEvNT_6ParamsE --------------------------
	.section	.nv.info._ZN7cutlass13device_kernelIN5flash19enable_sm80_to_sm89INS1_16FlashAttnFwdSm80INS1_25CollectiveMainloopFwdSm80ILi8ELi2ELb0EN4cute5tupleIJNS5_1CILi128EEENS7_ILi64EEENS7_ILi192EEEEEELi192ENS_10bfloat16_tEfNS_4arch4Sm80ELb0ELb1ELb1ELb1ELb0ELb1ELb1ELb1EEENS1_21CollectiveEpilogueFwdINS6_IJS8_SA_S9_EEENS6_IJNS7_ILi1EEESI_SI_EEESC_SE_Li256ELb1ELb1ELb1ELb0EEENS1_36VarlenDynamicPersistentTileSchedulerILi128ELi64ELi256ELi256ELb1ELb1ELb0ELb1ELb0ELb1EEEEEEEEEvNT_6ParamsE,"",@"SHT_CUDA_INFO"
	.sectionflags	@""
	.align	4


	//----- nvinfo : EIATTR_CUDA_API_VERSION
	.align		4
        /*0000*/ 	.byte	0x04, 0x37
        /*0002*/ 	.short	(.L_396 - .L_395)
.L_395:
        /*0004*/ 	.word	0x00000082


	//----- nvinfo : EIATTR_KPARAM_INFO
	.align		4
.L_396:
        /*0008*/ 	.byte	0x04, 0x17
        /*000a*/ 	.short	(.L_398 - .L_397)
.L_397:
        /*000c*/ 	.word	0x00000000
        /*0010*/ 	.short	0x0000
        /*0012*/ 	.short	0x0000
        /*0014*/ 	.byte	0x00, 0xf0, 0xe1, 0x10


	//----- nvinfo : EIATTR_SPARSE_MMA_MASK
	.align		4
.L_398:
        /*0018*/ 	.byte	0x03, 0x50
        /*001a*/ 	.short	0x0000


	//----- nvinfo : EIATTR_MAXREG_COUNT
	.align		4
        /*001c*/ 	.byte	0x03, 0x1b
        /*001e*/ 	.short	0x00ff


	//----- nvinfo : EIATTR_MERCURY_ISA_VERSION
	.align		4
        /*0020*/ 	.byte	0x03, 0x5f
        /*0022*/ 	.short	0x0101


	//----- nvinfo : EIATTR_EXIT_INSTR_OFFSETS
	.align		4
        /*0024*/ 	.byte	0x04, 0x1c
        /*0026*/ 	.short	(.L_400 - .L_399)


	//   ....[0]....
.L_399:
        /*0028*/ 	.word	0x00000010


	//----- nvinfo : EIATTR_MAX_THREADS
	.align		4
.L_400:
        /*002c*/ 	.byte	0x04, 0x05
        /*002e*/ 	.short	(.L_402 - .L_401)
.L_401:
        /*0030*/ 	.word	0x00000100
        /*0034*/ 	.word	0x00000001
        /*0038*/ 	.word	0x00000001


	//----- nvinfo : EIATTR_CBANK_PARAM_SIZE
	.align		4
.L_402:
        /*003c*/ 	.byte	0x03, 0x19
        /*003e*/ 	.short	0x0438


	//----- nvinfo : EIATTR_PARAM_CBANK
	.align		4
        /*0040*/ 	.byte	0x04, 0x0a
        /*0042*/ 	.short	(.L_404 - .L_403)
	.align		4
.L_403:
        /*0044*/ 	.word	index@(.nv.constant0._ZN7cutlass13device_kernelIN5flash19enable_sm80_to_sm89INS1_16FlashAttnFwdSm80INS1_25CollectiveMainloopFwdSm80ILi8ELi2ELb0EN4cute5tupleIJNS5_1CILi128EEENS7_ILi64EEENS7_ILi192EEEEEELi192ENS_10bfloat16_tEfNS_4arch4Sm80ELb0ELb1ELb1ELb1ELb0ELb1ELb1ELb1EEENS1_21CollectiveEpilogueFwdINS6_IJS8_SA_S9_EEENS6_IJNS7_ILi1EEESI_SI_EEESC_SE_Li256ELb1ELb1ELb1ELb0EEENS1_36VarlenDynamicPersistentTileSchedulerILi128ELi64ELi256ELi256ELb1ELb1ELb0ELb1ELb0ELb1EEEEEEEEEvNT_6ParamsE)
        /*0048*/ 	.short	0x0210
        /*004a*/ 	.short	0x0438


	//----- nvinfo : EIATTR_SW_WAR
	.align		4
.L_404:
        /*004c*/ 	.byte	0x04, 0x36
        /*004e*/ 	.short	(.L_406 - .L_405)
.L_405:
        /*0050*/ 	.word	0x00000008
.L_406:


//--------------------- .nv.info._ZN7cutlass13device_kernelIN5flash19enable_sm80_to_sm89INS1_16FlashAttnFwdSm80INS1_25CollectiveMainloopFwdSm80ILi8ELi2ELb1EN4cute5tupleIJNS5_1CILi128EEENS7_ILi96EEENS7_ILi192EEEEEELi192ENS_10bfloat16_tEfNS_4arch4Sm80ELb1ELb0ELb1ELb0ELb0ELb0ELb1ELb1EEENS1_21CollectiveEpilogueFwdINS6_IJS8_SA_S9_EEENS6_IJNS7_ILi1EEESI_SI_EEESC_SE_Li256ELb0ELb1ELb1ELb0EEENS1_30DynamicPersistentTileSchedulerILi256ELi256ELb1ELb1ELb0EEEEEEEEEvNT_6ParamsE --------------------------
	.section	.nv.info._ZN7cutlass13device_kernelIN5flash19enable_sm80_to_sm89INS1_16FlashAttnFwdSm80INS1_25CollectiveMainloopFwdSm80ILi8ELi2ELb1EN4cute5tupleIJNS5_1CILi128EEENS7_ILi96EEENS7_ILi192EEEEEELi192ENS_10bfloat16_tEfNS_4arch4Sm80ELb1ELb0ELb1ELb0ELb0ELb0ELb1ELb1EEENS1_21CollectiveEpilogueFwdINS6_IJS8_SA_S9_EEENS6_IJNS7_ILi1EEESI_SI_EEESC_SE_Li256ELb0ELb1ELb1ELb0EEENS1_30DynamicPersistentTileSchedulerILi256ELi256ELb1ELb1ELb0EEEEEEEEEvNT_6ParamsE,"",@"SHT_CUDA_INFO"
	.sectionflags	@""
	.align	4


	//----- nvinfo : EIATTR_CUDA_API_VERSION
	.align		4
        /*0000*/ 	.byte	0x04, 0x37
        /*0002*/ 	.short	(.L_408 - .L_407)
.L_407:
        /*0004*/ 	.word	0x00000082


	//----- nvinfo : EIATTR_KPARAM_INFO
	.align		4
.L_408:
        /*0008*/ 	.byte	0x04, 0x17
        /*000a*/ 	.short	(.L_410 - .L_409)
.L_409:
        /*000c*/ 	.word	0x00000000
        /*0010*/ 	.short	0x0000
        /*0012*/ 	.short	0x0000
        /*0014*/ 	.byte	0x00, 0xf0, 0xa1, 0x10


	//----- nvinfo : EIATTR_SPARSE_MMA_MASK
	.align		4
.L_410:
        /*0018*/ 	.byte	0x03, 0x50
        /*001a*/ 	.short	0x0000


	//----- nvinfo : EIATTR_MAXREG_COUNT
	.align		4
        /*001c*/ 	.byte	0x03, 0x1b
        /*001e*/ 	.short	0x00ff


	//----- nvinfo : EIATTR_MERCURY_ISA_VERSION
	.align		4
        /*0020*/ 	.byte	0x03, 0x5f
        /*0022*/ 	.short	0x0101


	//----- nvinfo : EIATTR_EXIT_INSTR_OFFSETS
	.align		4
        /*0024*/ 	.byte	0x04, 0x1c
        /*0026*/ 	.short	(.L_412 - .L_411)


	//   ....[0]....
.L_411:
        /*0028*/ 	.word	0x00000010


	//----- nvinfo : EIATTR_MAX_THREADS
	.align		4
.L_412:
        /*002c*/ 	.byte	0x04, 0x05
        /*002e*/ 	.short	(.L_414 - .L_413)
.L_413:
        /*0030*/ 	.word	0x00000100
        /*0034*/ 	.word	0x00000001
        /*0038*/ 	.word	0x00000001


	//----- nvinfo : EIATTR_CBANK_PARAM_SIZE
	.align		4
.L_414:
        /*003c*/ 	.byte	0x03, 0x19
        /*003e*/ 	.short	0x0428


	//----- nvinfo : EIATTR_PARAM_CBANK
	.align		4
        /*0040*/ 	.byte	0x04, 0x0a
        /*0042*/ 	.short	(.L_416 - .L_415)
	.align		4
.L_415:
        /*0044*/ 	.word	index@(.nv.constant0._ZN7cutlass13device_kernelIN5flash19enable_sm80_to_sm89INS1_16FlashAttnFwdSm80INS1_25CollectiveMainloopFwdSm80ILi8ELi2ELb1EN4cute5tupleIJNS5_1CILi128EEENS7_ILi96EEENS7_ILi192EEEEEELi192ENS_10bfloat16_tEfNS_4arch4Sm80ELb1ELb0ELb1ELb0ELb0ELb0ELb1ELb1EEENS1_21CollectiveEpilogueFwdINS6_IJS8_SA_S9_EEENS6_IJNS7_ILi1EEESI_SI_EEESC_SE_Li256ELb0ELb1ELb1ELb0EEENS1_30DynamicPersistentTileSchedulerILi256ELi256ELb1ELb1ELb0EEEEEEEEEvNT_6ParamsE)
        /*0048*/ 	.short	0x0210
        /*004a*/ 	.short	0x0428


	//----- nvinfo : EIATTR_SW_WAR
	.align		4
.L_416:
        /*004c*/ 	.byte	0x04, 0x36
        /*004e*/ 	.short	(.L_418 - .L_417)
.L_417:
        /*0050*/ 	.word	0x00000008
.L_418:


//--------------------- .nv.info._ZN7cutlass13device_kernelIN5flash19enable_sm80_to_sm89INS1_16FlashAttnFwdSm80INS1_25CollectiveMainloopFwdSm80ILi8ELi2ELb0EN4cute5tupleIJNS5_1CILi128EEENS7_ILi64EEENS7_ILi192EEEEEELi192ENS_10bfloat16_tEfNS_4arch4Sm80ELb1ELb0ELb1ELb1ELb0ELb0ELb1ELb1EEENS1_21CollectiveEpilogueFwdINS6_IJS8_SA_S9_EEENS6_IJNS7_ILi1EEESI_SI_EEESC_SE_Li256ELb1ELb1ELb1ELb0EEENS1_36VarlenDynamicPersistentTileSchedulerILi128ELi64ELi256ELi256ELb1ELb1ELb0ELb1ELb1ELb1EEEEEEEEEvNT_6ParamsE --------------------------
	.section	.nv.info._ZN7cutlass13device_kernelIN5flash19enable_sm80_to_sm89INS1_16FlashAttnFwdSm80INS1_25CollectiveMainloopFwdSm80ILi8ELi2ELb0EN4cute5tupleIJNS5_1CILi128EEENS7_ILi64EEENS7_ILi192EEEEEELi192ENS_10bfloat16_tEfNS_4arch4Sm80ELb1ELb0ELb1ELb1ELb0ELb0ELb1ELb1EEENS1_21CollectiveEpilogueFwdINS6_IJS8_SA_S9_EEENS6_IJNS7_ILi1EEESI_SI_EEESC_SE_Li256ELb1ELb1ELb1ELb0EEENS1_36VarlenDynamicPersistentTileSchedulerILi128ELi64ELi256ELi256ELb1ELb1ELb0ELb1ELb1ELb1EEEEEEEEEvNT_6ParamsE,"",@"SHT_CUDA_INFO"
	.sectionflags	@""
	.align	4


	//----- nvinfo : EIATTR_CUDA_API_VERSION
	.align		4
        /*0000*/ 	.byte	0x04, 0x37
        /*0002*/ 	.short	(.L_420 - .L_419)
.L_419:
        /*0004*/ 	.word	0x00000082


	//----- nvinfo : EIATTR_KPARAM_INFO
	.align		4
.L_420:
        /*0008*/ 	.byte	0x04, 0x17
        /*000a*/ 	.short	(.L_422 - .L_421)
.L_421:
        /*000c*/ 	.word	0x00000000
        /*0010*/ 	.short	0x0000
        /*0012*/ 	.short	0x0000
        /*0014*/ 	.byte	0x00, 0xf0, 0xe1, 0x10


	//----- nvinfo : EIATTR_SPARSE_MMA_MASK
	.align		4
.L_422:
        /*0018*/ 	.byte	0x03, 0x50
        /*001a*/ 	.short	0x0000


	//----- nvinfo : EIATTR_MAXREG_COUNT
	.align		4
        /*001c*/ 	.byte	0x03, 0x1b
        /*001e*/ 	.short	0x00ff


	//----- nvinfo : EIATTR_MERCURY_ISA_VERSION
	.align		4
        /*0020*/ 	.byte	0x03, 0x5f
        /*0022*/ 	.short	0x0101


	//----- nvinfo : EIATTR_EXIT_INSTR_OFFSETS
	.align		4
        /*0024*/ 	.byte	0x04, 0x1c
        /*0026*/ 	.short	(.L_424 - .L_423)


	//   ....[0]....
.L_423:
        /*0028*/ 	.word	0x00000010


	//----- nvinfo : EIATTR_MAX_THREADS
	.align		4
.L_424:
        /*002c*/ 	.byte	0x04, 0x05
        /*002e*/ 	.short	(.L_426 - .L_425)
.L_425:
        /*0030*/ 	.word	0x00000100
        /*0034*/ 	.word	0x00000001
        /*0038*/ 	.word	0x00000001


	//----- nvinfo : EIATTR_CBANK_PARAM_SIZE
	.align		4
.L_426:
        /*003c*/ 	.byte	0x03, 0x19
        /*003e*/ 	.short	0x0438


	//----- nvinfo : EIATTR_PARAM_CBANK
	.align		4
        /*0040*/ 	.byte	0x04, 0x0a
        /*0042*/ 	.short	(.L_428 - .L_427)
	.align		4
.L_427:
        /*0044*/ 	.word	index@(.nv.constant0._ZN7cutlass13device_kernelIN5flash19enable_sm80_to_sm89INS1_16FlashAttnFwdSm80INS1_25CollectiveMainloopFwdSm80ILi8ELi2ELb0EN4cute5tupleIJNS5_1CILi128EEENS7_ILi64EEENS7_ILi192EEEEEELi192ENS_10bfloat16_tEfNS_4arch4Sm80ELb1ELb0ELb1ELb1ELb0ELb0ELb1ELb1EEENS1_21CollectiveEpilogueFwdINS6_IJS8_SA_S9_EEENS6_IJNS7_ILi1EEESI_SI_EEESC_SE_Li256ELb1ELb1ELb1ELb0EEENS1_36VarlenDynamicPersistentTileSchedulerILi128ELi64ELi256ELi256ELb1ELb1ELb0ELb1ELb1ELb1EEEEEEEEEvNT_6ParamsE)
        /*0048*/ 	.short	0x0210
        /*004a*/ 	.short	0x0438


	//----- nvinfo : EIATTR_SW_WAR
	.align		4
.L_428:
        /*004c*/ 	.byte	0x04, 0x36
        /*004e*/ 	.short	(.L_430 - .L_429)
.L_429:
        /*0050*/ 	.word	0x00000008
.L_430:


//--------------------- .nv.info._ZN7cutlass13device_kernelIN5flash19enable_sm80_to_sm89INS1_16FlashAttnFwdSm80INS1_25CollectiveMainloopFwdSm80ILi8ELi2ELb0EN4cute5tupleIJNS5_1CILi128EEENS7_ILi64EEENS7_ILi192EEEEEELi192ENS_10bfloat16_tEfNS_4arch4Sm80ELb1ELb0ELb1ELb1ELb0ELb1ELb1ELb1EEENS1_21CollectiveEpilogueFwdINS6_IJS8_SA_S9_EEENS6_IJNS7_ILi1EEESI_SI_EEESC_SE_Li256ELb1ELb1ELb1ELb0EEENS1_36VarlenDynamicPersistentTileSchedulerILi128ELi64ELi256ELi256ELb1ELb1ELb0ELb1ELb1ELb1EEEEEEEEEvNT_6ParamsE --------------------------
	.section	.nv.info._ZN7cutlass13device_kernelIN5flash19enable_sm80_to_sm89INS1_16FlashAttnFwdSm80INS1_25CollectiveMainloopFwdSm80ILi8ELi2ELb0EN4cute5tupleIJNS5_1CILi128EEENS7_ILi64EEENS7_ILi192EEEEEELi192ENS_10bfloat16_tEfNS_4arch4Sm80ELb1ELb0ELb1ELb1ELb0ELb1ELb1ELb1EEENS1_21CollectiveEpilogueFwdINS6_IJS8_SA_S9_EEENS6_IJNS7_ILi1EEESI_SI_EEESC_SE_Li256ELb1ELb1ELb1ELb0EEENS1_36VarlenDynamicPersistentTileSchedulerILi128ELi64ELi256ELi256ELb1ELb1ELb0ELb1ELb1ELb1EEEEEEEEEvNT_6ParamsE,"",@"SHT_CUDA_INFO"
	.sectionflags	@""
	.align	4


	//----- nvinfo : EIATTR_CUDA_API_VERSION
	.align		4
        /*0000*/ 	.byte	0x04, 0x37
        /*0002*/ 	.short	(.L_432 - .L_431)
.L_431:
        /*0004*/ 	.word	0x00000082


	//----- nvinfo : EIATTR_KPARAM_INFO
	.align		4
.L_432:
        /*0008*/ 	.byte	0x04, 0x17
        /*000a*/ 	.short	(.L_434 - .L_433)
.L_433:
        /*000c*/ 	.word	0x00000000
        /*0010*/ 	.short	0x0000
        /*0012*/ 	.short	0x0000
        /*0014*/ 	.byte	0x00, 0xf0, 0xe1, 0x10


	//----- nvinfo : EIATTR_SPARSE_MMA_MASK
	.align		4
.L_434:
        /*0018*/ 	.byte	0x03, 0x50
        /*001a*/ 	.short	0x0000


	//----- nvinfo : EIATTR_MAXREG_COUNT
	.align		4
        /*001c*/ 	.byte	0x03, 0x1b
        /*001e*/ 	.short	0x00ff


	//----- nvinfo : EIATTR_MERCURY_ISA_VERSION
	.align		4
        /*0020*/ 	.byte	0x03, 0x5f
        /*0022*/ 	.short	0x0101


	//----- nvinfo : EIATTR_EXIT_INSTR_OFFSETS
	.align		4
        /*0024*/ 	.byte	0x04, 0x1c
        /*0026*/ 	.short	(.L_436 - .L_435)


	//   ....[0]....
.L_435:
        /*0028*/ 	.word	0x00000010


	//----- nvinfo : EIATTR_MAX_THREADS
	.align		4
.L_436:
        /*002c*/ 	.byte	0x04, 0x05
        /*002e*/ 	.short	(.L_438 - .L_437)
.L_437:
        /*0030*/ 	.word	0x00000100
        /*0034*/ 	.word	0x00000001
        /*0038*/ 	.word	0x00000001


	//----- nvinfo : EIATTR_CBANK_PARAM_SIZE
	.align		4
.L_438:
        /*003c*/ 	.byte	0x03, 0x19
        /*003e*/ 	.short	0x0438


	//----- nvinfo : EIATTR_PARAM_CBANK
	.align		4
        /*0040*/ 	.byte	0x04, 0x0a
        /*0042*/ 	.short	(.L_440 - .L_439)
	.align		4
.L_439:
        /*0044*/ 	.word	index@(.nv.constant0._ZN7cutlass13device_kernelIN5flash19enable_sm80_to_sm89INS1_16FlashAttnFwdSm80INS1_25CollectiveMainloopFwdSm80ILi8ELi2ELb0EN4cute5tupleIJNS5_1CILi128EEENS7_ILi64EEENS7_ILi192EEEEEELi192ENS_10bfloat16_tEfNS_4arch4Sm80ELb1ELb0ELb1ELb1ELb0ELb1ELb1ELb1EEENS1_21CollectiveEpilogueFwdINS6_IJS8_SA_S9_EEENS6_IJNS7_ILi1EEESI_SI_EEESC_SE_Li256ELb1ELb1ELb1ELb0EEENS1_36VarlenDynamicPersistentTileSchedulerILi128ELi64ELi256ELi256ELb1ELb1ELb0ELb1ELb1ELb1EEEEEEEEEvNT_6ParamsE)
        /*0048*/ 	.short	0x0210
        /*004a*/ 	.short	0x0438


	//----- nvinfo : EIATTR_SW_WAR
	.align		4
.L_440:
        /*004c*/ 	.byte	0x04, 0x36
        /*004e*/ 	.short	(.L_442 - .L_441)
.L_441:
        /*0050*/ 	.word	0x00000008
.L_442:


//--------------------- .nv.info._ZN7cutlass13device_kernelIN5flash19enable_sm80_to_sm89INS1_16FlashAttnFwdSm80INS1_25CollectiveMainloopFwdSm80ILi8ELi1ELb1EN4cute5tupleIJNS5_1CILi128EEENS7_ILi96EEENS7_ILi192EEEEEELi192ENS_10bfloat16_tEfNS_4arch4Sm80ELb0ELb0ELb0ELb0ELb0ELb0ELb1ELb1EEENS1_21CollectiveEpilogueFwdINS6_IJS8_SA_S9_EEENS6_IJNS7_ILi1EEESI_SI_EEESC_SE_Li256ELb0ELb1ELb1ELb0EEENS1_19SingleTileSchedulerILb0ELb1ELb1ELi128EEEEEEEEEvNT_6ParamsE --------------------------
	.section	.nv.info._ZN7cutlass13device_kernelIN5flash19enable_sm80_to_sm89INS1_16FlashAttnFwdSm80INS1_25CollectiveMainloopFwdSm80ILi8ELi1ELb1EN4cute5tupleIJNS5_1CILi128EEENS7_ILi96EEENS7_ILi192EEEEEELi192ENS_10bfloat16_tEfNS_4arch4Sm80ELb0ELb0ELb0ELb0ELb0ELb0ELb1ELb1EEENS1_21CollectiveEpilogueFwdINS6_IJS8_SA_S9_EEENS6_IJNS7_ILi1EEESI_SI_EEESC_SE_Li256ELb0ELb1ELb1ELb0EEENS1_19SingleTileSchedulerILb0ELb1ELb1ELi128EEEEEEEEEvNT_6ParamsE,"",@"SHT_CUDA_INFO"
	.sectionflags	@""
	.align	4


	//----- nvinfo : EIATTR_CUDA_API_VERSION
	.align		4
        /*0000*/ 	.byte	0x04, 0x37
        /*0002*/ 	.short	(.L_444 - .L_443)
.L_443:
        /*0004*/ 	.word	0x00000082


	//----- nvinfo : EIATTR_KPARAM_INFO
	.align		4
.L_444:
        /*0008*/ 	.byte	0x04, 0x17
        /*000a*/ 	.short	(.L_446 - .L_445)
.L_445:
        /*000c*/ 	.word	0x00000000
        /*0010*/ 	.short	0x0000
        /*0012*/ 	.short	0x0000
        /*0014*/ 	.byte	0x00, 0xf0, 0x61, 0x10


	//----- nvinfo : EIATTR_SPARSE_MMA_MASK
	.align		4
.L_446:
        /*0018*/ 	.byte	0x03, 0x50
        /*001a*/ 	.short	0x0000


	//----- nvinfo : EIATTR_MAXREG_COUNT
	.align		4
        /*001c*/ 	.byte	0x03, 0x1b
        /*001e*/ 	.short	0x00ff


	//----- nvinfo : EIATTR_MERCURY_ISA_VERSION
	.align		4
        /*0020*/ 	.byte	0x03, 0x5f
        /*0022*/ 	.short	0x0101


	//----- nvinfo : EIATTR_EXIT_INSTR_OFFSETS
	.align		4
        /*0024*/ 	.byte	0x04, 0x1c
        /*0026*/ 	.short	(.L_448 - .L_447)


	//   ....[0]....
.L_447:
        /*0028*/ 	.word	0x00000010


	//----- nvinfo : EIATTR_MAX_THREADS
	.align		4
.L_448:
        /*002c*/ 	.byte	0x04, 0x05
        /*002e*/ 	.short	(.L_450 - .L_449)
.L_449:
        /*0030*/ 	.word	0x00000100
        /*0034*/ 	.word	0x00000001
        /*0038*/ 	.word	0x00000001


	//----- nvinfo : EIATTR_CBANK_PARAM_SIZE
	.align		4
.L_450:
        /*003c*/ 	.byte	0x03, 0x19
        /*003e*/ 	.short	0x0418


	//----- nvinfo : EIATTR_PARAM_CBANK
	.align		4
        /*0040*/ 	.byte	0x04, 0x0a
        /*0042*/ 	.short	(.L_452 - .L_451)
	.align		4
.L_451:
        /*0044*/ 	.word	index@(.nv.constant0._ZN7cutlass13device_kernelIN5flash19enable_sm80_to_sm89INS1_16FlashAttnFwdSm80INS1_25CollectiveMainloopFwdSm80ILi8ELi1ELb1EN4cute5tupleIJNS5_1CILi128EEENS7_ILi96EEENS7_ILi192EEEEEELi192ENS_10bfloat16_tEfNS_4arch4Sm80ELb0ELb0ELb0ELb0ELb0ELb0ELb1ELb1EEENS1_21CollectiveEpilogueFwdINS6_IJS8_SA_S9_EEENS6_IJNS7_ILi1EEESI_SI_EEESC_SE_Li256ELb0ELb1ELb1ELb0EEENS1_19SingleTileSchedulerILb0ELb1ELb1ELi128EEEEEEEEEvNT_6ParamsE)
        /*0048*/ 	.short	0x0210
        /*004a*/ 	.short	0x0418


	//----- nvinfo : EIATTR_SW_WAR
	.align		4
.L_452:
        /*004c*/ 	.byte	0x04, 0x36
        /*004e*/ 	.short	(.L_454 - .L_453)
.L_453:
        /*0050*/ 	.word	0x00000008
.L_454:


//--------------------- .nv.info._ZN7cutlass13device_kernelIN5flash19enable_sm80_to_sm89INS1_16FlashAttnFwdSm80INS1_25CollectiveMainloopFwdSm80ILi8ELi1ELb0EN4cute5tupleIJNS5_1CILi128EEENS7_ILi64EEENS7_ILi192EEEEEELi192ENS_10bfloat16_tEfNS_4arch4Sm80ELb0ELb0ELb0ELb1ELb0ELb0ELb1ELb1EEENS1_21CollectiveEpilogueFwdINS6_IJS8_SA_S9_EEENS6_IJNS7_ILi1EEESI_SI_EEESC_SE_Li256ELb1ELb1ELb1ELb0EEENS1_36VarlenDynamicPersistentTileSchedulerILi128ELi64ELi256ELi256ELb1ELb1ELb0ELb0ELb1ELb1EEEEEEEEEvNT_6ParamsE --------------------------
	.section	.nv.info._ZN7cutlass13device_kernelIN5flash19enable_sm80_to_sm89INS1_16FlashAttnFwdSm80INS1_25CollectiveMainloopFwdSm80ILi8ELi1ELb0EN4cute5tupleIJNS5_1CILi128EEENS7_ILi64EEENS7_ILi192EEEEEELi192ENS_10bfloat16_tEfNS_4arch4Sm80ELb0ELb0ELb0ELb1ELb0ELb0ELb1ELb1EEENS1_21CollectiveEpilogueFwdINS6_IJS8_SA_S9_EEENS6_IJNS7_ILi1EEESI_SI_EEESC_SE_Li256ELb1ELb1ELb1ELb0EEENS1_36VarlenDynamicPersistentTileSchedulerILi128ELi64ELi256ELi256ELb1ELb1ELb0ELb0ELb1ELb1EEEEEEEEEvNT_6ParamsE,"",@"SHT_CUDA_INFO"
	.sectionflags	@""
	.align	4


	//----- nvinfo : EIATTR_CUDA_API_VERSION
	.align		4
        /*0000*/ 	.byte	0x04, 0x37
        /*0002*/ 	.short	(.L_456 - .L_455)
.L_455:
        /*0004*/ 	.word	0x00000082


	//----- nvinfo : EIATTR_KPARAM_INFO
	.align		4
.L_456:
        /*0008*/ 	.byte	0x04, 0x17
        /*000a*/ 	.short	(.L_458 - .L_457)
.L_457:
        /*000c*/ 	.word	0x00000000
        /*0010*/ 	.short	0x0000
        /*0012*/ 	.short	0x0000
        /*0014*/ 	.byte	0x00, 0xf0, 0xe1, 0x10


	//----- nvinfo : EIATTR_SPARSE_MMA_MASK
	.align		4
.L_458:
        /*0018*/ 	.byte	0x03, 0x50
        /*001a*/ 	.short	0x0000


	//----- nvinfo : EIATTR_MAXREG_COUNT
	.align		4
        /*001c*/ 	.byte	0x03, 0x1b
        /*001e*/ 	.short	0x00ff


	//----- nvinfo : EIATTR_MERCURY_ISA_VERSION
	.align		4
        /*0020*/ 	.byte	0x03, 0x5f
        /*0022*/ 	.short	0x0101


	//----- nvinfo : EIATTR_EXIT_INSTR_OFFSETS
	.align		4
        /*0024*/ 	.byte	0x04, 0x1c
        /*0026*/ 	.short	(.L_460 - .L_459)


	//   ....[0]....
.L_459:
        /*0028*/ 	.word	0x00000010


	//----- nvinfo : EIATTR_MAX_THREADS
	.align		4
.L_460:
        /*002c*/ 	.byte	0x04, 0x05
        /*002e*/ 	.short	(.L_462 - .L_461)
.L_461:
        /*0030*/ 	.word	0x00000100
        /*0034*/ 	.word	0x00000001
        /*0038*/ 	.word	0x00000001


	//----- nvinfo : EIATTR_CBANK_PARAM_SIZE
	.align		4
.L_462:
        /*003c*/ 	.byte	0x03, 0x19
        /*003e*/ 	.short	0x0438


	//----- nvinfo : EIATTR_PARAM_CBANK
	.align		4
        /*0040*/ 	.byte	0x04, 0x0a
        /*0042*/ 	.short	(.L_464 - .L_463)
	.align		4
.L_463:
        /*0044*/ 	.word	index@(.nv.constant0._ZN7cutlass13device_kernelIN5flash19enable_sm80_to_sm89INS1_16FlashAttnFwdSm80INS1_25CollectiveMainloopFwdSm80ILi8ELi1ELb0EN4cute5tupleIJNS5_1CILi128EEENS7_ILi64EEENS7_ILi192EEEEEELi192ENS_10bfloat16_tEfNS_4arch4Sm80ELb0ELb0ELb0ELb1ELb0ELb0ELb1ELb1EEENS1_21CollectiveEpilogueFwdINS6_IJS8_SA_S9_EEENS6_IJNS7_ILi1EEESI_SI_EEESC_SE_Li256ELb1ELb1ELb1ELb0EEENS1_36VarlenDynamicPersistentTileSchedulerILi128ELi64ELi256ELi256ELb1ELb1ELb0ELb0ELb1ELb1EEEEEEEEEvNT_6ParamsE)
        /*0048*/ 	.short	0x0210
        /*004a*/ 	.short	0x0438


	//----- nvinfo : EIATTR_SW_WAR
	.align		4
.L_464:
        /*004c*/ 	.byte	0x04, 0x36
        /*004e*/ 	.short	(.L_466 - .L_465)
.L_465:
        /*0050*/ 	.word	0x00000008
.L_466:


//--------------------- .nv.info._ZN7cutlass13device_kernelIN5flash19enable_sm80_to_sm89INS1_16FlashAttnFwdSm80INS1_25CollectiveMainloopFwdSm80ILi8ELi1ELb0EN4cute5tupleIJNS5_1CILi128EEENS7_ILi64EEENS7_ILi192EEEEEELi192ENS_10bfloat16_tEfNS_4arch4Sm80ELb0ELb0ELb0ELb1ELb0ELb1ELb1ELb1EEENS1_21CollectiveEpilogueFwdINS6_IJS8_SA_S9_EEENS6_IJNS7_ILi1EEESI_SI_EEESC_SE_Li256ELb1ELb1ELb1ELb0EEENS1_36VarlenDynamicPersistentTileSchedulerILi128ELi64ELi256ELi256ELb1ELb1ELb0ELb0ELb1ELb1EEEEEEEEEvNT_6ParamsE --------------------------
	.section	.nv.info._ZN7cutlass13device_kernelIN5flash19enable_sm80_to_sm89INS1_16FlashAttnFwdSm80INS1_25CollectiveMainloopFwdSm80ILi8ELi1ELb0EN4cute5tupleIJNS5_1CILi128EEENS7_ILi64EEENS7_ILi192EEEEEELi192ENS_10bfloat16_tEfNS_4arch4Sm80ELb0ELb0ELb0ELb1ELb0ELb1ELb1ELb1EEENS1_21CollectiveEpilogueFwdINS6_IJS8_SA_S9_EEENS6_IJNS7_ILi1EEESI_SI_EEESC_SE_Li256ELb1ELb1ELb1ELb0EEENS1_36VarlenDynamicPersistentTileSchedulerILi128ELi64ELi256ELi256ELb1ELb1ELb0ELb0ELb1ELb1EEEEEEEEEvNT_6ParamsE,"",@"SHT_CUDA_INFO"
	.sectionflags	@""
	.align	4


	//----- nvinfo : EIATTR_CUDA_API_VERSION
	.align		4
        /*0000*/ 	.byte	0x04, 0x37
        /*0002*/ 	.short	(.L_468 - .L_467)
.L_467:
        /*0004*/ 	.word	0x00000082


	//----- nvinfo : EIATTR_KPARAM_INFO
	.align		4
.L_468:
        /*0008*/ 	.byte	0x04, 0x17
        /*000a*/ 	.short	(.L_470 - .L_469)
.L_469:
        /*000c*/ 	.word	0x00000000
        /*0010*/ 	.short	0x0000
        /*0012*/ 	.short	0x0000
        /*0014*/ 	.byte	0x00, 0xf0, 0xe1, 0x10


	//----- nvinfo : EIATTR_SPARSE_MMA_MASK
	.align		4
.L_470:
        /*0018*/ 	.byte	0x03, 0x50
        /*001a*/ 	.short	0x0000


	//----- nvinfo : EIATTR_MAXREG_COUNT
	.align		4
        /*001c*/ 	.byte	0x03, 0x1b
        /*001e*/ 	.short	0x00ff


	//----- nvinfo : EIATTR_MERCURY_ISA_VERSION
	.align		4
        /*0020*/ 	.byte	0x03, 0x5f
        /*0022*/ 	.short	0x0101


	//----- nvinfo : EIATTR_EXIT_INSTR_OFFSETS
	.align		4
        /*0024*/ 	.byte	0x04, 0x1c
        /*0026*/ 	.short	(.L_472 - .L_471)


	//   ....[0]....
.L_471:
        /*0028*/ 	.word	0x00000010


	//----- nvinfo : EIATTR_MAX_THREADS
	.align		4
.L_472:
        /*002c*/ 	.byte	0x04, 0x05
        /*002e*/ 	.short	(.L_474 - .L_473)
.L_473:
        /*0030*/ 	.word	0x00000100
        /*0034*/ 	.word	0x00000001
        /*0038*/ 	.word	0x00000001


	//----- nvinfo : EIATTR_CBANK_PARAM_SIZE
	.align		4
.L_474:
        /*003c*/ 	.byte	0x03, 0x19
        /*003e*/ 	.short	0x0438


	//----- nvinfo : EIATTR_PARAM_CBANK
	.align		4
        /*0040*/ 	.byte	0x04, 0x0a
        /*0042*/ 	.short	(.L_476 - .L_475)
	.align		4
.L_475:
        /*0044*/ 	.word	index@(.nv.constant0._ZN7cutlass13device_kernelIN5flash19enable_sm80_to_sm89INS1_16FlashAttnFwdSm80INS1_25CollectiveMainloopFwdSm80ILi8ELi1ELb0EN4cute5tupleIJNS5_1CILi128EEENS7_ILi64EEENS7_ILi192EEEEEELi192ENS_10bfloat16_tEfNS_4arch4Sm80ELb0ELb0ELb0ELb1ELb0ELb1ELb1ELb1EEENS1_21CollectiveEpilogueFwdINS6_IJS8_SA_S9_EEENS6_IJNS7_ILi1EEESI_SI_EEESC_SE_Li256ELb1ELb1ELb1ELb0EEENS1_36VarlenDynamicPersistentTileSchedulerILi128ELi64ELi256ELi256ELb1ELb1ELb0ELb0ELb1ELb1EEEEEEEEEvNT_6ParamsE)
        /*0048*/ 	.short	0x0210
        /*004a*/ 	.short	0x0438


	//----- nvinfo : EIATTR_SW_WAR
	.align		4
.L_476:
        /*004c*/ 	.byte	0x04, 0x36
        /*004e*/ 	.short	(.L_478 - .L_477)
.L_477:
        /*0050*/ 	.word	0x00000008
.L_478:


//--------------------- .nv.info._ZN7cutlass13device_kernelIN5flash19enable_sm80_to_sm89INS1_16FlashAttnFwdSm80INS1_25CollectiveMainloopFwdSm80ILi8ELi1ELb0EN4cute5tupleIJNS5_1CILi128EEENS7_ILi64EEENS7_ILi192EEEEEELi192ENS_10bfloat16_tEfNS_4arch4Sm80ELb0ELb1ELb0ELb0ELb0ELb0ELb1ELb1EEENS1_21CollectiveEpilogueFwdINS6_IJS8_SA_S9_EEENS6_IJNS7_ILi1EEESI_SI_EEESC_SE_Li256ELb0ELb1ELb1ELb0EEENS1_19SingleTileSchedulerILb0ELb1ELb1ELi128EEEEEEEEEvNT_6ParamsE --------------------------
	.section	.nv.info._ZN7cutlass13device_kernelIN5flash19enable_sm80_to_sm89INS1_16FlashAttnFwdSm80INS1_25CollectiveMainloopFwdSm80ILi8ELi1ELb0EN4cute5tupleIJNS5_1CILi128EEENS7_ILi64EEENS7_ILi192EEEEEELi192ENS_10bfloat16_tEfNS_4arch4Sm80ELb0ELb1ELb0ELb0ELb0ELb0ELb1ELb1EEENS1_21CollectiveEpilogueFwdINS6_IJS8_SA_S9_EEENS6_IJNS7_ILi1EEESI_SI_EEESC_SE_Li256ELb0ELb1ELb1ELb0EEENS1_19SingleTileSchedulerILb0ELb1ELb1ELi128EEEEEEEEEvNT_6ParamsE,"",@"SHT_CUDA_INFO"
	.sectionflags	@""
	.align	4


	//----- nvinfo : EIATTR_CUDA_API_VERSION
	.align		4
        /*0000*/ 	.byte	0x04, 0x37
        /*0002*/ 	.short	(.L_480 - .L_479)
.L_479:
        /*0004*/ 	.word	0x00000082


	//----- nvinfo : EIATTR_KPARAM_INFO
	.align		4
.L_480:
        /*0008*/ 	.byte	0x04, 0x17
        /*000a*/ 	.short	(.L_482 - .L_481)
.L_481:
        /*000c*/ 	.word	0x00000000
        /*0010*/ 	.short	0x0000
        /*0012*/ 	.short	0x0000
        /*0014*/ 	.byte	0x00, 0xf0, 0x61, 0x10


	//----- nvinfo : EIATTR_SPARSE_MMA_MASK
	.align		4
.L_482:
        /*0018*/ 	.byte	0x03, 0x50
        /*001a*/ 	.short	0x0000


	//----- nvinfo : EIATTR_MAXREG_COUNT
	.align		4
        /*001c*/ 	.byte	0x03, 0x1b
        /*001e*/ 	.short	0x00ff


	//----- nvinfo : EIATTR_MERCURY_ISA_VERSION
	.align		4
        /*0020*/ 	.byte	0x03, 0x5f
        /*0022*/ 	.short	0x0101


	//----- nvinfo : EIATTR_EXIT_INSTR_OFFSETS
	.align		4
        /*0024*/ 	.byte	0x04, 0x1c
        /*0026*/ 	.short	(.L_484 - .L_483)


	//   ....[0]....
.L_483:
        /*0028*/ 	.word	0x00000010


	//----- nvinfo : EIATTR_MAX_THREADS
	.align		4
.L_484:
        /*002c*/ 	.byte	0x04, 0x05
        /*002e*/ 	.short	(.L_486 - .L_485)
.L_485:
        /*0030*/ 	.word	0x00000100
        /*0034*/ 	.word	0x00000001
        /*0038*/ 	.word	0x00000001


	//----- nvinfo : EIATTR_CBANK_PARAM_SIZE
	.align		4
.L_486:
        /*003c*/ 	.byte	0x03, 0x19
        /*003e*/ 	.short	0x0418


	//----- nvinfo : EIATTR_PARAM_CBANK
	.align		4
        /*0040*/ 	.byte	0x04, 0x0a
        /*0042*/ 	.short	(.L_488 - .L_487)
	.align		4
.L_487:
        /*0044*/ 	.word	index@(.nv.constant0._ZN7cutlass13device_kernelIN5flash19enable_sm80_to_sm89INS1_16FlashAttnFwdSm80INS1_25CollectiveMainloopFwdSm80ILi8ELi1ELb0EN4cute5tupleIJNS5_1CILi128EEENS7_ILi64EEENS7_ILi192EEEEEELi192ENS_10bfloat16_tEfNS_4arch4Sm80ELb0ELb1ELb0ELb0ELb0ELb0ELb1ELb1EEENS1_21CollectiveEpilogueFwdINS6_IJS8_SA_S9_EEENS6_IJNS7_ILi1EEESI_SI_EEESC_SE_Li256ELb0ELb1ELb1ELb0EEENS1_19SingleTileSchedulerILb0ELb1ELb1ELi128EEEEEEEEEvNT_6ParamsE)
        /*0048*/ 	.short	0x0210
        /*004a*/ 	.short	0x0418


	//----- nvinfo : EIATTR_SW_WAR
	.align		4
.L_488:
        /*004c*/ 	.byte	0x04, 0x36
        /*004e*/ 	.short	(.L_490 - .L_489)
.L_489:
        /*0050*/ 	.word	0x00000008
.L_490:


//--------------------- .nv.info._ZN7cutlass13device_kernelIN5flash19enable_sm80_to_sm89INS1_16FlashAttnFwdSm80INS1_25CollectiveMainloopFwdSm80ILi8ELi1ELb0EN4cute5tupleIJNS5_1CILi128EEENS7_ILi64EEENS7_ILi192EEEEEELi192ENS_10bfloat16_tEfNS_4arch4Sm80ELb0ELb1ELb0ELb1ELb0ELb0ELb1ELb1EEENS1_21CollectiveEpilogueFwdINS6_IJS8_SA_S9_EEENS6_IJNS7_ILi1EEESI_SI_EEESC_SE_Li256ELb1ELb1ELb1ELb0EEENS1_36VarlenDynamicPersistentTileSchedulerILi128ELi64ELi256ELi256ELb1ELb1ELb0ELb1ELb0ELb1EEEEEEEEEvNT_6ParamsE --------------------------
	.section	.nv.info._ZN7cutlass13device_kernelIN5flash19enable_sm80_to_sm89INS1_16FlashAttnFwdSm80INS1_25CollectiveMainloopFwdSm80ILi8ELi1ELb0EN4cute5tupleIJNS5_1CILi128EEENS7_ILi64EEENS7_ILi192EEEEEELi192ENS_10bfloat16_tEfNS_4arch4Sm80ELb0ELb1ELb0ELb1ELb0ELb0ELb1ELb1EEENS1_21CollectiveEpilogueFwdINS6_IJS8_SA_S9_EEENS6_IJNS7_ILi1EEESI_SI_EEESC_SE_Li256ELb1ELb1ELb1ELb0EEENS1_36VarlenDynamicPersistentTileSchedulerILi128ELi64ELi256ELi256ELb1ELb1ELb0ELb1ELb0ELb1EEEEEEEEEvNT_6ParamsE,"",@"SHT_CUDA_INFO"
	.sectionflags	@""
	.align	4


	//----- nvinfo : EIATTR_CUDA_API_VERSION
	.align		4
        /*0000*/ 	.byte	0x04, 0x37
        /*0002*/ 	.short	(.L_492 - .L_491)
.L_491:
        /*0004*/ 	.word	0x00000082


	//----- nvinfo : EIATTR_KPARAM_INFO
	.align		4
.L_492:
        /*0008*/ 	.byte	0x04, 0x17
        /*000a*/ 	.short	(.L_494 - .L_493)
.L_493:
        /*000c*/ 	.word	0x00000000
        /*0010*/ 	.short	0x0000
        /*0012*/ 	.short	0x0000
        /*0014*/ 	.byte	0x00, 0xf0, 0xe1, 0x10


	//----- nvinfo : EIATTR_SPARSE_MMA_MASK
	.align		4
.L_494:
        /*0018*/ 	.byte	0x03, 0x50
        /*001a*/ 	.short	0x0000


	//----- nvinfo : EIATTR_MAXREG_COUNT
	.align		4
        /*001c*/ 	.byte	0x03, 0x1b
        /*001e*/ 	.short	0x00ff


	//----- nvinfo : EIATTR_MERCURY_ISA_VERSION
	.align		4
        /*0020*/ 	.byte	0x03, 0x5f
        /*0022*/ 	.short	0x0101


	//----- nvinfo : EIATTR_EXIT_INSTR_OFFSETS
	.align		4
        /*0024*/ 	.byte	0x04, 0x1c
        /*0026*/ 	.short	(.L_496 - .L_495)


	//   ....[0]....
.L_495:
        /*0028*/ 	.word	0x00000010


	//----- nvinfo : EIATTR_MAX_THREADS
	.align		4
.L_496:
        /*002c*/ 	.byte	0x04, 0x05
        /*002e*/ 	.short	(.L_498 - .L_497)
.L_497:
        /*0030*/ 	.word	0x00000100
        /*0034*/ 	.word	0x00000001
        /*0038*/ 	.word	0x00000001


	//----- nvinfo : EIATTR_CBANK_PARAM_SIZE
	.align		4
.L_498:
        /*003c*/ 	.byte	0x03, 0x19
        /*003e*/ 	.short	0x0438


	//----- nvinfo : EIATTR_PARAM_CBANK
	.align		4
        /*0040*/ 	.byte	0x04, 0x0a
        /*0042*/ 	.short	(.L_500 - .L_499)
	.align		4
.L_499:
        /*0044*/ 	.word	index@(.nv.constant0._ZN7cutlass13device_kernelIN5flash19enable_sm80_to_sm89INS1_16FlashAttnFwdSm80INS1_25CollectiveMainloopFwdSm80ILi8ELi1ELb0EN4cute5tupleIJNS5_1CILi128EEENS7_ILi64EEENS7_ILi192EEEEEELi192ENS_10bfloat16_tEfNS_4arch4Sm80ELb0ELb1ELb0ELb1ELb0ELb0ELb1ELb1EEENS1_21CollectiveEpilogueFwdINS6_IJS8_SA_S9_EEENS6_IJNS7_ILi1EEESI_SI_EEESC_SE_Li256ELb1ELb1ELb1ELb0EEENS1_36VarlenDynamicPersistentTileSchedulerILi128ELi64ELi256ELi256ELb1ELb1ELb0ELb1ELb0ELb1EEEEEEEEEvNT_6ParamsE)
        /*0048*/ 	.short	0x0210
        /*004a*/ 	.short	0x0438


	//----- nvinfo : EIATTR_SW_WAR
	.align		4
.L_500:
        /*004c*/ 	.byte	0x04, 0x36
        /*004e*/ 	.short	(.L_502 - .L_501)
.L_501:
        /*0050*/ 	.word	0x00000008
.L_502:


//--------------------- .nv.info._ZN7cutlass13device_kernelIN5flash19enable_sm80_to_sm89INS1_16FlashAttnFwdSm80INS1_25CollectiveMainloopFwdSm80ILi8ELi1ELb0EN4cute5tupleIJNS5_1CILi128EEENS7_ILi64EEENS7_ILi192EEEEEELi192ENS_10bfloat16_tEfNS_4arch4Sm80ELb0ELb1ELb0ELb1ELb0ELb1ELb1ELb1EEENS1_21CollectiveEpilogueFwdINS6_IJS8_SA_S9_EEENS6_IJNS7_ILi1EEESI_SI_EEESC_SE_Li256ELb1ELb1ELb1ELb0EEENS1_36VarlenDynamicPersistentTileSchedulerILi128ELi64ELi256ELi256ELb1ELb1ELb0ELb1ELb0ELb1EEEEEEEEEvNT_6ParamsE --------------------------
	.section	.nv.info._ZN7cutlass13device_kernelIN5flash19enable_sm80_to_sm89INS1_16FlashAttnFwdSm80INS1_25CollectiveMainloopFwdSm80ILi8ELi1ELb0EN4cute5tupleIJNS5_1CILi128EEENS7_ILi64EEENS7_ILi192EEEEEELi192ENS_10bfloat16_tEfNS_4arch4Sm80ELb0ELb1ELb0ELb1ELb0ELb1ELb1ELb1EEENS1_21CollectiveEpilogueFwdINS6_IJS8_SA_S9_EEENS6_IJNS7_ILi1EEESI_SI_EEESC_SE_Li256ELb1ELb1ELb1ELb0EEENS1_36VarlenDynamicPersistentTileSchedulerILi128ELi64ELi256ELi256ELb1ELb1ELb0ELb1ELb0ELb1EEEEEEEEEvNT_6ParamsE,"",@"SHT_CUDA_INFO"
	.sectionflags	@""
	.align	4


	//----- nvinfo : EIATTR_CUDA_API_VERSION
	.align		4
        /*0000*/ 	.byte	0x04, 0x37
        /*0002*/ 	.short	(.L_504 - .L_503)
.L_503:
        /*0004*/ 	.word	0x00000082


	//----- nvinfo : EIATTR_KPARAM_INFO
	.align		4
.L_504:
        /*0008*/ 	.byte	0x04, 0x17
        /*000a*/ 	.short	(.L_506 - .L_505)
.L_505:
        /*000c*/ 	.word	0x00000000
        /*0010*/ 	.short	0x0000
        /*0012*/ 	.short	0x0000
        /*0014*/ 	.byte	0x00, 0xf0, 0xe1, 0x10


	//----- nvinfo : EIATTR_SPARSE_MMA_MASK
	.align		4
.L_506:
        /*0018*/ 	.byte	0x03, 0x50
        /*001a*/ 	.short	0x0000


	//----- nvinfo : EIATTR_MAXREG_COUNT
	.align		4
        /*001c*/ 	.byte	0x03, 0x1b
        /*001e*/ 	.short	0x00ff


	//----- nvinfo : EIATTR_MERCURY_ISA_VERSION
	.align		4
        /*0020*/ 	.byte	0x03, 0x5f
        /*0022*/ 	.short	0x0101


	//----- nvinfo : EIATTR_EXIT_INSTR_OFFSETS
	.align		4
        /*0024*/ 	.byte	0x04, 0x1c
        /*0026*/ 	.short	(.L_508 - .L_507)


	//   ....[0]....
.L_507:
        /*0028*/ 	.word	0x00000010


	//----- nvinfo : EIATTR_MAX_THREADS
	.align		4
.L_508:
        /*002c*/ 	.byte	0x04, 0x05
        /*002e*/ 	.short	(.L_510 - .L_509)
.L_509:
        /*0030*/ 	.word	0x00000100
        /*0034*/ 	.word	0x00000001
        /*0038*/ 	.word	0x00000001


	//----- nvinfo : EIATTR_CBANK_PARAM_SIZE
	.align		4
.L_510:
        /*003c*/ 	.byte	0x03, 0x19
        /*003e*/ 	.short	0x0438


	//----- nvinfo : EIATTR_PARAM_CBANK
	.align		4
        /*0040*/ 	.byte	0x04, 0x0a
        /*0042*/ 	.short	(.L_512 - .L_511)
	.align		4
.L_511:
        /*0044*/ 	.word	index@(.nv.constant0._ZN7cutlass13device_kernelIN5flash19enable_sm80_to_sm89INS1_16FlashAttnFwdSm80INS1_25CollectiveMainloopFwdSm80ILi8ELi1ELb0EN4cute5tupleIJNS5_1CILi128EEENS7_ILi64EEENS7_ILi192EEEEEELi192ENS_10bfloat16_tEfNS_4arch4Sm80ELb0ELb1ELb0ELb1ELb0ELb1ELb1ELb1EEENS1_21CollectiveEpilogueFwdINS6_IJS8_SA_S9_EEENS6_IJNS7_ILi1EEESI_SI_EEESC_SE_Li256ELb1ELb1ELb1ELb0EEENS1_36VarlenDynamicPersistentTileSchedulerILi128ELi64ELi256ELi256ELb1ELb1ELb0ELb1ELb0ELb1EEEEEEEEEvNT_6ParamsE)
        /*0048*/ 	.short	0x0210
        /*004a*/ 	.short	0x0438


	//----- nvinfo : EIATTR_SW_WAR
	.align		4
.L_512:
        /*004c*/ 	.byte	0x04, 0x36
        /*004e*/ 	.short	(.L_514 - .L_513)
.L_513:
        /*0050*/ 	.word	0x00000008
.L_514:


//--------------------- .nv.info._ZN7cutlass13device_kernelIN5flash19enable_sm80_to_sm89INS1_16FlashAttnFwdSm80INS1_25CollectiveMainloopFwdSm80ILi8ELi1ELb1EN4cute5tupleIJNS5_1CILi128EEENS7_ILi96EEENS7_ILi192EEEEEELi192ENS_10bfloat16_tEfNS_4arch4Sm80ELb1ELb0ELb0ELb0ELb0ELb0ELb1ELb1EEENS1_21CollectiveEpilogueFwdINS6_IJS8_SA_S9_EEENS6_IJNS7_ILi1EEESI_SI_EEESC_SE_Li256ELb0ELb1ELb1ELb0EEENS1_30DynamicPersistentTileSchedulerILi256ELi256ELb1ELb1ELb0EEEEEEEEEvNT_6ParamsE --------------------------
	.section	.nv.info._ZN7cutlass13device_kernelIN5flash19enable_sm80_to_sm89INS1_16FlashAttnFwdSm80INS1_25CollectiveMainloopFwdSm80ILi8ELi1ELb1EN4cute5tupleIJNS5_1CILi128EEENS7_ILi96EEENS7_ILi192EEEEEELi192ENS_10bfloat16_tEfNS_4arch4Sm80ELb1ELb0ELb0ELb0ELb0ELb0ELb1ELb1EEENS1_21CollectiveEpilogueFwdINS6_IJS8_SA_S9_EEENS6_IJNS7_ILi1EEESI_SI_EEESC_SE_Li256ELb0ELb1ELb1ELb0EEENS1_30DynamicPersistentTileSchedulerILi256ELi256ELb1ELb1ELb0EEEEEEEEEvNT_6ParamsE,"",@"SHT_CUDA_INFO"
	.sectionflags	@""
	.align	4


	//----- nvinfo : EIATTR_CUDA_API_VERSION
	.align		4
        /*0000*/ 	.byte	0x04, 0x37
        /*0002*/ 	.short	(.L_516 - .L_515)
.L_515:
        /*0004*/ 	.word	0x00000082


	//----- nvinfo : EIATTR_KPARAM_INFO
	.align		4
.L_516:
        /*0008*/ 	.byte	0x04, 0x17
        /*000a*/ 	.short	(.L_518 - .L_517)
.L_517:
        /*000c*/ 	.word	0x00000000
        /*0010*/ 	.short	0x0000
        /*0012*/ 	.short	0x0000
        /*0014*/ 	.byte	0x00, 0xf0, 0xa1, 0x10


	//----- nvinfo : EIATTR_SPARSE_MMA_MASK
	.align		4
.L_518:
        /*0018*/ 	.byte	0x03, 0x50
        /*001a*/ 	.short	0x0000


	//----- nvinfo : EIATTR_MAXREG_COUNT
	.align		4
        /*001c*/ 	.byte	0x03, 0x1b
        /*001e*/ 	.short	0x00ff


	//----- nvinfo : EIATTR_MERCURY_ISA_VERSION
	.align		4
        /*0020*/ 	.byte	0x03, 0x5f
        /*0022*/ 	.short	0x0101


	//----- nvinfo : EIATTR_EXIT_INSTR_OFFSETS
	.align		4
        /*0024*/ 	.byte	0x04, 0x1c
        /*0026*/ 	.short	(.L_520 - .L_519)


	//   ....[0]....
.L_519:
        /*0028*/ 	.word	0x00000010


	//----- nvinfo : EIATTR_MAX_THREADS
	.align		4
.L_520:
        /*002c*/ 	.byte	0x04, 0x05
        /*002e*/ 	.short	(.L_522 - .L_521)
.L_521:
        /*0030*/ 	.word	0x00000100
        /*0034*/ 	.word	0x00000001
        /*0038*/ 	.word	0x00000001


	//----- nvinfo : EIATTR_CBANK_PARAM_SIZE
	.align		4
.L_522:
        /*003c*/ 	.byte	0x03, 0x19
        /*003e*/ 	.short	0x0428


	//----- nvinfo : EIATTR_PARAM_CBANK
	.align		4
        /*0040*/ 	.byte	0x04, 0x0a
        /*0042*/ 	.short	(.L_524 - .L_523)
	.align		4
.L_523:
        /*0044*/ 	.word	index@(.nv.constant0._ZN7cutlass13device_kernelIN5flash19enable_sm80_to_sm89INS1_16FlashAttnFwdSm80INS1_25CollectiveMainloopFwdSm80ILi8ELi1ELb1EN4cute5tupleIJNS5_1CILi128EEENS7_ILi96EEENS7_ILi192EEEEEELi192ENS_10bfloat16_tEfNS_4arch4Sm80ELb1ELb0ELb0ELb0ELb0ELb0ELb1ELb1EEENS1_21CollectiveEpilogueFwdINS6_IJS8_SA_S9_EEENS6_IJNS7_ILi1EEESI_SI_EEESC_SE_Li256ELb0ELb1ELb1ELb0EEENS1_30DynamicPersistentTileSchedulerILi256ELi256ELb1ELb1ELb0EEEEEEEEEvNT_6ParamsE)
        /*0048*/ 	.short	0x0210
        /*004a*/ 	.short	0x0428


	//----- nvinfo : EIATTR_SW_WAR
	.align		4
.L_524:
        /*004c*/ 	.byte	0x04, 0x36
        /*004e*/ 	.short	(.L_526 - .L_525)
.L_525:
        /*0050*/ 	.word	0x00000008
.L_526:


//--------------------- .nv.info._ZN7cutlass13device_kernelIN5flash19enable_sm80_to_sm89INS1_16FlashAttnFwdSm80INS1_25CollectiveMainloopFwdSm80ILi8ELi1ELb0EN4cute5tupleIJNS5_1CILi128EEENS7_ILi64EEENS7_ILi192EEEEEELi192ENS_10bfloat16_tEfNS_4arch4Sm80ELb1ELb0ELb0ELb1ELb0ELb0ELb1ELb1EEENS1_21CollectiveEpilogueFwdINS6_IJS8_SA_S9_EEENS6_IJNS7_ILi1EEESI_SI_EEESC_SE_Li256ELb1ELb1ELb1ELb0EEENS1_36VarlenDynamicPersistentTileSchedulerILi128ELi64ELi256ELi256ELb1ELb1ELb0ELb1ELb1ELb1EEEEEEEEEvNT_6ParamsE --------------------------
	.section	.nv.info._ZN7cutlass13device_kernelIN5flash19enable_sm80_to_sm89INS1_16FlashAttnFwdSm80INS1_25CollectiveMainloopFwdSm80ILi8ELi1ELb0EN4cute5tupleIJNS5_1CILi128EEENS7_ILi64EEENS7_ILi192EEEEEELi192ENS_10bfloat16_tEfNS_4arch4Sm80ELb1ELb0ELb0ELb1ELb0ELb0ELb1ELb1EEENS1_21CollectiveEpilogueFwdINS6_IJS8_SA_S9_EEENS6_IJNS7_ILi1EEESI_SI_EEESC_SE_Li256ELb1ELb1ELb1ELb0EEENS1_36VarlenDynamicPersistentTileSchedulerILi128ELi64ELi256ELi256ELb1ELb1ELb0ELb1ELb1ELb1EEEEEEEEEvNT_6ParamsE,"",@"SHT_CUDA_INFO"
	.sectionflags	@""
	.align	4


	//----- nvinfo : EIATTR_CUDA_API_VERSION
	.align		4
        /*0000*/ 	.byte	0x04, 0x37
        /*0002*/ 	.short	(.L_528 - .L_527)
.L_527:
        /*0004*/ 	.word	0x00000082


	//----- nvinfo : EIATTR_KPARAM_INFO
	.align		4
.L_528:
        /*0008*/ 	.byte	0x04, 0x17
        /*000a*/ 	.short	(.L_530 - .L_529)
.L_529:
        /*000c*/ 	.word	0x00000000
        /*0010*/ 	.short	0x0000
        /*0012*/ 	.short	0x0000
        /*0014*/ 	.byte	0x00, 0xf0, 0xe1, 0x10


	//----- nvinfo : EIATTR_SPARSE_MMA_MASK
	.align		4
.L_530:
        /*0018*/ 	.byte	0x03, 0x50
        /*001a*/ 	.short	0x0000


	//----- nvinfo : EIATTR_MAXREG_COUNT
	.align		4
        /*001c*/ 	.byte	0x03, 0x1b
        /*001e*/ 	.short	0x00ff


	//----- nvinfo : EIATTR_MERCURY_ISA_VERSION
	.align		4
        /*0020*/ 	.byte	0x03, 0x5f
        /*0022*/ 	.short	0x0101


	//----- nvinfo : EIATTR_EXIT_INSTR_OFFSETS
	.align		4
        /*0024*/ 	.byte	0x04, 0x1c
        /*0026*/ 	.short	(.L_532 - .L_531)


	//   ....[0]....
.L_531:
        /*0028*/ 	.word	0x00000010


	//----- nvinfo : EIATTR_MAX_THREADS
	.align		4
.L_532:
        /*002c*/ 	.byte	0x04, 0x05
        /*002e*/ 	.short	(.L_534 - .L_533)
.L_533:
        /*0030*/ 	.word	0x00000100
        /*0034*/ 	.word	0x00000001
        /*0038*/ 	.word	0x00000001


	//----- nvinfo : EIATTR_CBANK_PARAM_SIZE
	.align		4
.L_534:
        /*003c*/ 	.byte	0x03, 0x19
        /*003e*/ 	.short	0x0438


	//----- nvinfo : EIATTR_PARAM_CBANK
	.align		4
        /*0040*/ 	.byte	0x04, 0x0a
        /*0042*/ 	.short	(.L_536 - .L_535)
	.align		4
.L_535:
        /*0044*/ 	.word	index@(.nv.constant0._ZN7cutlass13device_kernelIN5flash19enable_sm80_to_sm89INS1_16FlashAttnFwdSm80INS1_25CollectiveMainloopFwdSm80ILi8ELi1ELb0EN4cute5tupleIJNS5_1CILi128EEENS7_ILi64EEENS7_ILi192EEEEEELi192ENS_10bfloat16_tEfNS_4arch4Sm80ELb1ELb0ELb0ELb1ELb0ELb0ELb1ELb1EEENS1_21CollectiveEpilogueFwdINS6_IJS8_SA_S9_EEENS6_IJNS7_ILi1EEESI_SI_EEESC_SE_Li256ELb1ELb1ELb1ELb0EEENS1_36VarlenDynamicPersistentTileSchedulerILi128ELi64ELi256ELi256ELb1ELb1ELb0ELb1ELb1ELb1EEEEEEEEEvNT_6ParamsE)
        /*0048*/ 	.short	0x0210
        /*004a*/ 	.short	0x0438


	//----- nvinfo : EIATTR_SW_WAR
	.align		4
.L_536:
        /*004c*/ 	.byte	0x04, 0x36
        /*004e*/ 	.short	(.L_538 - .L_537)
.L_537:
        /*0050*/ 	.word	0x00000008
.L_538:


//--------------------- .nv.info._ZN7cutlass13device_kernelIN5flash19enable_sm80_to_sm89INS1_16FlashAttnFwdSm80INS1_25CollectiveMainloopFwdSm80ILi8ELi1ELb0EN4cute5tupleIJNS5_1CILi128EEENS7_ILi64EEENS7_ILi192EEEEEELi192ENS_10bfloat16_tEfNS_4arch4Sm80ELb1ELb0ELb0ELb1ELb0ELb1ELb1ELb1EEENS1_21CollectiveEpilogueFwdINS6_IJS8_SA_S9_EEENS6_IJNS7_ILi1EEESI_SI_EEESC_SE_Li256ELb1ELb1ELb1ELb0EEENS1_36VarlenDynamicPersistentTileSchedulerILi128ELi64ELi256ELi256ELb1ELb1ELb0ELb1ELb1ELb1EEEEEEEEEvNT_6ParamsE --------------------------
	.section	.nv.info._ZN7cutlass13device_kernelIN5flash19enable_sm80_to_sm89INS1_16FlashAttnFwdSm80INS1_25CollectiveMainloopFwdSm80ILi8ELi1ELb0EN4cute5tupleIJNS5_1CILi128EEENS7_ILi64EEENS7_ILi192EEEEEELi192ENS_10bfloat16_tEfNS_4arch4Sm80ELb1ELb0ELb0ELb1ELb0ELb1ELb1ELb1EEENS1_21CollectiveEpilogueFwdINS6_IJS8_SA_S9_EEENS6_IJNS7_ILi1EEESI_SI_EEESC_SE_Li256ELb1ELb1ELb1ELb0EEENS1_36VarlenDynamicPersistentTileSchedulerILi128ELi64ELi256ELi256ELb1ELb1ELb0ELb1ELb1ELb1EEEEEEEEEvNT_6ParamsE,"",@"SHT_CUDA_INFO"
	.sectionflags	@""
	.align	4


	//----- nvinfo : EIATTR_CUDA_API_VERSION
	.align		4
        /*0000*/ 	.byte	0x04, 0x37
        /*0002*/ 	.short	(.L_540 - .L_539)
.L_539:
        /*0004*/ 	.word	0x00000082


	//----- nvinfo : EIATTR_KPARAM_INFO
	.align		4
.L_540:
        /*0008*/ 	.byte	0x04, 0x17
        /*000a*/ 	.short	(.L_542 - .L_541)
.L_541:
        /*000c*/ 	.word	0x00000000
        /*0010*/ 	.short	0x0000
        /*0012*/ 	.short	0x0000
        /*0014*/ 	.byte	0x00, 0xf0, 0xe1, 0x10


	//----- nvinfo : EIATTR_SPARSE_MMA_MASK
	.align		4
.L_542:
        /*0018*/ 	.byte	0x03, 0x50
        /*001a*/ 	.short	0x0000


	//----- nvinfo : EIATTR_MAXREG_COUNT
	.align		4
        /*001c*/ 	.byte	0x03, 0x1b
        /*001e*/ 	.short	0x00ff


	//----- nvinfo : EIATTR_MERCURY_ISA_VERSION
	.align		4
        /*0020*/ 	.byte	0x03, 0x5f
        /*0022*/ 	.short	0x0101


	//----- nvinfo : EIATTR_EXIT_INSTR_OFFSETS
	.align		4
        /*0024*/ 	.byte	0x04, 0x1c
        /*0026*/ 	.short	(.L_544 - .L_543)


	//   ....[0]....
.L_543:
        /*0028*/ 	.word	0x00000010


	//----- nvinfo : EIATTR_MAX_THREADS
	.align		4
.L_544:
        /*002c*/ 	.byte	0x04, 0x05
        /*002e*/ 	.short	(.L_546 - .L_545)
.L_545:
        /*0030*/ 	.word	0x00000100
        /*0034*/ 	.word	0x00000001
        /*0038*/ 	.word	0x00000001


	//----- nvinfo : EIATTR_CBANK_PARAM_SIZE
	.align		4
.L_546:
        /*003c*/ 	.byte	0x03, 0x19
        /*003e*/ 	.short	0x0438


	//----- nvinfo : EIATTR_PARAM_CBANK
	.align		4
        /*0040*/ 	.byte	0x04, 0x0a
        /*0042*/ 	.short	(.L_548 - .L_547)
	.align		4
.L_547:
        /*0044*/ 	.word	index@(.nv.constant0._ZN7cutlass13device_kernelIN5flash19enable_sm80_to_sm89INS1_16FlashAttnFwdSm80INS1_25CollectiveMainloopFwdSm80ILi8ELi1ELb0EN4cute5tupleIJNS5_1CILi128EEENS7_ILi64EEENS7_ILi192EEEEEELi192ENS_10bfloat16_tEfNS_4arch4Sm80ELb1ELb0ELb0ELb1ELb0ELb1ELb1ELb1EEENS1_21CollectiveEpilogueFwdINS6_IJS8_SA_S9_EEENS6_IJNS7_ILi1EEESI_SI_EEESC_SE_Li256ELb1ELb1ELb1ELb0EEENS1_36VarlenDynamicPersistentTileSchedulerILi128ELi64ELi256ELi256ELb1ELb1ELb0ELb1ELb1ELb1EEEEEEEEEvNT_6ParamsE)
        /*0048*/ 	.short	0x0210
        /*004a*/ 	.short	0x0438


	//----- nvinfo : EIATTR_SW_WAR
	.align		4
.L_548:
        /*004c*/ 	.byte	0x04, 0x36
        /*004e*/ 	.short	(.L_550 - .L_549)
.L_549:
        /*0050*/ 	.word	0x00000008
.L_550:


//--------------------- .nv.info._ZN7cutlass13device_kernelIN5flash19enable_sm80_to_sm89INS1_16FlashAttnFwdSm80INS1_25CollectiveMainloopFwdSm80ILi8ELi2ELb1EN4cute5tupleIJNS5_1CILi128EEENS7_ILi96EEENS7_ILi192EEEEEELi192ENS_10bfloat16_tEfNS_4arch4Sm80ELb0ELb0ELb0ELb0ELb0ELb0ELb1ELb1EEENS1_21CollectiveEpilogueFwdINS6_IJS8_SA_S9_EEENS6_IJNS7_ILi1EEESI_SI_EEESC_SE_Li256ELb0ELb1ELb1ELb0EEENS1_19SingleTileSchedulerILb0ELb1ELb1ELi128EEEEEEEEEvNT_6ParamsE --------------------------
	.section	.nv.info._ZN7cutlass13device_kernelIN5flash19enable_sm80_to_sm89INS1_16FlashAttnFwdSm80INS1_25CollectiveMainloopFwdSm80ILi8ELi2ELb1EN4cute5tupleIJNS5_1CILi128EEENS7_ILi96EEENS7_ILi192EEEEEELi192ENS_10bfloat16_tEfNS_4arch4Sm80ELb0ELb0ELb0ELb0ELb0ELb0ELb1ELb1EEENS1_21CollectiveEpilogueFwdINS6_IJS8_SA_S9_EEENS6_IJNS7_ILi1EEESI_SI_EEESC_SE_Li256ELb0ELb1ELb1ELb0EEENS1_19SingleTileSchedulerILb0ELb1ELb1ELi128EEEEEEEEEvNT_6ParamsE,"",@"SHT_CUDA_INFO"
	.sectionflags	@""
	.align	4


	//----- nvinfo : EIATTR_CUDA_API_VERSION
	.align		4
        /*0000*/ 	.byte	0x04, 0x37
        /*0002*/ 	.short	(.L_552 - .L_551)
.L_551:
        /*0004*/ 	.word	0x00000082


	//----- nvinfo : EIATTR_KPARAM_INFO
	.align		4
.L_552:
        /*0008*/ 	.byte	0x04, 0x17
        /*000a*/ 	.short	(.L_554 - .L_553)
.L_553:
        /*000c*/ 	.word	0x00000000
        /*0010*/ 	.short	0x0000
        /*0012*/ 	.short	0x0000
        /*0014*/ 	.byte	0x00, 0xf0, 0x61, 0x10


	//----- nvinfo : EIATTR_SPARSE_MMA_MASK
	.align		4
.L_554:
        /*0018*/ 	.byte	0x03, 0x50
        /*001a*/ 	.short	0x0000


	//----- nvinfo : EIATTR_MAXREG_COUNT
	.align		4
        /*001c*/ 	.byte	0x03, 0x1b
        /*001e*/ 	.short	0x00ff


	//----- nvinfo : EIATTR_MERCURY_ISA_VERSION
	.align		4
        /*0020*/ 	.byte	0x03, 0x5f
        /*0022*/ 	.short	0x0101


	//----- nvinfo : EIATTR_EXIT_INSTR_OFFSETS
	.align		4
        /*0024*/ 	.byte	0x04, 0x1c
        /*0026*/ 	.short	(.L_556 - .L_555)


	//   ....[0]....
.L_555:
        /*0028*/ 	.word	0x00000010


	//----- nvinfo : EIATTR_MAX_THREADS
	.align		4
.L_556:
        /*002c*/ 	.byte	0x04, 0x05
        /*002e*/ 	.short	(.L_558 - .L_557)
.L_557:
        /*0030*/ 	.word	0x00000100
        /*0034*/ 	.word	0x00000001
        /*0038*/ 	.word	0x00000001


	//----- nvinfo : EIATTR_CBANK_PARAM_SIZE
	.align		4
.L_558:
        /*003c*/ 	.byte	0x03, 0x19
        /*003e*/ 	.short	0x0418


	//----- nvinfo : EIATTR_PARAM_CBANK
	.align		4
        /*0040*/ 	.byte	0x04, 0x0a
        /*0042*/ 	.short	(.L_560 - .L_559)
	.align		4
.L_559:
        /*0044*/ 	.word	index@(.nv.constant0._ZN7cutlass13device_kernelIN5flash19enable_sm80_to_sm89INS1_16FlashAttnFwdSm80INS1_25CollectiveMainloopFwdSm80ILi8ELi2ELb1EN4cute5tupleIJNS5_1CILi128EEENS7_ILi96EEENS7_ILi192EEEEEELi192ENS_10bfloat16_tEfNS_4arch4Sm80ELb0ELb0ELb0ELb0ELb0ELb0ELb1ELb1EEENS1_21CollectiveEpilogueFwdINS6_IJS8_SA_S9_EEENS6_IJNS7_ILi1EEESI_SI_EEESC_SE_Li256ELb0ELb1ELb1ELb0EEENS1_19SingleTileSchedulerILb0ELb1ELb1ELi128EEEEEEEEEvNT_6ParamsE)
        /*0048*/ 	.short	0x0210
        /*004a*/ 	.short	0x0418


	//----- nvinfo : EIATTR_SW_WAR
	.align		4
.L_560:
        /*004c*/ 	.byte	0x04, 0x36
        /*004e*/ 	.short	(.L_562 - .L_561)
.L_561:
        /*0050*/ 	.word	0x00000008
.L_562:


//--------------------- .nv.info._ZN7cutlass13device_kernelIN5flash19enable_sm80_to_sm89INS1_16FlashAttnFwdSm80INS1_25CollectiveMainloopFwdSm80ILi8ELi2ELb0EN4cute5tupleIJNS5_1CILi128EEENS7_ILi64EEENS7_ILi192EEEEEELi192ENS_10bfloat16_tEfNS_4arch4Sm80ELb0ELb0ELb0ELb1ELb0ELb0ELb1ELb1EEENS1_21CollectiveEpilogueFwdINS6_IJS8_SA_S9_EEENS6_IJNS7_ILi1EEESI_SI_EEESC_SE_Li256ELb1ELb1ELb1ELb0EEENS1_36VarlenDynamicPersistentTileSchedulerILi128ELi64ELi256ELi256ELb1ELb1ELb0ELb0ELb1ELb1EEEEEEEEEvNT_6ParamsE --------------------------
	.section	.nv.info._ZN7cutlass13device_kernelIN5flash19enable_sm80_to_sm89INS1_16FlashAttnFwdSm80INS1_25CollectiveMainloopFwdSm80ILi8ELi2ELb0EN4cute5tupleIJNS5_1CILi128EEENS7_ILi64EEENS7_ILi192EEEEEELi192ENS_10bfloat16_tEfNS_4arch4Sm80ELb0ELb0ELb0ELb1ELb0ELb0ELb1ELb1EEENS1_21CollectiveEpilogueFwdINS6_IJS8_SA_S9_EEENS6_IJNS7_ILi1EEESI_SI_EEESC_SE_Li256ELb1ELb1ELb1ELb0EEENS1_36VarlenDynamicPersistentTileSchedulerILi128ELi64ELi256ELi256ELb1ELb1ELb0ELb0ELb1ELb1EEEEEEEEEvNT_6ParamsE,"",@"SHT_CUDA_INFO"
	.sectionflags	@""
	.align	4


	//----- nvinfo : EIATTR_CUDA_API_VERSION
	.align		4
        /*0000*/ 	.byte	0x04, 0x37
        /*0002*/ 	.short	(.L_564 - .L_563)
.L_563:
        /*0004*/ 	.word	0x00000082


	//----- nvinfo : EIATTR_KPARAM_INFO
	.align		4
.L_564:
        /*0008*/ 	.byte	0x04, 0x17
        /*000a*/ 	.short	(.L_566 - .L_565)
.L_565:
        /*000c*/ 	.word	0x00000000
        /*0010*/ 	.short	0x0000
        /*0012*/ 	.short	0x0000
        /*0014*/ 	.byte	0x00, 0xf0, 0xe1, 0x10


	//----- nvinfo : EIATTR_SPARSE_MMA_MASK
	.align		4
.L_566:
        /*0018*/ 	.byte	0x03, 0x50
        /*001a*/ 	.short	0x0000


	//----- nvinfo : EIATTR_MAXREG_COUNT
	.align		4
        /*001c*/ 	.byte	0x03, 0x1b
        /*001e*/ 	.short	0x00ff


	//----- nvinfo : EIATTR_MERCURY_ISA_VERSION
	.align		4
        /*0020*/ 	.byte	0x03, 0x5f
        /*0022*/ 	.short	0x0101


	//----- nvinfo : EIATTR_EXIT_INSTR_OFFSETS
	.align		4
        /*0024*/ 	.byte	0x04, 0x1c
        /*0026*/ 	.short	(.L_568 - .L_567)


	//   ....[0]....
.L_567:
        /*0028*/ 	.word	0x00000010


	//----- nvinfo : EIATTR_MAX_THREADS
	.align		4
.L_568:
        /*002c*/ 	.byte	0x04, 0x05
        /*002e*/ 	.short	(.L_570 - .L_569)
.L_569:
        /*0030*/ 	.word	0x00000100
        /*0034*/ 	.word	0x00000001
        /*0038*/ 	.word	0x00000001


	//----- nvinfo : EIATTR_CBANK_PARAM_SIZE
	.align		4
.L_570:
        /*003c*/ 	.byte	0x03, 0x19
        /*003e*/ 	.short	0x0438


	//----- nvinfo : EIATTR_PARAM_CBANK
	.align		4
        /*0040*/ 	.byte	0x04, 0x0a
        /*0042*/ 	.short	(.L_572 - .L_571)
	.align		4
.L_571:
        /*0044*/ 	.word	index@(.nv.constant0._ZN7cutlass13device_kernelIN5flash19enable_sm80_to_sm89INS1_16FlashAttnFwdSm80INS1_25CollectiveMainloopFwdSm80ILi8ELi2ELb0EN4cute5tupleIJNS5_1CILi128EEENS7_ILi64EEENS7_ILi192EEEEEELi192ENS_10bfloat16_tEfNS_4arch4Sm80ELb0ELb0ELb0ELb1ELb0ELb0ELb1ELb1EEENS1_21CollectiveEpilogueFwdINS6_IJS8_SA_S9_EEENS6_IJNS7_ILi1EEESI_SI_EEESC_SE_Li256ELb1ELb1ELb1ELb0EEENS1_36VarlenDynamicPersistentTileSchedulerILi128ELi64ELi256ELi256ELb1ELb1ELb0ELb0ELb1ELb1EEEEEEEEEvNT_6ParamsE)
        /*0048*/ 	.short	0x0210
        /*004a*/ 	.short	0x0438


	//----- nvinfo : EIATTR_SW_WAR
	.align		4
.L_572:
        /*004c*/ 	.byte	0x04, 0x36
        /*004e*/ 	.short	(.L_574 - .L_573)
.L_573:
        /*0050*/ 	.word	0x00000008
.L_574:


//--------------------- .nv.info._ZN7cutlass13device_kernelIN5flash19enable_sm80_to_sm89INS1_16FlashAttnFwdSm80INS1_25CollectiveMainloopFwdSm80ILi8ELi2ELb0EN4cute5tupleIJNS5_1CILi128EEENS7_ILi64EEENS7_ILi192EEEEEELi192ENS_10bfloat16_tEfNS_4arch4Sm80ELb0ELb0ELb0ELb1ELb0ELb1ELb1ELb1EEENS1_21CollectiveEpilogueFwdINS6_IJS8_SA_S9_EEENS6_IJNS7_ILi1EEESI_SI_EEESC_SE_Li256ELb1ELb1ELb1ELb0EEENS1_36VarlenDynamicPersistentTileSchedulerILi128ELi64ELi256ELi256ELb1ELb1ELb0ELb0ELb1ELb1EEEEEEEEEvNT_6ParamsE --------------------------
	.section	.nv.info._ZN7cutlass13device_kernelIN5flash19enable_sm80_to_sm89INS1_16FlashAttnFwdSm80INS1_25CollectiveMainloopFwdSm80ILi8ELi2ELb0EN4cute5tupleIJNS5_1CILi128EEENS7_ILi64EEENS7_ILi192EEEEEELi192ENS_10bfloat16_tEfNS_4arch4Sm80ELb0ELb0ELb0ELb1ELb0ELb1ELb1ELb1EEENS1_21CollectiveEpilogueFwdINS6_IJS8_SA_S9_EEENS6_IJNS7_ILi1EEESI_SI_EEESC_SE_Li256ELb1ELb1ELb1ELb0EEENS1_36VarlenDynamicPersistentTileSchedulerILi128ELi64ELi256ELi256ELb1ELb1ELb0ELb0ELb1ELb1EEEEEEEEEvNT_6ParamsE,"",@"SHT_CUDA_INFO"
	.sectionflags	@""
	.align	4


	//----- nvinfo : EIATTR_CUDA_API_VERSION
	.align		4
        /*0000*/ 	.byte	0x04, 0x37
        /*0002*/ 	.short	(.L_576 - .L_575)
.L_575:
        /*0004*/ 	.word	0x00000082


	//----- nvinfo : EIATTR_KPARAM_INFO
	.align		4
.L_576:
        /*0008*/ 	.byte	0x04, 0x17
        /*000a*/ 	.short	(.L_578 - .L_577)
.L_577:
        /*000c*/ 	.word	0x00000000
        /*0010*/ 	.short	0x0000
        /*0012*/ 	.short	0x0000
        /*0014*/ 	.byte	0x00, 0xf0, 0xe1, 0x10


	//----- nvinfo : EIATTR_SPARSE_MMA_MASK
	.align		4
.L_578:
        /*0018*/ 	.byte	0x03, 0x50
        /*001a*/ 	.short	0x0000


	//----- nvinfo : EIATTR_MAXREG_COUNT
	.align		4
        /*001c*/ 	.byte	0x03, 0x1b
        /*001e*/ 	.short	0x00ff


	//----- nvinfo : EIATTR_MERCURY_ISA_VERSION
	.align		4
        /*0020*/ 	.byte	0x03, 0x5f
        /*0022*/ 	.short	0x0101


	//----- nvinfo : EIATTR_EXIT_INSTR_OFFSETS
	.align		4
        /*0024*/ 	.byte	0x04, 0x1c
        /*0026*/ 	.short	(.L_580 - .L_579)


	//   ....[0]....
.L_579:
        /*0028*/ 	.word	0x00000010


	//----- nvinfo : EIATTR_MAX_THREADS
	.align		4
.L_580:
        /*002c*/ 	.byte	0x04, 0x05
        /*002e*/ 	.short	(.L_582 - .L_581)
.L_581:
        /*0030*/ 	.word	0x00000100
        /*0034*/ 	.word	0x00000001
        /*0038*/ 	.word	0x00000001


	//----- nvinfo : EIATTR_CBANK_PARAM_SIZE
	.align		4
.L_582:
        /*003c*/ 	.byte	0x03, 0x19
        /*003e*/ 	.short	0x0438


	//----- nvinfo : EIATTR_PARAM_CBANK
	.align		4
        /*0040*/ 	.byte	0x04, 0x0a
        /*0042*/ 	.short	(.L_584 - .L_583)
	.align		4
.L_583:
        /*0044*/ 	.word	index@(.nv.constant0._ZN7cutlass13device_kernelIN5flash19enable_sm80_to_sm89INS1_16FlashAttnFwdSm80INS1_25CollectiveMainloopFwdSm80ILi8ELi2ELb0EN4cute5tupleIJNS5_1CILi128EEENS7_ILi64EEENS7_ILi192EEEEEELi192ENS_10bfloat16_tEfNS_4arch4Sm80ELb0ELb0ELb0ELb1ELb0ELb1ELb1ELb1EEENS1_21CollectiveEpilogueFwdINS6_IJS8_SA_S9_EEENS6_IJNS7_ILi1EEESI_SI_EEESC_SE_Li256ELb1ELb1ELb1ELb0EEENS1_36VarlenDynamicPersistentTileSchedulerILi128ELi64ELi256ELi256ELb1ELb1ELb0ELb0ELb1ELb1EEEEEEEEEvNT_6ParamsE)
        /*0048*/ 	.short	0x0210
        /*004a*/ 	.short	0x0438


	//----- nvinfo : EIATTR_SW_WAR
	.align		4
.L_584:
        /*004c*/ 	.byte	0x04, 0x36
        /*004e*/ 	.short	(.L_586 - .L_585)
.L_585:
        /*0050*/ 	.word	0x00000008
.L_586:


//--------------------- .nv.info._ZN7cutlass13device_kernelIN5flash19enable_sm80_to_sm89INS1_16FlashAttnFwdSm80INS1_25CollectiveMainloopFwdSm80ILi8ELi2ELb0EN4cute5tupleIJNS5_1CILi128EEENS7_ILi64EEENS7_ILi192EEEEEELi192ENS_10bfloat16_tEfNS_4arch4Sm80ELb0ELb1ELb0ELb0ELb0ELb0ELb1ELb1EEENS1_21CollectiveEpilogueFwdINS6_IJS8_SA_S9_EEENS6_IJNS7_ILi1EEESI_SI_EEESC_SE_Li256ELb0ELb1ELb1ELb0EEENS1_19SingleTileSchedulerILb0ELb1ELb1ELi128EEEEEEEEEvNT_6ParamsE --------------------------
	.section	.nv.info._ZN7cutlass13device_kernelIN5flash19enable_sm80_to_sm89INS1_16FlashAttnFwdSm80INS1_25CollectiveMainloopFwdSm80ILi8ELi2ELb0EN4cute5tupleIJNS5_1CILi128EEENS7_ILi64EEENS7_ILi192EEEEEELi192ENS_10bfloat16_tEfNS_4arch4Sm80ELb0ELb1ELb0ELb0ELb0ELb0ELb1ELb1EEENS1_21CollectiveEpilogueFwdINS6_IJS8_SA_S9_EEENS6_IJNS7_ILi1EEESI_SI_EEESC_SE_Li256ELb0ELb1ELb1ELb0EEENS1_19SingleTileSchedulerILb0ELb1ELb1ELi128EEEEEEEEEvNT_6ParamsE,"",@"SHT_CUDA_INFO"
	.sectionflags	@""
	.align	4


	//----- nvinfo : EIATTR_CUDA_API_VERSION
	.align		4
        /*0000*/ 	.byte	0x04, 0x37
        /*0002*/ 	.short	(.L_588 - .L_587)
.L_587:
        /*0004*/ 	.word	0x00000082


	//----- nvinfo : EIATTR_KPARAM_INFO
	.align		4
.L_588:
        /*0008*/ 	.byte	0x04, 0x17
        /*000a*/ 	.short	(.L_590 - .L_589)
.L_589:
        /*000c*/ 	.word	0x00000000
        /*0010*/ 	.short	0x0000
        /*0012*/ 	.short	0x0000
        /*0014*/ 	.byte	0x00, 0xf0, 0x61, 0x10


	//----- nvinfo : EIATTR_SPARSE_MMA_MASK
	.align		4
.L_590:
        /*0018*/ 	.byte	0x03, 0x50
        /*001a*/ 	.short	0x0000


	//----- nvinfo : EIATTR_MAXREG_COUNT
	.align		4
        /*001c*/ 	.byte	0x03, 0x1b
        /*001e*/ 	.short	0x00ff


	//----- nvinfo : EIATTR_MERCURY_ISA_VERSION
	.align		4
        /*0020*/ 	.byte	0x03, 0x5f
        /*0022*/ 	.short	0x0101


	//----- nvinfo : EIATTR_EXIT_INSTR_OFFSETS
	.align		4
        /*0024*/ 	.byte	0x04, 0x1c
        /*0026*/ 	.short	(.L_592 - .L_591)


	//   ....[0]....
.L_591:
        /*0028*/ 	.word	0x00000010


	//----- nvinfo : EIATTR_MAX_THREADS
	.align		4
.L_592:
        /*002c*/ 	.byte	0x04, 0x05
        /*002e*/ 	.short	(.L_594 - .L_593)
.L_593:
        /*0030*/ 	.word	0x00000100
        /*0034*/ 	.word	0x00000001
        /*0038*/ 	.word	0x00000001


	//----- nvinfo : EIATTR_CBANK_PARAM_SIZE
	.align		4
.L_594:
        /*003c*/ 	.byte	0x03, 0x19
        /*003e*/ 	.short	0x0418


	//----- nvinfo : EIATTR_PARAM_CBANK
	.align		4
        /*0040*/ 	.byte	0x04, 0x0a
        /*0042*/ 	.short	(.L_596 - .L_595)
	.align		4
.L_595:
        /*0044*/ 	.word	index@(.nv.constant0._ZN7cutlass13device_kernelIN5flash19enable_sm80_to_sm89INS1_16FlashAttnFwdSm80INS1_25CollectiveMainloopFwdSm80ILi8ELi2ELb0EN4cute5tupleIJNS5_1CILi128EEENS7_ILi64EEENS7_ILi192EEEEEELi192ENS_10bfloat16_tEfNS_4arch4Sm80ELb0ELb1ELb0ELb0ELb0ELb0ELb1ELb1EEENS1_21CollectiveEpilogueFwdINS6_IJS8_SA_S9_EEENS6_IJNS7_ILi1EEESI_SI_EEESC_SE_Li256ELb0ELb1ELb1ELb0EEENS1_19SingleTileSchedulerILb0ELb1ELb1ELi128EEEEEEEEEvNT_6ParamsE)
        /*0048*/ 	.short	0x0210
        /*004a*/ 	.short	0x0418


	//----- nvinfo : EIATTR_SW_WAR
	.align		4
.L_596:
        /*004c*/ 	.byte	0x04, 0x36
        /*004e*/ 	.short	(.L_598 - .L_597)
.L_597:
        /*0050*/ 	.word	0x00000008
.L_598:


//--------------------- .nv.info._ZN7cutlass13device_kernelIN5flash19enable_sm80_to_sm89INS1_16FlashAttnFwdSm80INS1_25CollectiveMainloopFwdSm80ILi8ELi2ELb0EN4cute5tupleIJNS5_1CILi128EEENS7_ILi64EEENS7_ILi192EEEEEELi192ENS_10bfloat16_tEfNS_4arch4Sm80ELb0ELb1ELb0ELb1ELb0ELb0ELb1ELb1EEENS1_21CollectiveEpilogueFwdINS6_IJS8_SA_S9_EEENS6_IJNS7_ILi1EEESI_SI_EEESC_SE_Li256ELb1ELb1ELb1ELb0EEENS1_36VarlenDynamicPersistentTileSchedulerILi128ELi64ELi256ELi256ELb1ELb1ELb0ELb1ELb0ELb1EEEEEEEEEvNT_6ParamsE --------------------------
	.section	.nv.info._ZN7cutlass13device_kernelIN5flash19enable_sm80_to_sm89INS1_16FlashAttnFwdSm80INS1_25CollectiveMainloopFwdSm80ILi8ELi2ELb0EN4cute5tupleIJNS5_1CILi128EEENS7_ILi64EEENS7_ILi192EEEEEELi192ENS_10bfloat16_tEfNS_4arch4Sm80ELb0ELb1ELb0ELb1ELb0ELb0ELb1ELb1EEENS1_21CollectiveEpilogueFwdINS6_IJS8_SA_S9_EEENS6_IJNS7_ILi1EEESI_SI_EEESC_SE_Li256ELb1ELb1ELb1ELb0EEENS1_36VarlenDynamicPersistentTileSchedulerILi128ELi64ELi256ELi256ELb1ELb1ELb0ELb1ELb0ELb1EEEEEEEEEvNT_6ParamsE,"",@"SHT_CUDA_INFO"
	.sectionflags	@""
	.align	4


	//----- nvinfo : EIATTR_CUDA_API_VERSION
	.align		4
        /*0000*/ 	.byte	0x04, 0x37
        /*0002*/ 	.short	(.L_600 - .L_599)
.L_599:
        /*0004*/ 	.word	0x00000082


	//----- nvinfo : EIATTR_KPARAM_INFO
	.align		4
.L_600:
        /*0008*/ 	.byte	0x04, 0x17
        /*000a*/ 	.short	(.L_602 - .L_601)
.L_601:
        /*000c*/ 	.word	0x00000000
        /*0010*/ 	.short	0x0000
        /*0012*/ 	.short	0x0000
        /*0014*/ 	.byte	0x00, 0xf0, 0xe1, 0x10


	//----- nvinfo : EIATTR_SPARSE_MMA_MASK
	.align		4
.L_602:
        /*0018*/ 	.byte	0x03, 0x50
        /*001a*/ 	.short	0x0000


	//----- nvinfo : EIATTR_MAXREG_COUNT
	.align		4
        /*001c*/ 	.byte	0x03, 0x1b
        /*001e*/ 	.short	0x00ff


	//----- nvinfo : EIATTR_MERCURY_ISA_VERSION
	.align		4
        /*0020*/ 	.byte	0x03, 0x5f
        /*0022*/ 	.short	0x0101


	//----- nvinfo : EIATTR_EXIT_INSTR_OFFSETS
	.align		4
        /*0024*/ 	.byte	0x04, 0x1c
        /*0026*/ 	.short	(.L_604 - .L_603)


	//   ....[0]....
.L_603:
        /*0028*/ 	.word	0x00000010


	//----- nvinfo : EIATTR_MAX_THREADS
	.align		4
.L_604:
        /*002c*/ 	.byte	0x04, 0x05
        /*002e*/ 	.short	(.L_606 - .L_605)
.L_605:
        /*0030*/ 	.word	0x00000100
        /*0034*/ 	.word	0x00000001
        /*0038*/ 	.word	0x00000001


	//----- nvinfo : EIATTR_CBANK_PARAM_SIZE
	.align		4
.L_606:
        /*003c*/ 	.byte	0x03, 0x19
        /*003e*/ 	.short	0x0438


	//----- nvinfo : EIATTR_PARAM_CBANK
	.align		4
        /*0040*/ 	.byte	0x04, 0x0a
        /*0042*/ 	.short	(.L_608 - .L_607)
	.align		4
.L_607:
        /*0044*/ 	.word	index@(.nv.constant0._ZN7cutlass13device_kernelIN5flash19enable_sm80_to_sm89INS1_16FlashAttnFwdSm80INS1_25CollectiveMainloopFwdSm80ILi8ELi2ELb0EN4cute5tupleIJNS5_1CILi128EEENS7_ILi64EEENS7_ILi192EEEEEELi192ENS_10bfloat16_tEfNS_4arch4Sm80ELb0ELb1ELb0ELb1ELb0ELb0ELb1ELb1EEENS1_21CollectiveEpilogueFwdINS6_IJS8_SA_S9_EEENS6_IJNS7_ILi1EEESI_SI_EEESC_SE_Li256ELb1ELb1ELb1ELb0EEENS1_36VarlenDynamicPersistentTileSchedulerILi128ELi64ELi256ELi256ELb1ELb1ELb0ELb1ELb0ELb1EEEEEEEEEvNT_6ParamsE)
        /*0048*/ 	.short	0x0210
        /*004a*/ 	.short	0x0438


	//----- nvinfo : EIATTR_SW_WAR
	.align		4
.L_608:
        /*004c*/ 	.byte	0x04, 0x36
        /*004e*/ 	.short	(.L_610 - .L_609)
.L_609:
        /*0050*/ 	.word	0x00000008
.L_610:


//--------------------- .nv.info._ZN7cutlass13device_kernelIN5flash19enable_sm80_to_sm89INS1_16FlashAttnFwdSm80INS1_25CollectiveMainloopFwdSm80ILi8ELi2ELb0EN4cute5tupleIJNS5_1CILi128EEENS7_ILi64EEENS7_ILi192EEEEEELi192ENS_10bfloat16_tEfNS_4arch4Sm80ELb0ELb1ELb0ELb1ELb0ELb1ELb1ELb1EEENS1_21CollectiveEpilogueFwdINS6_IJS8_SA_S9_EEENS6_IJNS7_ILi1EEESI_SI_EEESC_SE_Li256ELb1ELb1ELb1ELb0EEENS1_36VarlenDynamicPersistentTileSchedulerILi128ELi64ELi256ELi256ELb1ELb1ELb0ELb1ELb0ELb1EEEEEEEEEvNT_6ParamsE --------------------------
	.section	.nv.info._ZN7cutlass13device_kernelIN5flash19enable_sm80_to_sm89INS1_16FlashAttnFwdSm80INS1_25CollectiveMainloopFwdSm80ILi8ELi2ELb0EN4cute5tupleIJNS5_1CILi128EEENS7_ILi64EEENS7_ILi192EEEEEELi192ENS_10bfloat16_tEfNS_4arch4Sm80ELb0ELb1ELb0ELb1ELb0ELb1ELb1ELb1EEENS1_21CollectiveEpilogueFwdINS6_IJS8_SA_S9_EEENS6_IJNS7_ILi1EEESI_SI_EEESC_SE_Li256ELb1ELb1ELb1ELb0EEENS1_36VarlenDynamicPersistentTileSchedulerILi128ELi64ELi256ELi256ELb1ELb1ELb0ELb1ELb0ELb1EEEEEEEEEvNT_6ParamsE,"",@"SHT_CUDA_INFO"
	.sectionflags	@""
	.align	4


	//----- nvinfo : EIATTR_CUDA_API_VERSION
	.align		4
        /*0000*/ 	.byte	0x04, 0x37
        /*0002*/ 	.short	(.L_612 - .L_611)
.L_611:
        /*0004*/ 	.word	0x00000082


	//----- nvinfo : EIATTR_KPARAM_INFO
	.align		4
.L_612:
        /*0008*/ 	.byte	0x04, 0x17
        /*000a*/ 	.short	(.L_614 - .L_613)
.L_613:
        /*000c*/ 	.word	0x00000000
        /*0010*/ 	.short	0x0000
        /*0012*/ 	.short	0x0000
        /*0014*/ 	.byte	0x00, 0xf0, 0xe1, 0x10


	//----- nvinfo : EIATTR_SPARSE_MMA_MASK
	.align		4
.L_614:
        /*0018*/ 	.byte	0x03, 0x50
        /*001a*/ 	.short	0x0000


	//----- nvinfo : EIATTR_MAXREG_COUNT
	.align		4
        /*001c*/ 	.byte	0x03, 0x1b
        /*001e*/ 	.short	0x00ff


	//----- nvinfo : EIATTR_MERCURY_ISA_VERSION
	.align		4
        /*0020*/ 	.byte	0x03, 0x5f
        /*0022*/ 	.short	0x0101


	//----- nvinfo : EIATTR_EXIT_INSTR_OFFSETS
	.align		4
        /*0024*/ 	.byte	0x04, 0x1c
        /*0026*/ 	.short	(.L_616 - .L_615)


	//   ....[0]....
.L_615:
        /*0028*/ 	.word	0x00000010


	//----- nvinfo : EIATTR_MAX_THREADS
	.align		4
.L_616:
        /*002c*/ 	.byte	0x04, 0x05
        /*002e*/ 	.short	(.L_618 - .L_617)
.L_617:
        /*0030*/ 	.word	0x00000100
        /*0034*/ 	.word	0x00000001
        /*0038*/ 	.word	0x00000001


	//----- nvinfo : EIATTR_CBANK_PARAM_SIZE
	.align		4
.L_618:
        /*003c*/ 	.byte	0x03, 0x19
        /*003e*/ 	.short	0x0438


	//----- nvinfo : EIATTR_PARAM_CBANK
	.align		4
        /*0040*/ 	.byte	0x04, 0x0a
        /*0042*/ 	.short	(.L_620 - .L_619)
	.align		4
.L_619:
        /*0044*/ 	.word	index@(.nv.constant0._ZN7cutlass13device_kernelIN5flash19enable_sm80_to_sm89INS1_16FlashAttnFwdSm80INS1_25CollectiveMainloopFwdSm80ILi8ELi2ELb0EN4cute5tupleIJNS5_1CILi128EEENS7_ILi64EEENS7_ILi192EEEEEELi192ENS_10bfloat16_tEfNS_4arch4Sm80ELb0ELb1ELb0ELb1ELb0ELb1ELb1ELb1EEENS1_21CollectiveEpilogueFwdINS6_IJS8_SA_S9_EEENS6_IJNS7_ILi1EEESI_SI_EEESC_SE_Li256ELb1ELb1ELb1ELb0EEENS1_36VarlenDynamicPersistentTileSchedulerILi128ELi64ELi256ELi256ELb1ELb1ELb0ELb1ELb0ELb1EEEEEEEEEvNT_6ParamsE)
        /*0048*/ 	.short	0x0210
        /*004a*/ 	.short	0x0438


	//----- nvinfo : EIATTR_SW_WAR
	.align		4
.L_620:
        /*004c*/ 	.byte	0x04, 0x36
        /*004e*/ 	.short	(.L_622 - .L_621)
.L_621:
        /*0050*/ 	.word	0x00000008
.L_622:


//--------------------- .nv.info._ZN7cutlass13device_kernelIN5flash19enable_sm80_to_sm89INS1_16FlashAttnFwdSm80INS1_25CollectiveMainloopFwdSm80ILi8ELi2ELb1EN4cute5tupleIJNS5_1CILi128EEENS7_ILi96EEENS7_ILi192EEEEEELi192ENS_10bfloat16_tEfNS_4arch4Sm80ELb1ELb0ELb0ELb0ELb0ELb0ELb1ELb1EEENS1_21CollectiveEpilogueFwdINS6_IJS8_SA_S9_EEENS6_IJNS7_ILi1EEESI_SI_EEESC_SE_Li256ELb0ELb1ELb1ELb0EEENS1_30DynamicPersistentTileSchedulerILi256ELi256ELb1ELb1ELb0EEEEEEEEEvNT_6ParamsE --------------------------
	.section	.nv.info._ZN7cutlass13device_kernelIN5flash19enable_sm80_to_sm89INS1_16FlashAttnFwdSm80INS1_25CollectiveMainloopFwdSm80ILi8ELi2ELb1EN4cute5tupleIJNS5_1CILi128EEENS7_ILi96EEENS7_ILi192EEEEEELi192ENS_10bfloat16_tEfNS_4arch4Sm80ELb1ELb0ELb0ELb0ELb0ELb0ELb1ELb1EEENS1_21CollectiveEpilogueFwdINS6_IJS8_SA_S9_EEENS6_IJNS7_ILi1EEESI_SI_EEESC_SE_Li256ELb0ELb1ELb1ELb0EEENS1_30DynamicPersistentTileSchedulerILi256ELi256ELb1ELb1ELb0EEEEEEEEEvNT_6ParamsE,"",@"SHT_CUDA_INFO"
	.sectionflags	@""
	.align	4


	//----- nvinfo : EIATTR_CUDA_API_VERSION
	.align		4
        /*0000*/ 	.byte	0x04, 0x37
        /*0002*/ 	.short	(.L_624 - .L_623)
.L_623:
        /*0004*/ 	.word	0x00000082


	//----- nvinfo : EIATTR_KPARAM_INFO
	.align		4
.L_624:
        /*0008*/ 	.byte	0x04, 0x17
        /*000a*/ 	.short	(.L_626 - .L_625)
.L_625:
        /*000c*/ 	.word	0x00000000
        /*0010*/ 	.short	0x0000
        /*0012*/ 	.short	0x0000
        /*0014*/ 	.byte	0x00, 0xf0, 0xa1, 0x10


	//----- nvinfo : EIATTR_SPARSE_MMA_MASK
	.align		4
.L_626:
        /*0018*/ 	.byte	0x03, 0x50
        /*001a*/ 	.short	0x0000


	//----- nvinfo : EIATTR_MAXREG_COUNT
	.align		4
        /*001c*/ 	.byte	0x03, 0x1b
        /*001e*/ 	.short	0x00ff


	//----- nvinfo : EIATTR_MERCURY_ISA_VERSION
	.align		4
        /*0020*/ 	.byte	0x03, 0x5f
        /*0022*/ 	.short	0x0101


	//----- nvinfo : EIATTR_EXIT_INSTR_OFFSETS
	.align		4
        /*0024*/ 	.byte	0x04, 0x1c
        /*0026*/ 	.short	(.L_628 - .L_627)


	//   ....[0]....
.L_627:
        /*0028*/ 	.word	0x00000010


	//----- nvinfo : EIATTR_MAX_THREADS
	.align		4
.L_628:
        /*002c*/ 	.byte	0x04, 0x05
        /*002e*/ 	.short	(.L_630 - .L_629)
.L_629:
        /*0030*/ 	.word	0x00000100
        /*0034*/ 	.word	0x00000001
        /*0038*/ 	.word	0x00000001


	//----- nvinfo : EIATTR_CBANK_PARAM_SIZE
	.align		4
.L_630:
        /*003c*/ 	.byte	0x03, 0x19
        /*003e*/ 	.short	0x0428


	//----- nvinfo : EIATTR_PARAM_CBANK
	.align		4
        /*0040*/ 	.byte	0x04, 0x0a
        /*0042*/ 	.short	(.L_632 - .L_631)
	.align		4
.L_631:
        /*0044*/ 	.word	index@(.nv.constant0._ZN7cutlass13device_kernelIN5flash19enable_sm80_to_sm89INS1_16FlashAttnFwdSm80INS1_25CollectiveMainloopFwdSm80ILi8ELi2ELb1EN4cute5tupleIJNS5_1CILi128EEENS7_ILi96EEENS7_ILi192EEEEEELi192ENS_10bfloat16_tEfNS_4arch4Sm80ELb1ELb0ELb0ELb0ELb0ELb0ELb1ELb1EEENS1_21CollectiveEpilogueFwdINS6_IJS8_SA_S9_EEENS6_IJNS7_ILi1EEESI_SI_EEESC_SE_Li256ELb0ELb1ELb1ELb0EEENS1_30DynamicPersistentTileSchedulerILi256ELi256ELb1ELb1ELb0EEEEEEEEEvNT_6ParamsE)
        /*0048*/ 	.short	0x0210
        /*004a*/ 	.short	0x0428


	//----- nvinfo : EIATTR_SW_WAR
	.align		4
.L_632:
        /*004c*/ 	.byte	0x04, 0x36
        /*004e*/ 	.short	(.L_634 - .L_633)
.L_633:
        /*0050*/ 	.word	0x00000008
.L_634:


//--------------------- .nv.info._ZN7cutlass13device_kernelIN5flash19enable_sm80_to_sm89INS1_16FlashAttnFwdSm80INS1_25CollectiveMainloopFwdSm80ILi8ELi2ELb0EN4cute5tupleIJNS5_1CILi128EEENS7_ILi64EEENS7_ILi192EEEEEELi192ENS_10bfloat16_tEfNS_4arch4Sm80ELb1ELb0ELb0ELb1ELb0ELb0ELb1ELb1EEENS1_21CollectiveEpilogueFwdINS6_IJS8_SA_S9_EEENS6_IJNS7_ILi1EEESI_SI_EEESC_SE_Li256ELb1ELb1ELb1ELb0EEENS1_36VarlenDynamicPersistentTileSchedulerILi128ELi64ELi256ELi256ELb1ELb1ELb0ELb1ELb1ELb1EEEEEEEEEvNT_6ParamsE --------------------------
	.section	.nv.info._ZN7cutlass13device_kernelIN5flash19enable_sm80_to_sm89INS1_16FlashAttnFwdSm80INS1_25CollectiveMainloopFwdSm80ILi8ELi2ELb0EN4cute5tupleIJNS5_1CILi128EEENS7_ILi64EEENS7_ILi192EEEEEELi192ENS_10bfloat16_tEfNS_4arch4Sm80ELb1ELb0ELb0ELb1ELb0ELb0ELb1ELb1EEENS1_21CollectiveEpilogueFwdINS6_IJS8_SA_S9_EEENS6_IJNS7_ILi1EEESI_SI_EEESC_SE_Li256ELb1ELb1ELb1ELb0EEENS1_36VarlenDynamicPersistentTileSchedulerILi128ELi64ELi256ELi256ELb1ELb1ELb0ELb1ELb1ELb1EEEEEEEEEvNT_6ParamsE,"",@"SHT_CUDA_INFO"
	.sectionflags	@""
	.align	4


	//----- nvinfo : EIATTR_CUDA_API_VERSION
	.align		4
        /*0000*/ 	.byte	0x04, 0x37
        /*0002*/ 	.short	(.L_636 - .L_635)
.L_635:
        /*0004*/ 	.word	0x00000082


	//----- nvinfo : EIATTR_KPARAM_INFO
	.align		4
.L_636:
        /*0008*/ 	.byte	0x04, 0x17
        /*000a*/ 	.short	(.L_638 - .L_637)
.L_637:
        /*000c*/ 	.word	0x00000000
        /*0010*/ 	.short	0x0000
        /*0012*/ 	.short	0x0000
        /*0014*/ 	.byte	0x00, 0xf0, 0xe1, 0x10


	//----- nvinfo : EIATTR_SPARSE_MMA_MASK
	.align		4
.L_638:
        /*0018*/ 	.byte	0x03, 0x50
        /*001a*/ 	.short	0x0000


	//----- nvinfo : EIATTR_MAXREG_COUNT
	.align		4
        /*001c*/ 	.byte	0x03, 0x1b
        /*001e*/ 	.short	0x00ff


	//----- nvinfo : EIATTR_MERCURY_ISA_VERSION
	.align		4
        /*0020*/ 	.byte	0x03, 0x5f
        /*0022*/ 	.short	0x0101


	//----- nvinfo : EIATTR_EXIT_INSTR_OFFSETS
	.align		4
        /*0024*/ 	.byte	0x04, 0x1c
        /*0026*/ 	.short	(.L_640 - .L_639)


	//   ....[0]....
.L_639:
        /*0028*/ 	.word	0x00000010


	//----- nvinfo : EIATTR_MAX_THREADS
	.align		4
.L_640:
        /*002c*/ 	.byte	0x04, 0x05
        /*002e*/ 	.short	(.L_642 - .L_641)
.L_641:
        /*0030*/ 	.word	0x00000100
        /*0034*/ 	.word	0x00000001
        /*0038*/ 	.word	0x00000001


	//----- nvinfo : EIATTR_CBANK_PARAM_SIZE
	.align		4
.L_642:
        /*003c*/ 	.byte	0x03, 0x19
        /*003e*/ 	.short	0x0438


	//----- nvinfo : EIATTR_PARAM_CBANK
	.align		4
        /*0040*/ 	.byte	0x04, 0x0a
        /*0042*/ 	.short	(.L_644 - .L_643)
	.align		4
.L_643:
        /*0044*/ 	.word	index@(.nv.constant0._ZN7cutlass13device_kernelIN5flash19enable_sm80_to_sm89INS1_16FlashAttnFwdSm80INS1_25CollectiveMainloopFwdSm80ILi8ELi2ELb0EN4cute5tupleIJNS5_1CILi128EEENS7_ILi64EEENS7_ILi192EEEEEELi192ENS_10bfloat16_tEfNS_4arch4Sm80ELb1ELb0ELb0ELb1ELb0ELb0ELb1ELb1EEENS1_21CollectiveEpilogueFwdINS6_IJS8_SA_S9_EEENS6_IJNS7_ILi1EEESI_SI_EEESC_SE_Li256ELb1ELb1ELb1ELb0EEENS1_36VarlenDynamicPersistentTileSchedulerILi128ELi64ELi256ELi256ELb1ELb1ELb0ELb1ELb1ELb1EEEEEEEEEvNT_6ParamsE)
        /*0048*/ 	.short	0x0210
        /*004a*/ 	.short	0x0438


	//----- nvinfo : EIATTR_SW_WAR
	.align		4
.L_644:
        /*004c*/ 	.byte	0x04, 0x36
        /*004e*/ 	.short	(.L_646 - .L_645)
.L_645:
        /*0050*/ 	.word	0x00000008
.L_646:


//--------------------- .nv.info._ZN7cutlass13device_kernelIN5flash19enable_sm80_to_sm89INS1_16FlashAttnFwdSm80INS1_25CollectiveMainloopFwdSm80ILi8ELi2ELb0EN4cute5tupleIJNS5_1CILi128EEENS7_ILi64EEENS7_ILi192EEEEEELi192ENS_10bfloat16_tEfNS_4arch4Sm80ELb1ELb0ELb0ELb1ELb0ELb1ELb1ELb1EEENS1_21CollectiveEpilogueFwdINS6_IJS8_SA_S9_EEENS6_IJNS7_ILi1EEESI_SI_EEESC_SE_Li256ELb1ELb1ELb1ELb0EEENS1_36VarlenDynamicPersistentTileSchedulerILi128ELi64ELi256ELi256ELb1ELb1ELb0ELb1ELb1ELb1EEEEEEEEEvNT_6ParamsE --------------------------
	.section	.nv.info._ZN7cutlass13device_kernelIN5flash19enable_sm80_to_sm89INS1_16FlashAttnFwdSm80INS1_25CollectiveMainloopFwdSm80ILi8ELi2ELb0EN4cute5tupleIJNS5_1CILi128EEENS7_ILi64EEENS7_ILi192EEEEEELi192ENS_10bfloat16_tEfNS_4arch4Sm80ELb1ELb0ELb0ELb1ELb0ELb1ELb1ELb1EEENS1_21CollectiveEpilogueFwdINS6_IJS8_SA_S9_EEENS6_IJNS7_ILi1EEESI_SI_EEESC_SE_Li256ELb1ELb1ELb1ELb0EEENS1_36VarlenDynamicPersistentTileSchedulerILi128ELi64ELi256ELi256ELb1ELb1ELb0ELb1ELb1ELb1EEEEEEEEEvNT_6ParamsE,"",@"SHT_CUDA_INFO"
	.sectionflags	@""
	.align	4


	//----- nvinfo : EIATTR_CUDA_API_VERSION
	.align		4
        /*0000*/ 	.byte	0x04, 0x37
        /*0002*/ 	.short	(.L_648 - .L_647)
.L_647:
        /*0004*/ 	.word	0x00000082


	//----- nvinfo : EIATTR_KPARAM_INFO
	.align		4
.L_648:
        /*0008*/ 	.byte	0x04, 0x17
        /*000a*/ 	.short	(.L_650 - .L_649)
.L_649:
        /*000c*/ 	.word	0x00000000
        /*0010*/ 	.short	0x0000
        /*0012*/ 	.short	0x0000
        /*0014*/ 	.byte	0x00, 0xf0, 0xe1, 0x10


	//----- nvinfo : EIATTR_SPARSE_MMA_MASK
	.align		4
.L_650:
        /*0018*/ 	.byte	0x03, 0x50
        /*001a*/ 	.short	0x0000


	//----- nvinfo : EIATTR_MAXREG_COUNT
	.align		4
        /*001c*/ 	.byte	0x03, 0x1b
        /*001e*/ 	.short	0x00ff


	//----- nvinfo : EIATTR_MERCURY_ISA_VERSION
	.align		4
        /*0020*/ 	.byte	0x03, 0x5f
        /*0022*/ 	.short	0x0101


	//----- nvinfo : EIATTR_EXIT_INSTR_OFFSETS
	.align		4
        /*0024*/ 	.byte	0x04, 0x1c
        /*0026*/ 	.short	(.L_652 - .L_651)


	//   ....[0]....
.L_651:
        /*0028*/ 	.word	0x00000010


	//----- nvinfo : EIATTR_MAX_THREADS
	.align		4
.L_652:
        /*002c*/ 	.byte	0x04, 0x05
        /*002e*/ 	.short	(.L_654 - .L_653)
.L_653:
        /*0030*/ 	.word	0x00000100
        /*0034*/ 	.word	0x00000001
        /*0038*/ 	.word	0x00000001


	//----- nvinfo : EIATTR_CBANK_PARAM_SIZE
	.align		4
.L_654:
        /*003c*/ 	.byte	0x03, 0x19
        /*003e*/ 	.short	0x0438


	//----- nvinfo : EIATTR_PARAM_CBANK
	.align		4
        /*0040*/ 	.byte	0x04, 0x0a
        /*0042*/ 	.short	(.L_656 - .L_655)
	.align		4
.L_655:
        /*0044*/ 	.word	index@(.nv.constant0._ZN7cutlass13device_kernelIN5flash19enable_sm80_to_sm89INS1_16FlashAttnFwdSm80INS1_25CollectiveMainloopFwdSm80ILi8ELi2ELb0EN4cute5tupleIJNS5_1CILi128EEENS7_ILi64EEENS7_ILi192EEEEEELi192ENS_10bfloat16_tEfNS_4arch4Sm80ELb1ELb0ELb0ELb1ELb0ELb1ELb1ELb1EEENS1_21CollectiveEpilogueFwdINS6_IJS8_SA_S9_EEENS6_IJNS7_ILi1EEESI_SI_EEESC_SE_Li256ELb1ELb1ELb1ELb0EEENS1_36VarlenDynamicPersistentTileSchedulerILi128ELi64ELi256ELi256ELb1ELb1ELb0ELb1ELb1ELb1EEEEEEEEEvNT_6ParamsE)
        /*0048*/ 	.short	0x0210
        /*004a*/ 	.short	0x0438


	//----- nvinfo : EIATTR_SW_WAR
	.align		4
.L_656:
        /*004c*/ 	.byte	0x04, 0x36
        /*004e*/ 	.short	(.L_658 - .L_657)
.L_657:
        /*0050*/ 	.word	0x00000008
.L_658:


//--------------------- .nv.callgraph             --------------------------
	.section	.nv.callgraph,"",@"SHT_CUDA_CALLGRAPH"
	.align	4
	.sectionentsize	8
	.align		4
        /*0000*/ 	.word	0x00000000
	.align		4
        /*0004*/ 	.word	0xffffffff
	.align		4
        /*0008*/ 	.word	0x00000000
	.align		4
        /*000c*/ 	.word	0xfffffffe
	.align		4
        /*0010*/ 	.word	0x00000000
	.align		4
        /*0014*/ 	.word	0xfffffffd
	.align		4
        /*0018*/ 	.word	0x00000000
	.align		4
        /*001c*/ 	.word	0xfffffffc


//--------------------- .nv.constant4             --------------------------
	.section	.nv.constant4,"a",@progbits
	.align	8
	.align		8
.nv.constant4:
        /*0000*/ 	.dword	_ZN83_INTERNAL_d8715712_47_flash_fwd_hdim192_bf16_split_softcapall_sm80_cu_c784774a_31974cuda3std3__45__cpo5beginE
	.align		8
        /*0008*/ 	.dword	_ZN83_INTERNAL_d8715712_47_flash_fwd_hdim192_bf16_split_softcapall_sm80_cu_c784774a_31974cuda3std3__45__cpo3endE
	.align		8
        /*0010*/ 	.dword	_ZN83_INTERNAL_d8715712_47_flash_fwd_hdim192_bf16_split_softcapall_sm80_cu_c784774a_31974cuda3std3__45__cpo6cbeginE
	.align		8
        /*0018*/ 	.dword	_ZN83_INTERNAL_d8715712_47_flash_fwd_hdim192_bf16_split_softcapall_sm80_cu_c784774a_31974cuda3std3__45__cpo4cendE
	.align		8
        /*0020*/ 	.dword	_ZN83_INTERNAL_d8715712_47_flash_fwd_hdim192_bf16_split_softcapall_sm80_cu_c784774a_31974cuda3std3__485_GLOBAL__N__d8715712_47_flash_fwd_hdim192_bf16_split_softcapall_sm80_cu_c784774a_31976ignoreE
	.align		8
        /*0028*/ 	.dword	_ZN83_INTERNAL_d8715712_47_flash_fwd_hdim192_bf16_split_softcapall_sm80_cu_c784774a_31974cuda3std3__419piecewise_constructE
	.align		8
        /*0030*/ 	.dword	_ZN83_INTERNAL_d8715712_47_flash_fwd_hdim192_bf16_split_softcapall_sm80_cu_c784774a_31974cuda3std3__48in_placeE
	.align		8
        /*0038*/ 	.dword	_ZN83_INTERNAL_d8715712_47_flash_fwd_hdim192_bf16_split_softcapall_sm80_cu_c784774a_31974cuda3std6ranges3__45__cpo4swapE
	.align		8
        /*0040*/ 	.dword	_ZN83_INTERNAL_d8715712_47_flash_fwd_hdim192_bf16_split_softcapall_sm80_cu_c784774a_31974cuda3std6ranges3__45__cpo9iter_moveE
	.align		8
        /*0048*/ 	.dword	_ZN83_INTERNAL_d8715712_47_flash_fwd_hdim192_bf16_split_softcapall_sm80_cu_c784774a_31974cute7productE
	.align		8
        /*0050*/ 	.dword	_ZN83_INTERNAL_d8715712_47_flash_fwd_hdim192_bf16_split_softcapall_sm80_cu_c784774a_31974cute1_E


//--------------------- .text._ZN7cutlass13device_kernelIN5flash19enable_sm80_to_sm89INS1_16FlashAttnFwdSm80INS1_25CollectiveMainloopFwdSm80ILi8ELi1ELb1EN4cute5tupleIJNS5_1CILi128EEENS7_ILi96EEENS7_ILi192EEEEEELi192ENS_10bfloat16_tEfNS_4arch4Sm80ELb0ELb0ELb1ELb0ELb0ELb0ELb1ELb1EEENS1_21CollectiveEpilogueFwdINS6_IJS8_SA_S9_EEENS6_IJNS7_ILi1EEESI_SI_EEESC_SE_Li256ELb0ELb1ELb1ELb0EEENS1_19SingleTileSchedulerILb0ELb1ELb1ELi128EEEEEEEEEvNT_6ParamsE --------------------------
	.section	.text._ZN7cutlass13device_kernelIN5flash19enable_sm80_to_sm89INS1_16FlashAttnFwdSm80INS1_25CollectiveMainloopFwdSm80ILi8ELi1ELb1EN4cute5tupleIJNS5_1CILi128EEENS7_ILi96EEENS7_ILi192EEEEEELi192ENS_10bfloat16_tEfNS_4arch4Sm80ELb0ELb0ELb1ELb0ELb0ELb0ELb1ELb1EEENS1_21CollectiveEpilogueFwdINS6_IJS8_SA_S9_EEENS6_IJNS7_ILi1EEESI_SI_EEESC_SE_Li256ELb0ELb1ELb1ELb0EEENS1_19SingleTileSchedulerILb0ELb1ELb1ELi128EEEEEEEEEvNT_6ParamsE,"ax",@progbits
	.align	128
.text._ZN7cutlass13device_kernelIN5flash19enable_sm80_to_sm89INS1_16FlashAttnFwdSm80INS1_25CollectiveMainloopFwdSm80ILi8ELi1ELb1EN4cute5tupleIJNS5_1CILi128EEENS7_ILi96EEENS7_ILi192EEEEEELi192ENS_10bfloat16_tEfNS_4arch4Sm80ELb0ELb0ELb1ELb0ELb0ELb0ELb1ELb1EEENS1_21CollectiveEpilogueFwdINS6_IJS8_SA_S9_EEENS6_IJNS7_ILi1EEESI_SI_EEESC_SE_Li256ELb0ELb1ELb1ELb0EEENS1_19SingleTileSchedulerILb0ELb1ELb1ELi128EEEEEEEEEvNT_6ParamsE:
        .type           _ZN7cutlass13device_kernelIN5flash19enable_sm80_to_sm89INS1_16FlashAttnFwdSm80INS1_25CollectiveMainloopFwdSm80ILi8ELi1ELb1EN4cute5tupleIJNS5_1CILi128EEENS7_ILi96EEENS7_ILi192EEEEEELi192ENS_10bfloat16_tEfNS_4arch4Sm80ELb0ELb0ELb1ELb0ELb0ELb0ELb1ELb1EEENS1_21CollectiveEpilogueFwdINS6_IJS8_SA_S9_EEENS6_IJNS7_ILi1EEESI_SI_EEESC_SE_Li256ELb0ELb1ELb1ELb0EEENS1_19SingleTileSchedulerILb0ELb1ELb1ELi128EEEEEEEEEvNT_6ParamsE,@function
        .size           _ZN7cutlass13device_kernelIN5flash19enable_sm80_to_sm89INS1_16FlashAttnFwdSm80INS1_25CollectiveMainloopFwdSm80ILi8ELi1ELb1EN4cute5tupleIJNS5_1CILi128EEENS7_ILi96EEENS7_ILi192EEEEEELi192ENS_10bfloat16_tEfNS_4arch4Sm80ELb0ELb0ELb1ELb0ELb0ELb0ELb1ELb1EEENS1_21CollectiveEpilogueFwdINS6_IJS8_SA_S9_EEENS6_IJNS7_ILi1EEESI_SI_EEESC_SE_Li256ELb0ELb1ELb1ELb0EEENS1_19SingleTileSchedulerILb0ELb1ELb1ELi128EEEEEEEEEvNT_6ParamsE,(.L_x_36 - _ZN7cutlass13device_kernelIN5flash19enable_sm80_to_sm89INS1_16FlashAttnFwdSm80INS1_25CollectiveMainloopFwdSm80ILi8ELi1ELb1EN4cute5tupleIJNS5_1CILi128EEENS7_ILi96EEENS7_ILi192EEEEEELi192ENS_10bfloat16_tEfNS_4arch4Sm80ELb0ELb0ELb1ELb0ELb0ELb0ELb1ELb1EEENS1_21CollectiveEpilogueFwdINS6_IJS8_SA_S9_EEENS6_IJNS7_ILi1EEESI_SI_EEESC_SE_Li256ELb0ELb1ELb1ELb0EEENS1_19SingleTileSchedulerILb0ELb1ELb1ELi128EEEEEEEEEvNT_6ParamsE)
        .other          _ZN7cutlass13device_kernelIN5flash19enable_sm80_to_sm89INS1_16FlashAttnFwdSm80INS1_25CollectiveMainloopFwdSm80ILi8ELi1ELb1EN4cute5tupleIJNS5_1CILi128EEENS7_ILi96EEENS7_ILi192EEEEEELi192ENS_10bfloat16_tEfNS_4arch4Sm80ELb0ELb0ELb1ELb0ELb0ELb0ELb1ELb1EEENS1_21CollectiveEpilogueFwdINS6_IJS8_SA_S9_EEENS6_IJNS7_ILi1EEESI_SI_EEESC_SE_Li256ELb0ELb1ELb1ELb0EEENS1_19SingleTileSchedulerILb0ELb1ELb1ELi128EEEEEEEEEvNT_6ParamsE,@"STO_CUDA_ENTRY STV_DEFAULT"
_ZN7cutlass13device_kernelIN5flash19enable_sm80_to_sm89INS1_16FlashAttnFwdSm80INS1_25CollectiveMainloopFwdSm80ILi8ELi1ELb1EN4cute5tupleIJNS5_1CILi128EEENS7_ILi96EEENS7_ILi192EEEEEELi192ENS_10bfloat16_tEfNS_4arch4Sm80ELb0ELb0ELb1ELb0ELb0ELb0ELb1ELb1EEENS1_21CollectiveEpilogueFwdINS6_IJS8_SA_S9_EEENS6_IJNS7_ILi1EEESI_SI_EEESC_SE_Li256ELb0ELb1ELb1ELb0EEENS1_19SingleTileSchedulerILb0ELb1ELb1ELi128EEEEEEEEEvNT_6ParamsE:
[----:B------:R-:W-:Y:S01]  /*0000*/  LDC R1, c[0x0][0x28] ;  /* 0x00000a00ff017b82 */ /* 0x000fe20000000800 */
[----:B------:R-:W-:Y:S05]  /*0010*/  EXIT ;  /* 0x000000000000794d */ /* 0x000fea0003800000 */
.L_x_0:
[----:B------:R-:W-:-:S00]  /*0020*/  BRA `(.L_x_0) ;  /* 0xfffffffc00fc7947 */ /* 0x000fc0000383ffff */
[----:B------:R-:W-:-:S00]  /*0030*/  NOP ;  /* 0x0000000000007918 */ /* 0x000fc00000000000 */
        /* <DEDUP_REMOVED lines=12> */
.L_x_36:


//--------------------- .text._ZN7cutlass13device_kernelIN5flash19enable_sm80_to_sm89INS1_16FlashAttnFwdSm80INS1_25CollectiveMainloopFwdSm80ILi8ELi1ELb0EN4cute5tupleIJNS5_1CILi128EEENS7_ILi64EEENS7_ILi192EEEEEELi192ENS_10bfloat16_tEfNS_4arch4Sm80ELb0ELb0ELb1ELb1ELb0ELb0ELb1ELb1EEENS1_21CollectiveEpilogueFwdINS6_IJS8_SA_S9_EEENS6_IJNS7_ILi1EEESI_SI_EEESC_SE_Li256ELb1ELb1ELb1ELb0EEENS1_36VarlenDynamicPersistentTileSchedulerILi128ELi64ELi256ELi256ELb1ELb1ELb0ELb0ELb1ELb1EEEEEEEEEvNT_6ParamsE --------------------------
	.section	.text._ZN7cutlass13device_kernelIN5flash19enable_sm80_to_sm89INS1_16FlashAttnFwdSm80INS1_25CollectiveMainloopFwdSm80ILi8ELi1ELb0EN4cute5tupleIJNS5_1CILi128EEENS7_ILi64EEENS7_ILi192EEEEEELi192ENS_10bfloat16_tEfNS_4arch4Sm80ELb0ELb0ELb1ELb1ELb0ELb0ELb1ELb1EEENS1_21CollectiveEpilogueFwdINS6_IJS8_SA_S9_EEENS6_IJNS7_ILi1EEESI_SI_EEESC_SE_Li256ELb1ELb1ELb1ELb0EEENS1_36VarlenDynamicPersistentTileSchedulerILi128ELi64ELi256ELi256ELb1ELb1ELb0ELb0ELb1ELb1EEEEEEEEEvNT_6ParamsE,"ax",@progbits
	.align	128
.text._ZN7cutlass13device_kernelIN5flash19enable_sm80_to_sm89INS1_16FlashAttnFwdSm80INS1_25CollectiveMainloopFwdSm80ILi8ELi1ELb0EN4cute5tupleIJNS5_1CILi128EEENS7_ILi64EEENS7_ILi192EEEEEELi192ENS_10bfloat16_tEfNS_4arch4Sm80ELb0ELb0ELb1ELb1ELb0ELb0ELb1ELb1EEENS1_21CollectiveEpilogueFwdINS6_IJS8_SA_S9_EEENS6_IJNS7_ILi1EEESI_SI_EEESC_SE_Li256ELb1ELb1ELb1ELb0EEENS1_36VarlenDynamicPersistentTileSchedulerILi128ELi64ELi256ELi256ELb1ELb1ELb0ELb0ELb1ELb1EEEEEEEEEvNT_6ParamsE:
        .type           _ZN7cutlass13device_kernelIN5flash19enable_sm80_to_sm89INS1_16FlashAttnFwdSm80INS1_25CollectiveMainloopFwdSm80ILi8ELi1ELb0EN4cute5tupleIJNS5_1CILi128EEENS7_ILi64EEENS7_ILi192EEEEEELi192ENS_10bfloat16_tEfNS_4arch4Sm80ELb0ELb0ELb1ELb1ELb0ELb0ELb1ELb1EEENS1_21CollectiveEpilogueFwdINS6_IJS8_SA_S9_EEENS6_IJNS7_ILi1EEESI_SI_EEESC_SE_Li256ELb1ELb1ELb1ELb0EEENS1_36VarlenDynamicPersistentTileSchedulerILi128ELi64ELi256ELi256ELb1ELb1ELb0ELb0ELb1ELb1EEEEEEEEEvNT_6ParamsE,@function
        .size           _ZN7cutlass13device_kernelIN5flash19enable_sm80_to_sm89INS1_16FlashAttnFwdSm80INS1_25CollectiveMainloopFwdSm80ILi8ELi1ELb0EN4cute5tupleIJNS5_1CILi128EEENS7_ILi64EEENS7_ILi192EEEEEELi192ENS_10bfloat16_tEfNS_4arch4Sm80ELb0ELb0ELb1ELb1ELb0ELb0ELb1ELb1EEENS1_21CollectiveEpilogueFwdINS6_IJS8_SA_S9_EEENS6_IJNS7_ILi1EEESI_SI_EEESC_SE_Li256ELb1ELb1ELb1ELb0EEENS1_36VarlenDynamicPersistentTileSchedulerILi128ELi64ELi256ELi256ELb1ELb1ELb0ELb0ELb1ELb1EEEEEEEEEvNT_6ParamsE,(.L_x_37 - _ZN7cutlass13device_kernelIN5flash19enable_sm80_to_sm89INS1_16FlashAttnFwdSm80INS1_25CollectiveMainloopFwdSm80ILi8ELi1ELb0EN4cute5tupleIJNS5_1CILi128EEENS7_ILi64EEENS7_ILi192EEEEEELi192ENS_10bfloat16_tEfNS_4arch4Sm80ELb0ELb0ELb1ELb1ELb0ELb0ELb1ELb1EEENS1_21CollectiveEpilogueFwdINS6_IJS8_SA_S9_EEENS6_IJNS7_ILi1EEESI_SI_EEESC_SE_Li256ELb1ELb1ELb1ELb0EEENS1_36VarlenDynamicPersistentTileSchedulerILi128ELi64ELi256ELi256ELb1ELb1ELb0ELb0ELb1ELb1EEEEEEEEEvNT_6ParamsE)
        .other          _ZN7cutlass13device_kernelIN5flash19enable_sm80_to_sm89INS1_16FlashAttnFwdSm80INS1_25CollectiveMainloopFwdSm80ILi8ELi1ELb0EN4cute5tupleIJNS5_1CILi128EEENS7_ILi64EEENS7_ILi192EEEEEELi192ENS_10bfloat16_tEfNS_4arch4Sm80ELb0ELb0ELb1ELb1ELb0ELb0ELb1ELb1EEENS1_21CollectiveEpilogueFwdINS6_IJS8_SA_S9_EEENS6_IJNS7_ILi1EEESI_SI_EEESC_SE_Li256ELb1ELb1ELb1ELb0EEENS1_36VarlenDynamicPersistentTileSchedulerILi128ELi64ELi256ELi256ELb1ELb1ELb0ELb0ELb1ELb1EEEEEEEEEvNT_6ParamsE,@"STO_CUDA_ENTRY STV_DEFAULT"
_ZN7cutlass13device_kernelIN5flash19enable_sm80_to_sm89INS1_16FlashAttnFwdSm80INS1_25CollectiveMainloopFwdSm80ILi8ELi1ELb0EN4cute5tupleIJNS5_1CILi128EEENS7_ILi64EEENS7_ILi192EEEEEELi192ENS_10bfloat16_tEfNS_4arch4Sm80ELb0ELb0ELb1ELb1ELb0ELb0ELb1ELb1EEENS1_21CollectiveEpilogueFwdINS6_IJS8_SA_S9_EEENS6_IJNS7_ILi1EEESI_SI_EEESC_SE_Li256ELb1ELb1ELb1ELb0EEENS1_36VarlenDynamicPersistentTileSchedulerILi128ELi64ELi256ELi256ELb1ELb1ELb0ELb0ELb1ELb1EEEEEEEEEvNT_6ParamsE:
[----:B------:R-:W-:Y:S01]  /*0000*/  LDC R1, c[0x0][0x28] ;  /* 0x00000a00ff017b82 */ /* 0x000fe20000000800 */
[----:B------:R-:W-:Y:S05]  /*0010*/  EXIT ;  /* 0x000000000000794d */ /* 0x000fea0003800000 */
.L_x_1:
        /* <DEDUP_REMOVED lines=14> */
.L_x_37:


//--------------------- .text._ZN7cutlass13device_kernelIN5flash19enable_sm80_to_sm89INS1_16FlashAttnFwdSm80INS1_25CollectiveMainloopFwdSm80ILi8ELi1ELb0EN4cute5tupleIJNS5_1CILi128EEENS7_ILi64EEENS7_ILi192EEEEEELi192ENS_10bfloat16_tEfNS_4arch4Sm80ELb0ELb0ELb1ELb1ELb0ELb1ELb1ELb1EEENS1_21CollectiveEpilogueFwdINS6_IJS8_SA_S9_EEENS6_IJNS7_ILi1EEESI_SI_EEESC_SE_Li256ELb1ELb1ELb1ELb0EEENS1_36VarlenDynamicPersistentTileSchedulerILi128ELi64ELi256ELi256ELb1ELb1ELb0ELb0ELb1ELb1EEEEEEEEEvNT_6ParamsE --------------------------
	.section	.text._ZN7cutlass13device_kernelIN5flash19enable_sm80_to_sm89INS1_16FlashAttnFwdSm80INS1_25CollectiveMainloopFwdSm80ILi8ELi1ELb0EN4cute5tupleIJNS5_1CILi128EEENS7_ILi64EEENS7_ILi192EEEEEELi192ENS_10bfloat16_tEfNS_4arch4Sm80ELb0ELb0ELb1ELb1ELb0ELb1ELb1ELb1EEENS1_21CollectiveEpilogueFwdINS6_IJS8_SA_S9_EEENS6_IJNS7_ILi1EEESI_SI_EEESC_SE_Li256ELb1ELb1ELb1ELb0EEENS1_36VarlenDynamicPersistentTileSchedulerILi128ELi64ELi256ELi256ELb1ELb1ELb0ELb0ELb1ELb1EEEEEEEEEvNT_6ParamsE,"ax",@progbits
	.align	128
.text._ZN7cutlass13device_kernelIN5flash19enable_sm80_to_sm89INS1_16FlashAttnFwdSm80INS1_25CollectiveMainloopFwdSm80ILi8ELi1ELb0EN4cute5tupleIJNS5_1CILi128EEENS7_ILi64EEENS7_ILi192EEEEEELi192ENS_10bfloat16_tEfNS_4arch4Sm80ELb0ELb0ELb1ELb1ELb0ELb1ELb1ELb1EEENS1_21CollectiveEpilogueFwdINS6_IJS8_SA_S9_EEENS6_IJNS7_ILi1EEESI_SI_EEESC_SE_Li256ELb1ELb1ELb1ELb0EEENS1_36VarlenDynamicPersistentTileSchedulerILi128ELi64ELi256ELi256ELb1ELb1ELb0ELb0ELb1ELb1EEEEEEEEEvNT_6ParamsE:
        .type           _ZN7cutlass13device_kernelIN5flash19enable_sm80_to_sm89INS1_16FlashAttnFwdSm80INS1_25CollectiveMainloopFwdSm80ILi8ELi1ELb0EN4cute5tupleIJNS5_1CILi128EEENS7_ILi64EEENS7_ILi192EEEEEELi192ENS_10bfloat16_tEfNS_4arch4Sm80ELb0ELb0ELb1ELb1ELb0ELb1ELb1ELb1EEENS1_21CollectiveEpilogueFwdINS6_IJS8_SA_S9_EEENS6_IJNS7_ILi1EEESI_SI_EEESC_SE_Li256ELb1ELb1ELb1ELb0EEENS1_36VarlenDynamicPersistentTileSchedulerILi128ELi64ELi256ELi256ELb1ELb1ELb0ELb0ELb1ELb1EEEEEEEEEvNT_6ParamsE,@function
        .size           _ZN7cutlass13device_kernelIN5flash19enable_sm80_to_sm89INS1_16FlashAttnFwdSm80INS1_25CollectiveMainloopFwdSm80ILi8ELi1ELb0EN4cute5tupleIJNS5_1CILi128EEENS7_ILi64EEENS7_ILi192EEEEEELi192ENS_10bfloat16_tEfNS_4arch4Sm80ELb0ELb0ELb1ELb1ELb0ELb1ELb1ELb1EEENS1_21CollectiveEpilogueFwdINS6_IJS8_SA_S9_EEENS6_IJNS7_ILi1EEESI_SI_EEESC_SE_Li256ELb1ELb1ELb1ELb0EEENS1_36VarlenDynamicPersistentTileSchedulerILi128ELi64ELi256ELi256ELb1ELb1ELb0ELb0ELb1ELb1EEEEEEEEEvNT_6ParamsE,(.L_x_38 - _ZN7cutlass13device_kernelIN5flash19enable_sm80_to_sm89INS1_16FlashAttnFwdSm80INS1_25CollectiveMainloopFwdSm80ILi8ELi1ELb0EN4cute5tupleIJNS5_1CILi128EEENS7_ILi64EEENS7_ILi192EEEEEELi192ENS_10bfloat16_tEfNS_4arch4Sm80ELb0ELb0ELb1ELb1ELb0ELb1ELb1ELb1EEENS1_21CollectiveEpilogueFwdINS6_IJS8_SA_S9_EEENS6_IJNS7_ILi1EEESI_SI_EEESC_SE_Li256ELb1ELb1ELb1ELb0EEENS1_36VarlenDynamicPersistentTileSchedulerILi128ELi64ELi256ELi256ELb1ELb1ELb0ELb0ELb1ELb1EEEEEEEEEvNT_6ParamsE)
        .other          _ZN7cutlass13device_kernelIN5flash19enable_sm80_to_sm89INS1_16FlashAttnFwdSm80INS1_25CollectiveMainloopFwdSm80ILi8ELi1ELb0EN4cute5tupleIJNS5_1CILi128EEENS7_ILi64EEENS7_ILi192EEEEEELi192ENS_10bfloat16_tEfNS_4arch4Sm80ELb0ELb0ELb1ELb1ELb0ELb1ELb1ELb1EEENS1_21CollectiveEpilogueFwdINS6_IJS8_SA_S9_EEENS6_IJNS7_ILi1EEESI_SI_EEESC_SE_Li256ELb1ELb1ELb1ELb0EEENS1_36VarlenDynamicPersistentTileSchedulerILi128ELi64ELi256ELi256ELb1ELb1ELb0ELb0ELb1ELb1EEEEEEEEEvNT_6ParamsE,@"STO_CUDA_ENTRY STV_DEFAULT"
_ZN7cutlass13device_kernelIN5flash19enable_sm80_to_sm89INS1_16FlashAttnFwdSm80INS1_25CollectiveMainloopFwdSm80ILi8ELi1ELb0EN4cute5tupleIJNS5_1CILi128EEENS7_ILi64EEENS7_ILi192EEEEEELi192ENS_10bfloat16_tEfNS_4arch4Sm80ELb0ELb0ELb1ELb1ELb0ELb1ELb1ELb1EEENS1_21CollectiveEpilogueFwdINS6_IJS8_SA_S9_EEENS6_IJNS7_ILi1EEESI_SI_EEESC_SE_Li256ELb1ELb1ELb1ELb0EEENS1_36VarlenDynamicPersistentTileSchedulerILi128ELi64ELi256ELi256ELb1ELb1ELb0ELb0ELb1ELb1EEEEEEEEEvNT_6ParamsE:
[----:B------:R-:W-:Y:S01]  /*0000*/  LDC R1, c[0x0][0x28] ;  /* 0x00000a00ff017b82 */ /* 0x000fe20000000800 */
[----:B------:R-:W-:Y:S05]  /*0010*/  EXIT ;  /* 0x000000000000794d */ /* 0x000fea0003800000 */
.L_x_2:
        /* <DEDUP_REMOVED lines=14> */
.L_x_38:


//--------------------- .text._ZN7cutlass13device_kernelIN5flash19enable_sm80_to_sm89INS1_16FlashAttnFwdSm80INS1_25CollectiveMainloopFwdSm80ILi8ELi1ELb0EN4cute5tupleIJNS5_1CILi128EEENS7_ILi64EEENS7_ILi192EEEEEELi192ENS_10bfloat16_tEfNS_4arch4Sm80ELb0ELb1ELb1ELb0ELb0ELb0ELb1ELb1EEENS1_21CollectiveEpilogueFwdINS6_IJS8_SA_S9_EEENS6_IJNS7_ILi1EEESI_SI_EEESC_SE_Li256ELb0ELb1ELb1ELb0EEENS1_19SingleTileSchedulerILb0ELb1ELb1ELi128EEEEEEEEEvNT_6ParamsE --------------------------
	.section	.text._ZN7cutlass13device_kernelIN5flash19enable_sm80_to_sm89INS1_16FlashAttnFwdSm80INS1_25CollectiveMainloopFwdSm80ILi8ELi1ELb0EN4cute5tupleIJNS5_1CILi128EEENS7_ILi64EEENS7_ILi192EEEEEELi192ENS_10bfloat16_tEfNS_4arch4Sm80ELb0ELb1ELb1ELb0ELb0ELb0ELb1ELb1EEENS1_21CollectiveEpilogueFwdINS6_IJS8_SA_S9_EEENS6_IJNS7_ILi1EEESI_SI_EEESC_SE_Li256ELb0ELb1ELb1ELb0EEENS1_19SingleTileSchedulerILb0ELb1ELb1ELi128EEEEEEEEEvNT_6ParamsE,"ax",@progbits
	.align	128
.text._ZN7cutlass13device_kernelIN5flash19enable_sm80_to_sm89INS1_16FlashAttnFwdSm80INS1_25CollectiveMainloopFwdSm80ILi8ELi1ELb0EN4cute5tupleIJNS5_1CILi128EEENS7_ILi64EEENS7_ILi192EEEEEELi192ENS_10bfloat16_tEfNS_4arch4Sm80ELb0ELb1ELb1ELb0ELb0ELb0ELb1ELb1EEENS1_21CollectiveEpilogueFwdINS6_IJS8_SA_S9_EEENS6_IJNS7_ILi1EEESI_SI_EEESC_SE_Li256ELb0ELb1ELb1ELb0EEENS1_19SingleTileSchedulerILb0ELb1ELb1ELi128EEEEEEEEEvNT_6ParamsE:
        .type           _ZN7cutlass13device_kernelIN5flash19enable_sm80_to_sm89INS1_16FlashAttnFwdSm80INS1_25CollectiveMainloopFwdSm80ILi8ELi1ELb0EN4cute5tupleIJNS5_1CILi128EEENS7_ILi64EEENS7_ILi192EEEEEELi192ENS_10bfloat16_tEfNS_4arch4Sm80ELb0ELb1ELb1ELb0ELb0ELb0ELb1ELb1EEENS1_21CollectiveEpilogueFwdINS6_IJS8_SA_S9_EEENS6_IJNS7_ILi1EEESI_SI_EEESC_SE_Li256ELb0ELb1ELb1ELb0EEENS1_19SingleTileSchedulerILb0ELb1ELb1ELi128EEEEEEEEEvNT_6ParamsE,@function
        .size           _ZN7cutlass13device_kernelIN5flash19enable_sm80_to_sm89INS1_16FlashAttnFwdSm80INS1_25CollectiveMainloopFwdSm80ILi8ELi1ELb0EN4cute5tupleIJNS5_1CILi128EEENS7_ILi64EEENS7_ILi192EEEEEELi192ENS_10bfloat16_tEfNS_4arch4Sm80ELb0ELb1ELb1ELb0ELb0ELb0ELb1ELb1EEENS1_21CollectiveEpilogueFwdINS6_IJS8_SA_S9_EEENS6_IJNS7_ILi1EEESI_SI_EEESC_SE_Li256ELb0ELb1ELb1ELb0EEENS1_19SingleTileSchedulerILb0ELb1ELb1ELi128EEEEEEEEEvNT_6ParamsE,(.L_x_39 - _ZN7cutlass13device_kernelIN5flash19enable_sm80_to_sm89INS1_16FlashAttnFwdSm80INS1_25CollectiveMainloopFwdSm80ILi8ELi1ELb0EN4cute5tupleIJNS5_1CILi128EEENS7_ILi64EEENS7_ILi192EEEEEELi192ENS_10bfloat16_tEfNS_4arch4Sm80ELb0ELb1ELb1ELb0ELb0ELb0ELb1ELb1EEENS1_21CollectiveEpilogueFwdINS6_IJS8_SA_S9_EEENS6_IJNS7_ILi1EEESI_SI_EEESC_SE_Li256ELb0ELb1ELb1ELb0EEENS1_19SingleTileSchedulerILb0ELb1ELb1ELi128EEEEEEEEEvNT_6ParamsE)
        .other          _ZN7cutlass13device_kernelIN5flash19enable_sm80_to_sm89INS1_16FlashAttnFwdSm80INS1_25CollectiveMainloopFwdSm80ILi8ELi1ELb0EN4cute5tupleIJNS5_1CILi128EEENS7_ILi64EEENS7_ILi192EEEEEELi192ENS_10bfloat16_tEfNS_4arch4Sm80ELb0ELb1ELb1ELb0ELb0ELb0ELb1ELb1EEENS1_21CollectiveEpilogueFwdINS6_IJS8_SA_S9_EEENS6_IJNS7_ILi1EEESI_SI_EEESC_SE_Li256ELb0ELb1ELb1ELb0EEENS1_19SingleTileSchedulerILb0ELb1ELb1ELi128EEEEEEEEEvNT_6ParamsE,@"STO_CUDA_ENTRY STV_DEFAULT"
_ZN7cutlass13device_kernelIN5flash19enable_sm80_to_sm89INS1_16FlashAttnFwdSm80INS1_25CollectiveMainloopFwdSm80ILi8ELi1ELb0EN4cute5tupleIJNS5_1CILi128EEENS7_ILi64EEENS7_ILi192EEEEEELi192ENS_10bfloat16_tEfNS_4arch4Sm80ELb0ELb1ELb1ELb0ELb0ELb0ELb1ELb1EEENS1_21CollectiveEpilogueFwdINS6_IJS8_SA_S9_EEENS6_IJNS7_ILi1EEESI_SI_EEESC_SE_Li256ELb0ELb1ELb1ELb0EEENS1_19SingleTileSchedulerILb0ELb1ELb1ELi128EEEEEEEEEvNT_6ParamsE:
[----:B------:R-:W-:Y:S01]  /*0000*/  LDC R1, c[0x0][0x28] ;  /* 0x00000a00ff017b82 */ /* 0x000fe20000000800 */
[----:B------:R-:W-:Y:S05]  /*0010*/  EXIT ;  /* 0x000000000000794d */ /* 0x000fea0003800000 */
.L_x_3:
        /* <DEDUP_REMOVED lines=14> */
.L_x_39:


//--------------------- .text._ZN7cutlass13device_kernelIN5flash19enable_sm80_to_sm89INS1_16FlashAttnFwdSm80INS1_25CollectiveMainloopFwdSm80ILi8ELi1ELb0EN4cute5tupleIJNS5_1CILi128EEENS7_ILi64EEENS7_ILi192EEEEEELi192ENS_10bfloat16_tEfNS_4arch4Sm80ELb0ELb1ELb1ELb1ELb0ELb0ELb1ELb1EEENS1_21CollectiveEpilogueFwdINS6_IJS8_SA_S9_EEENS6_IJNS7_ILi1EEESI_SI_EEESC_SE_Li256ELb1ELb1ELb1ELb0EEENS1_36VarlenDynamicPersistentTileSchedulerILi128ELi64ELi256ELi256ELb1ELb1ELb0ELb1ELb0ELb1EEEEEEEEEvNT_6ParamsE --------------------------
	.section	.text._ZN7cutlass13device_kernelIN5flash19enable_sm80_to_sm89INS1_16FlashAttnFwdSm80INS1_25CollectiveMainloopFwdSm80ILi8ELi1ELb0EN4cute5tupleIJNS5_1CILi128EEENS7_ILi64EEENS7_ILi192EEEEEELi192ENS_10bfloat16_tEfNS_4arch4Sm80ELb0ELb1ELb1ELb1ELb0ELb0ELb1ELb1EEENS1_21CollectiveEpilogueFwdINS6_IJS8_SA_S9_EEENS6_IJNS7_ILi1EEESI_SI_EEESC_SE_Li256ELb1ELb1ELb1ELb0EEENS1_36VarlenDynamicPersistentTileSchedulerILi128ELi64ELi256ELi256ELb1ELb1ELb0ELb1ELb0ELb1EEEEEEEEEvNT_6ParamsE,"ax",@progbits
	.align	128
.text._ZN7cutlass13device_kernelIN5flash19enable_sm80_to_sm89INS1_16FlashAttnFwdSm80INS1_25CollectiveMainloopFwdSm80ILi8ELi1ELb0EN4cute5tupleIJNS5_1CILi128EEENS7_ILi64EEENS7_ILi192EEEEEELi192ENS_10bfloat16_tEfNS_4arch4Sm80ELb0ELb1ELb1ELb1ELb0ELb0ELb1ELb1EEENS1_21CollectiveEpilogueFwdINS6_IJS8_SA_S9_EEENS6_IJNS7_ILi1EEESI_SI_EEESC_SE_Li256ELb1ELb1ELb1ELb0EEENS1_36VarlenDynamicPersistentTileSchedulerILi128ELi64ELi256ELi256ELb1ELb1ELb0ELb1ELb0ELb1EEEEEEEEEvNT_6ParamsE:
        .type           _ZN7cutlass13device_kernelIN5flash19enable_sm80_to_sm89INS1_16FlashAttnFwdSm80INS1_25CollectiveMainloopFwdSm80ILi8ELi1ELb0EN4cute5tupleIJNS5_1CILi128EEENS7_ILi64EEENS7_ILi192EEEEEELi192ENS_10bfloat16_tEfNS_4arch4Sm80ELb0ELb1ELb1ELb1ELb0ELb0ELb1ELb1EEENS1_21CollectiveEpilogueFwdINS6_IJS8_SA_S9_EEENS6_IJNS7_ILi1EEESI_SI_EEESC_SE_Li256ELb1ELb1ELb1ELb0EEENS1_36VarlenDynamicPersistentTileSchedulerILi128ELi64ELi256ELi256ELb1ELb1ELb0ELb1ELb0ELb1EEEEEEEEEvNT_6ParamsE,@function
        .size           _ZN7cutlass13device_kernelIN5flash19enable_sm80_to_sm89INS1_16FlashAttnFwdSm80INS1_25CollectiveMainloopFwdSm80ILi8ELi1ELb0EN4cute5tupleIJNS5_1CILi128EEENS7_ILi64EEENS7_ILi192EEEEEELi192ENS_10bfloat16_tEfNS_4arch4Sm80ELb0ELb1ELb1ELb1ELb0ELb0ELb1ELb1EEENS1_21CollectiveEpilogueFwdINS6_IJS8_SA_S9_EEENS6_IJNS7_ILi1EEESI_SI_EEESC_SE_Li256ELb1ELb1ELb1ELb0EEENS1_36VarlenDynamicPersistentTileSchedulerILi128ELi64ELi256ELi256ELb1ELb1ELb0ELb1ELb0ELb1EEEEEEEEEvNT_6ParamsE,(.L_x_40 - _ZN7cutlass13device_kernelIN5flash19enable_sm80_to_sm89INS1_16FlashAttnFwdSm80INS1_25CollectiveMainloopFwdSm80ILi8ELi1ELb0EN4cute5tupleIJNS5_1CILi128EEENS7_ILi64EEENS7_ILi192EEEEEELi192ENS_10bfloat16_tEfNS_4arch4Sm80ELb0ELb1ELb1ELb1ELb0ELb0ELb1ELb1EEENS1_21CollectiveEpilogueFwdINS6_IJS8_SA_S9_EEENS6_IJNS7_ILi1EEESI_SI_EEESC_SE_Li256ELb1ELb1ELb1ELb0EEENS1_36VarlenDynamicPersistentTileSchedulerILi128ELi64ELi256ELi256ELb1ELb1ELb0ELb1ELb0ELb1EEEEEEEEEvNT_6ParamsE)
        .other          _ZN7cutlass13device_kernelIN5flash19enable_sm80_to_sm89INS1_16FlashAttnFwdSm80INS1_25CollectiveMainloopFwdSm80ILi8ELi1ELb0EN4cute5tupleIJNS5_1CILi128EEENS7_ILi64EEENS7_ILi192EEEEEELi192ENS_10bfloat16_tEfNS_4arch4Sm80ELb0ELb1ELb1ELb1ELb0ELb0ELb1ELb1EEENS1_21CollectiveEpilogueFwdINS6_IJS8_SA_S9_EEENS6_IJNS7_ILi1EEESI_SI_EEESC_SE_Li256ELb1ELb1ELb1ELb0EEENS1_36VarlenDynamicPersistentTileSchedulerILi128ELi64ELi256ELi256ELb1ELb1ELb0ELb1ELb0ELb1EEEEEEEEEvNT_6ParamsE,@"STO_CUDA_ENTRY STV_DEFAULT"
_ZN7cutlass13device_kernelIN5flash19enable_sm80_to_sm89INS1_16FlashAttnFwdSm80INS1_25CollectiveMainloopFwdSm80ILi8ELi1ELb0EN4cute5tupleIJNS5_1CILi128EEENS7_ILi64EEENS7_ILi192EEEEEELi192ENS_10bfloat16_tEfNS_4arch4Sm80ELb0ELb1ELb1ELb1ELb0ELb0ELb1ELb1EEENS1_21CollectiveEpilogueFwdINS6_IJS8_SA_S9_EEENS6_IJNS7_ILi1EEESI_SI_EEESC_SE_Li256ELb1ELb1ELb1ELb0EEENS1_36VarlenDynamicPersistentTileSchedulerILi128ELi64ELi256ELi256ELb1ELb1ELb0ELb1ELb0ELb1EEEEEEEEEvNT_6ParamsE:
[----:B------:R-:W-:Y:S01]  /*0000*/  LDC R1, c[0x0][0x28] ;  /* 0x00000a00ff017b82 */ /* 0x000fe20000000800 */
[----:B------:R-:W-:Y:S05]  /*0010*/  EXIT ;  /* 0x000000000000794d */ /* 0x000fea0003800000 */
.L_x_4:
        /* <DEDUP_REMOVED lines=14> */
.L_x_40:


//--------------------- .text._ZN7cutlass13device_kernelIN5flash19enable_sm80_to_sm89INS1_16FlashAttnFwdSm80INS1_25CollectiveMainloopFwdSm80ILi8ELi1ELb0EN4cute5tupleIJNS5_1CILi128EEENS7_ILi64EEENS7_ILi192EEEEEELi192ENS_10bfloat16_tEfNS_4arch4Sm80ELb0ELb1ELb1ELb1ELb0ELb1ELb1ELb1EEENS1_21CollectiveEpilogueFwdINS6_IJS8_SA_S9_EEENS6_IJNS7_ILi1EEESI_SI_EEESC_SE_Li256ELb1ELb1ELb1ELb0EEENS1_36VarlenDynamicPersistentTileSchedulerILi128ELi64ELi256ELi256ELb1ELb1ELb0ELb1ELb0ELb1EEEEEEEEEvNT_6ParamsE --------------------------
	.section	.text._ZN7cutlass13device_kernelIN5flash19enable_sm80_to_sm89INS1_16FlashAttnFwdSm80INS1_25CollectiveMainloopFwdSm80ILi8ELi1ELb0EN4cute5tupleIJNS5_1CILi128EEENS7_ILi64EEENS7_ILi192EEEEEELi192ENS_10bfloat16_tEfNS_4arch4Sm80ELb0ELb1ELb1ELb1ELb0ELb1ELb1ELb1EEENS1_21CollectiveEpilogueFwdINS6_IJS8_SA_S9_EEENS6_IJNS7_ILi1EEESI_SI_EEESC_SE_Li256ELb1ELb1ELb1ELb0EEENS1_36VarlenDynamicPersistentTileSchedulerILi128ELi64ELi256ELi256ELb1ELb1ELb0ELb1ELb0ELb1EEEEEEEEEvNT_6ParamsE,"ax",@progbits
	.align	128
.text._ZN7cutlass13device_kernelIN5flash19enable_sm80_to_sm89INS1_16FlashAttnFwdSm80INS1_25CollectiveMainloopFwdSm80ILi8ELi1ELb0EN4cute5tupleIJNS5_1CILi128EEENS7_ILi64EEENS7_ILi192EEEEEELi192ENS_10bfloat16_tEfNS_4arch4Sm80ELb0ELb1ELb1ELb1ELb0ELb1ELb1ELb1EEENS1_21CollectiveEpilogueFwdINS6_IJS8_SA_S9_EEENS6_IJNS7_ILi1EEESI_SI_EEESC_SE_Li256ELb1ELb1ELb1ELb0EEENS1_36VarlenDynamicPersistentTileSchedulerILi128ELi64ELi256ELi256ELb1ELb1ELb0ELb1ELb0ELb1EEEEEEEEEvNT_6ParamsE:
        .type           _ZN7cutlass13device_kernelIN5flash19enable_sm80_to_sm89INS1_16FlashAttnFwdSm80INS1_25CollectiveMainloopFwdSm80ILi8ELi1ELb0EN4cute5tupleIJNS5_1CILi128EEENS7_ILi64EEENS7_ILi192EEEEEELi192ENS_10bfloat16_tEfNS_4arch4Sm80ELb0ELb1ELb1ELb1ELb0ELb1ELb1ELb1EEENS1_21CollectiveEpilogueFwdINS6_IJS8_SA_S9_EEENS6_IJNS7_ILi1EEESI_SI_EEESC_SE_Li256ELb1ELb1ELb1ELb0EEENS1_36VarlenDynamicPersistentTileSchedulerILi128ELi64ELi256ELi256ELb1ELb1ELb0ELb1ELb0ELb1EEEEEEEEEvNT_6ParamsE,@function
        .size           _ZN7cutlass13device_kernelIN5flash19enable_sm80_to_sm89INS1_16FlashAttnFwdSm80INS1_25CollectiveMainloopFwdSm80ILi8ELi1ELb0EN4cute5tupleIJNS5_1CILi128EEENS7_ILi64EEENS7_ILi192EEEEEELi192ENS_10bfloat16_tEfNS_4arch4Sm80ELb0ELb1ELb1ELb1ELb0ELb1ELb1ELb1EEENS1_21CollectiveEpilogueFwdINS6_IJS8_SA_S9_EEENS6_IJNS7_ILi1EEESI_SI_EEESC_SE_Li256ELb1ELb1ELb1ELb0EEENS1_36VarlenDynamicPersistentTileSchedulerILi128ELi64ELi256ELi256ELb1ELb1ELb0ELb1ELb0ELb1EEEEEEEEEvNT_6ParamsE,(.L_x_41 - _ZN7cutlass13device_kernelIN5flash19enable_sm80_to_sm89INS1_16FlashAttnFwdSm80INS1_25CollectiveMainloopFwdSm80ILi8ELi1ELb0EN4cute5tupleIJNS5_1CILi128EEENS7_ILi64EEENS7_ILi192EEEEEELi192ENS_10bfloat16_tEfNS_4arch4Sm80ELb0ELb1ELb1ELb1ELb0ELb1ELb1ELb1EEENS1_21CollectiveEpilogueFwdINS6_IJS8_SA_S9_EEENS6_IJNS7_ILi1EEESI_SI_EEESC_SE_Li256ELb1ELb1ELb1ELb0EEENS1_36VarlenDynamicPersistentTileSchedulerILi128ELi64ELi256ELi256ELb1ELb1ELb0ELb1ELb0ELb1EEEEEEEEEvNT_6ParamsE)
        .other          _ZN7cutlass13device_kernelIN5flash19enable_sm80_to_sm89INS1_16FlashAttnFwdSm80INS1_25CollectiveMainloopFwdSm80ILi8ELi1ELb0EN4cute5tupleIJNS5_1CILi128EEENS7_ILi64EEENS7_ILi192EEEEEELi192ENS_10bfloat16_tEfNS_4arch4Sm80ELb0ELb1ELb1ELb1ELb0ELb1ELb1ELb1EEENS1_21CollectiveEpilogueFwdINS6_IJS8_SA_S9_EEENS6_IJNS7_ILi1EEESI_SI_EEESC_SE_Li256ELb1ELb1ELb1ELb0EEENS1_36VarlenDynamicPersistentTileSchedulerILi128ELi64ELi256ELi256ELb1ELb1ELb0ELb1ELb0ELb1EEEEEEEEEvNT_6ParamsE,@"STO_CUDA_ENTRY STV_DEFAULT"
_ZN7cutlass13device_kernelIN5flash19enable_sm80_to_sm89INS1_16FlashAttnFwdSm80INS1_25CollectiveMainloopFwdSm80ILi8ELi1ELb0EN4cute5tupleIJNS5_1CILi128EEENS7_ILi64EEENS7_ILi192EEEEEELi192ENS_10bfloat16_tEfNS_4arch4Sm80ELb0ELb1ELb1ELb1ELb0ELb1ELb1ELb1EEENS1_21CollectiveEpilogueFwdINS6_IJS8_SA_S9_EEENS6_IJNS7_ILi1EEESI_SI_EEESC_SE_Li256ELb1ELb1ELb1ELb0EEENS1_36VarlenDynamicPersistentTileSchedulerILi128ELi64ELi256ELi256ELb1ELb1ELb0ELb1ELb0ELb1EEEEEEEEEvNT_6ParamsE:
[----:B------:R-:W-:Y:S01]  /*0000*/  LDC R1, c[0x0][0x28] ;  /* 0x00000a00ff017b82 */ /* 0x000fe20000000800 */
[----:B------:R-:W-:Y:S05]  /*0010*/  EXIT ;  /* 0x000000000000794d */ /* 0x000fea0003800000 */
.L_x_5:
        /* <DEDUP_REMOVED lines=14> */
.L_x_41:


//--------------------- .text._ZN7cutlass13device_kernelIN5flash19enable_sm80_to_sm89INS1_16FlashAttnFwdSm80INS1_25CollectiveMainloopFwdSm80ILi8ELi1ELb1EN4cute5tupleIJNS5_1CILi128EEENS7_ILi96EEENS7_ILi192EEEEEELi192ENS_10bfloat16_tEfNS_4arch4Sm80ELb1ELb0ELb1ELb0ELb0ELb0ELb1ELb1EEENS1_21CollectiveEpilogueFwdINS6_IJS8_SA_S9_EEENS6_IJNS7_ILi1EEESI_SI_EEESC_SE_Li256ELb0ELb1ELb1ELb0EEENS1_30DynamicPersistentTileSchedulerILi256ELi256ELb1ELb1ELb0EEEEEEEEEvNT_6ParamsE --------------------------
	.section	.text._ZN7cutlass13device_kernelIN5flash19enable_sm80_to_sm89INS1_16FlashAttnFwdSm80INS1_25CollectiveMainloopFwdSm80ILi8ELi1ELb1EN4cute5tupleIJNS5_1CILi128EEENS7_ILi96EEENS7_ILi192EEEEEELi192ENS_10bfloat16_tEfNS_4arch4Sm80ELb1ELb0ELb1ELb0ELb0ELb0ELb1ELb1EEENS1_21CollectiveEpilogueFwdINS6_IJS8_SA_S9_EEENS6_IJNS7_ILi1EEESI_SI_EEESC_SE_Li256ELb0ELb1ELb1ELb0EEENS1_30DynamicPersistentTileSchedulerILi256ELi256ELb1ELb1ELb0EEEEEEEEEvNT_6ParamsE,"ax",@progbits
	.align	128
.text._ZN7cutlass13device_kernelIN5flash19enable_sm80_to_sm89INS1_16FlashAttnFwdSm80INS1_25CollectiveMainloopFwdSm80ILi8ELi1ELb1EN4cute5tupleIJNS5_1CILi128EEENS7_ILi96EEENS7_ILi192EEEEEELi192ENS_10bfloat16_tEfNS_4arch4Sm80ELb1ELb0ELb1ELb0ELb0ELb0ELb1ELb1EEENS1_21CollectiveEpilogueFwdINS6_IJS8_SA_S9_EEENS6_IJNS7_ILi1EEESI_SI_EEESC_SE_Li256ELb0ELb1ELb1ELb0EEENS1_30DynamicPersistentTileSchedulerILi256ELi256ELb1ELb1ELb0EEEEEEEEEvNT_6ParamsE:
        .type           _ZN7cutlass13device_kernelIN5flash19enable_sm80_to_sm89INS1_16FlashAttnFwdSm80INS1_25CollectiveMainloopFwdSm80ILi8ELi1ELb1EN4cute5tupleIJNS5_1CILi128EEENS7_ILi96EEENS7_ILi192EEEEEELi192ENS_10bfloat16_tEfNS_4arch4Sm80ELb1ELb0ELb1ELb0ELb0ELb0ELb1ELb1EEENS1_21CollectiveEpilogueFwdINS6_IJS8_SA_S9_EEENS6_IJNS7_ILi1EEESI_SI_EEESC_SE_Li256ELb0ELb1ELb1ELb0EEENS1_30DynamicPersistentTileSchedulerILi256ELi256ELb1ELb1ELb0EEEEEEEEEvNT_6ParamsE,@function
        .size           _ZN7cutlass13device_kernelIN5flash19enable_sm80_to_sm89INS1_16FlashAttnFwdSm80INS1_25CollectiveMainloopFwdSm80ILi8ELi1ELb1EN4cute5tupleIJNS5_1CILi128EEENS7_ILi96EEENS7_ILi192EEEEEELi192ENS_10bfloat16_tEfNS_4arch4Sm80ELb1ELb0ELb1ELb0ELb0ELb0ELb1ELb1EEENS1_21CollectiveEpilogueFwdINS6_IJS8_SA_S9_EEENS6_IJNS7_ILi1EEESI_SI_EEESC_SE_Li256ELb0ELb1ELb1ELb0EEENS1_30DynamicPersistentTileSchedulerILi256ELi256ELb1ELb1ELb0EEEEEEEEEvNT_6ParamsE,(.L_x_42 - _ZN7cutlass13device_kernelIN5flash19enable_sm80_to_sm89INS1_16FlashAttnFwdSm80INS1_25CollectiveMainloopFwdSm80ILi8ELi1ELb1EN4cute5tupleIJNS5_1CILi128EEENS7_ILi96EEENS7_ILi192EEEEEELi192ENS_10bfloat16_tEfNS_4arch4Sm80ELb1ELb0ELb1ELb0ELb0ELb0ELb1ELb1EEENS1_21CollectiveEpilogueFwdINS6_IJS8_SA_S9_EEENS6_IJNS7_ILi1EEESI_SI_EEESC_SE_Li256ELb0ELb1ELb1ELb0EEENS1_30DynamicPersistentTileSchedulerILi256ELi256ELb1ELb1ELb0EEEEEEEEEvNT_6ParamsE)
        .other          _ZN7cutlass13device_kernelIN5flash19enable_sm80_to_sm89INS1_16FlashAttnFwdSm80INS1_25CollectiveMainloopFwdSm80ILi8ELi1ELb1EN4cute5tupleIJNS5_1CILi128EEENS7_ILi96EEENS7_ILi192EEEEEELi192ENS_10bfloat16_tEfNS_4arch4Sm80ELb1ELb0ELb1ELb0ELb0ELb0ELb1ELb1EEENS1_21CollectiveEpilogueFwdINS6_IJS8_SA_S9_EEENS6_IJNS7_ILi1EEESI_SI_EEESC_SE_Li256ELb0ELb1ELb1ELb0EEENS1_30DynamicPersistentTileSchedulerILi256ELi256ELb1ELb1ELb0EEEEEEEEEvNT_6ParamsE,@"STO_CUDA_ENTRY STV_DEFAULT"
_ZN7cutlass13device_kernelIN5flash19enable_sm80_to_sm89INS1_16FlashAttnFwdSm80INS1_25CollectiveMainloopFwdSm80ILi8ELi1ELb1EN4cute5tupleIJNS5_1CILi128EEENS7_ILi96EEENS7_ILi192EEEEEELi192ENS_10bfloat16_tEfNS_4arch4Sm80ELb1ELb0ELb1ELb0ELb0ELb0ELb1ELb1EEENS1_21CollectiveEpilogueFwdINS6_IJS8_SA_S9_EEENS6_IJNS7_ILi1EEESI_SI_EEESC_SE_Li256ELb0ELb1ELb1ELb0EEENS1_30DynamicPersistentTileSchedulerILi256ELi256ELb1ELb1ELb0EEEEEEEEEvNT_6ParamsE:
[----:B------:R-:W-:Y:S01]  /*0000*/  LDC R1, c[0x0][0x28] ;  /* 0x00000a00ff017b82 */ /* 0x000fe20000000800 */
[----:B------:R-:W-:Y:S05]  /*0010*/  EXIT ;  /* 0x000000000000794d */ /* 0x000fea0003800000 */
.L_x_6:
        /* <DEDUP_REMOVED lines=14> */
.L_x_42:


//--------------------- .text._ZN7cutlass13device_kernelIN5flash19enable_sm80_to_sm89INS1_16FlashAttnFwdSm80INS1_25CollectiveMainloopFwdSm80ILi8ELi1ELb0EN4cute5tupleIJNS5_1CILi128EEENS7_ILi64EEENS7_ILi192EEEEEELi192ENS_10bfloat16_tEfNS_4arch4Sm80ELb1ELb0ELb1ELb1ELb0ELb0ELb1ELb1EEENS1_21CollectiveEpilogueFwdINS6_IJS8_SA_S9_EEENS6_IJNS7_ILi1EEESI_SI_EEESC_SE_Li256ELb1ELb1ELb1ELb0EEENS1_36VarlenDynamicPersistentTileSchedulerILi128ELi64ELi256ELi256ELb1ELb1ELb0ELb1ELb1ELb1EEEEEEEEEvNT_6ParamsE --------------------------
	.section	.text._ZN7cutlass13device_kernelIN5flash19enable_sm80_to_sm89INS1_16FlashAttnFwdSm80INS1_25CollectiveMainloopFwdSm80ILi8ELi1ELb0EN4cute5tupleIJNS5_1CILi128EEENS7_ILi64EEENS7_ILi192EEEEEELi192ENS_10bfloat16_tEfNS_4arch4Sm80ELb1ELb0ELb1ELb1ELb0ELb0ELb1ELb1EEENS1_21CollectiveEpilogueFwdINS6_IJS8_SA_S9_EEENS6_IJNS7_ILi1EEESI_SI_EEESC_SE_Li256ELb1ELb1ELb1ELb0EEENS1_36VarlenDynamicPersistentTileSchedulerILi128ELi64ELi256ELi256ELb1ELb1ELb0ELb1ELb1ELb1EEEEEEEEEvNT_6ParamsE,"ax",@progbits
	.align	128
.text._ZN7cutlass13device_kernelIN5flash19enable_sm80_to_sm89INS1_16FlashAttnFwdSm80INS1_25CollectiveMainloopFwdSm80ILi8ELi1ELb0EN4cute5tupleIJNS5_1CILi128EEENS7_ILi64EEENS7_ILi192EEEEEELi192ENS_10bfloat16_tEfNS_4arch4Sm80ELb1ELb0ELb1ELb1ELb0ELb0ELb1ELb1EEENS1_21CollectiveEpilogueFwdINS6_IJS8_SA_S9_EEENS6_IJNS7_ILi1EEESI_SI_EEESC_SE_Li256ELb1ELb1ELb1ELb0EEENS1_36VarlenDynamicPersistentTileSchedulerILi128ELi64ELi256ELi256ELb1ELb1ELb0ELb1ELb1ELb1EEEEEEEEEvNT_6ParamsE:
        .type           _ZN7cutlass13device_kernelIN5flash19enable_sm80_to_sm89INS1_16FlashAttnFwdSm80INS1_25CollectiveMainloopFwdSm80ILi8ELi1ELb0EN4cute5tupleIJNS5_1CILi128EEENS7_ILi64EEENS7_ILi192EEEEEELi192ENS_10bfloat16_tEfNS_4arch4Sm80ELb1ELb0ELb1ELb1ELb0ELb0ELb1ELb1EEENS1_21CollectiveEpilogueFwdINS6_IJS8_SA_S9_EEENS6_IJNS7_ILi1EEESI_SI_EEESC_SE_Li256ELb1ELb1ELb1ELb0EEENS1_36VarlenDynamicPersistentTileSchedulerILi128ELi64ELi256ELi256ELb1ELb1ELb0ELb1ELb1ELb1EEEEEEEEEvNT_6ParamsE,@function
        .size           _ZN7cutlass13device_kernelIN5flash19enable_sm80_to_sm89INS1_16FlashAttnFwdSm80INS1_25CollectiveMainloopFwdSm80ILi8ELi1ELb0EN4cute5tupleIJNS5_1CILi128EEENS7_ILi64EEENS7_ILi192EEEEEELi192ENS_10bfloat16_tEfNS_4arch4Sm80ELb1ELb0ELb1ELb1ELb0ELb0ELb1ELb1EEENS1_21CollectiveEpilogueFwdINS6_IJS8_SA_S9_EEENS6_IJNS7_ILi1EEESI_SI_EEESC_SE_Li256ELb1ELb1ELb1ELb0EEENS1_36VarlenDynamicPersistentTileSchedulerILi128ELi64ELi256ELi256ELb1ELb1ELb0ELb1ELb1ELb1EEEEEEEEEvNT_6ParamsE,(.L_x_43 - _ZN7cutlass13device_kernelIN5flash19enable_sm80_to_sm89INS1_16FlashAttnFwdSm80INS1_25CollectiveMainloopFwdSm80ILi8ELi1ELb0EN4cute5tupleIJNS5_1CILi128EEENS7_ILi64EEENS7_ILi192EEEEEELi192ENS_10bfloat16_tEfNS_4arch4Sm80ELb1ELb0ELb1ELb1ELb0ELb0ELb1ELb1EEENS1_21CollectiveEpilogueFwdINS6_IJS8_SA_S9_EEENS6_IJNS7_ILi1EEESI_SI_EEESC_SE_Li256ELb1ELb1ELb1ELb0EEENS1_36VarlenDynamicPersistentTileSchedulerILi128ELi64ELi256ELi256ELb1ELb1ELb0ELb1ELb1ELb1EEEEEEEEEvNT_6ParamsE)
        .other          _ZN7cutlass13device_kernelIN5flash19enable_sm80_to_sm89INS1_16FlashAttnFwdSm80INS1_25CollectiveMainloopFwdSm80ILi8ELi1ELb0EN4cute5tupleIJNS5_1CILi128EEENS7_ILi64EEENS7_ILi192EEEEEELi192ENS_10bfloat16_tEfNS_4arch4Sm80ELb1ELb0ELb1ELb1ELb0ELb0ELb1ELb1EEENS1_21CollectiveEpilogueFwdINS6_IJS8_SA_S9_EEENS6_IJNS7_ILi1EEESI_SI_EEESC_SE_Li256ELb1ELb1ELb1ELb0EEENS1_36VarlenDynamicPersistentTileSchedulerILi128ELi64ELi256ELi256ELb1ELb1ELb0ELb1ELb1ELb1EEEEEEEEEvNT_6ParamsE,@"STO_CUDA_ENTRY STV_DEFAULT"
_ZN7cutlass13device_kernelIN5flash19enable_sm80_to_sm89INS1_16FlashAttnFwdSm80INS1_25CollectiveMainloopFwdSm80ILi8ELi1ELb0EN4cute5tupleIJNS5_1CILi128EEENS7_ILi64EEENS7_ILi192EEEEEELi192ENS_10bfloat16_tEfNS_4arch4Sm80ELb1ELb0ELb1ELb1ELb0ELb0ELb1ELb1EEENS1_21CollectiveEpilogueFwdINS6_IJS8_SA_S9_EEENS6_IJNS7_ILi1EEESI_SI_EEESC_SE_Li256ELb1ELb1ELb1ELb0EEENS1_36VarlenDynamicPersistentTileSchedulerILi128ELi64ELi256ELi256ELb1ELb1ELb0ELb1ELb1ELb1EEEEEEEEEvNT_6ParamsE:
[----:B------:R-:W-:Y:S01]  /*0000*/  LDC R1, c[0x0][0x28] ;  /* 0x00000a00ff017b82 */ /* 0x000fe20000000800 */
[----:B------:R-:W-:Y:S05]  /*0010*/  EXIT ;  /* 0x000000000000794d */ /* 0x000fea0003800000 */
.L_x_7:
        /* <DEDUP_REMOVED lines=14> */
.L_x_43:


//--------------------- .text._ZN7cutlass13device_kernelIN5flash19enable_sm80_to_sm89INS1_16FlashAttnFwdSm80INS1_25CollectiveMainloopFwdSm80ILi8ELi1ELb0EN4cute5tupleIJNS5_1CILi128EEENS7_ILi64EEENS7_ILi192EEEEEELi192ENS_10bfloat16_tEfNS_4arch4Sm80ELb1ELb0ELb1ELb1ELb0ELb1ELb1ELb1EEENS1_21CollectiveEpilogueFwdINS6_IJS8_SA_S9_EEENS6_IJNS7_ILi1EEESI_SI_EEESC_SE_Li256ELb1ELb1ELb1ELb0EEENS1_36VarlenDynamicPersistentTileSchedulerILi128ELi64ELi256ELi256ELb1ELb1ELb0ELb1ELb1ELb1EEEEEEEEEvNT_6ParamsE --------------------------
	.section	.text._ZN7cutlass13device_kernelIN5flash19enable_sm80_to_sm89INS1_16FlashAttnFwdSm80INS1_25CollectiveMainloopFwdSm80ILi8ELi1ELb0EN4cute5tupleIJNS5_1CILi128EEENS7_ILi64EEENS7_ILi192EEEEEELi192ENS_10bfloat16_tEfNS_4arch4Sm80ELb1ELb0ELb1ELb1ELb0ELb1ELb1ELb1EEENS1_21CollectiveEpilogueFwdINS6_IJS8_SA_S9_EEENS6_IJNS7_ILi1EEESI_SI_EEESC_SE_Li256ELb1ELb1ELb1ELb0EEENS1_36VarlenDynamicPersistentTileSchedulerILi128ELi64ELi256ELi256ELb1ELb1ELb0ELb1ELb1ELb1EEEEEEEEEvNT_6ParamsE,"ax",@progbits
	.align	128
.text._ZN7cutlass13device_kernelIN5flash19enable_sm80_to_sm89INS1_16FlashAttnFwdSm80INS1_25CollectiveMainloopFwdSm80ILi8ELi1ELb0EN4cute5tupleIJNS5_1CILi128EEENS7_ILi64EEENS7_ILi192EEEEEELi192ENS_10bfloat16_tEfNS_4arch4Sm80ELb1ELb0ELb1ELb1ELb0ELb1ELb1ELb1EEENS1_21CollectiveEpilogueFwdINS6_IJS8_SA_S9_EEENS6_IJNS7_ILi1EEESI_SI_EEESC_SE_Li256ELb1ELb1ELb1ELb0EEENS1_36VarlenDynamicPersistentTileSchedulerILi128ELi64ELi256ELi256ELb1ELb1ELb0ELb1ELb1ELb1EEEEEEEEEvNT_6ParamsE:
        .type           _ZN7cutlass13device_kernelIN5flash19enable_sm80_to_sm89INS1_16FlashAttnFwdSm80INS1_25CollectiveMainloopFwdSm80ILi8ELi1ELb0EN4cute5tupleIJNS5_1CILi128EEENS7_ILi64EEENS7_ILi192EEEEEELi192ENS_10bfloat16_tEfNS_4arch4Sm80ELb1ELb0ELb1ELb1ELb0ELb1ELb1ELb1EEENS1_21CollectiveEpilogueFwdINS6_IJS8_SA_S9_EEENS6_IJNS7_ILi1EEESI_SI_EEESC_SE_Li256ELb1ELb1ELb1ELb0EEENS1_36VarlenDynamicPersistentTileSchedulerILi128ELi64ELi256ELi256ELb1ELb1ELb0ELb1ELb1ELb1EEEEEEEEEvNT_6ParamsE,@function
        .size           _ZN7cutlass13device_kernelIN5flash19enable_sm80_to_sm89INS1_16FlashAttnFwdSm80INS1_25CollectiveMainloopFwdSm80ILi8ELi1ELb0EN4cute5tupleIJNS5_1CILi128EEENS7_ILi64EEENS7_ILi192EEEEEELi192ENS_10bfloat16_tEfNS_4arch4Sm80ELb1ELb0ELb1ELb1ELb0ELb1ELb1ELb1EEENS1_21CollectiveEpilogueFwdINS6_IJS8_SA_S9_EEENS6_IJNS7_ILi1EEESI_SI_EEESC_SE_Li256ELb1ELb1ELb1ELb0EEENS1_36VarlenDynamicPersistentTileSchedulerILi128ELi64ELi256ELi256ELb1ELb1ELb0ELb1ELb1ELb1EEEEEEEEEvNT_6ParamsE,(.L_x_44 - _ZN7cutlass13device_kernelIN5flash19enable_sm80_to_sm89INS1_16FlashAttnFwdSm80INS1_25CollectiveMainloopFwdSm80ILi8ELi1ELb0EN4cute5tupleIJNS5_1CILi128EEENS7_ILi64EEENS7_ILi192EEEEEELi192ENS_10bfloat16_tEfNS_4arch4Sm80ELb1ELb0ELb1ELb1ELb0ELb1ELb1ELb1EEENS1_21CollectiveEpilogueFwdINS6_IJS8_SA_S9_EEENS6_IJNS7_ILi1EEESI_SI_EEESC_SE_Li256ELb1ELb1ELb1ELb0EEENS1_36VarlenDynamicPersistentTileSchedulerILi128ELi64ELi256ELi256ELb1ELb1ELb0ELb1ELb1ELb1EEEEEEEEEvNT_6ParamsE)
        .other          _ZN7cutlass13device_kernelIN5flash19enable_sm80_to_sm89INS1_16FlashAttnFwdSm80INS1_25CollectiveMainloopFwdSm80ILi8ELi1ELb0EN4cute5tupleIJNS5_1CILi128EEENS7_ILi64EEENS7_ILi192EEEEEELi192ENS_10bfloat16_tEfNS_4arch4Sm80ELb1ELb0ELb1ELb1ELb0ELb1ELb1ELb1EEENS1_21CollectiveEpilogueFwdINS6_IJS8_SA_S9_EEENS6_IJNS7_ILi1EEESI_SI_EEESC_SE_Li256ELb1ELb1ELb1ELb0EEENS1_36VarlenDynamicPersistentTileSchedulerILi128ELi64ELi256ELi256ELb1ELb1ELb0ELb1ELb1ELb1EEEEEEEEEvNT_6ParamsE,@"STO_CUDA_ENTRY STV_DEFAULT"
_ZN7cutlass13device_kernelIN5flash19enable_sm80_to_sm89INS1_16FlashAttnFwdSm80INS1_25CollectiveMainloopFwdSm80ILi8ELi1ELb0EN4cute5tupleIJNS5_1CILi128EEENS7_ILi64EEENS7_ILi192EEEEEELi192ENS_10bfloat16_tEfNS_4arch4Sm80ELb1ELb0ELb1ELb1ELb0ELb1ELb1ELb1EEENS1_21CollectiveEpilogueFwdINS6_IJS8_SA_S9_EEENS6_IJNS7_ILi1EEESI_SI_EEESC_SE_Li256ELb1ELb1ELb1ELb0EEENS1_36VarlenDynamicPersistentTileSchedulerILi128ELi64ELi256ELi256ELb1ELb1ELb0ELb1ELb1ELb1EEEEEEEEEvNT_6ParamsE:
[----:B------:R-:W-:Y:S01]  /*0000*/  LDC R1, c[0x0][0x28] ;  /* 0x00000a00ff017b82 */ /* 0x000fe20000000800 */
[----:B------:R-:W-:Y:S05]  /*0010*/  EXIT ;  /* 0x000000000000794d */ /* 0x000fea0003800000 */
.L_x_8:
        /* <DEDUP_REMOVED lines=14> */
.L_x_44:


//--------------------- .text._ZN7cutlass13device_kernelIN5flash19enable_sm80_to_sm89INS1_16FlashAttnFwdSm80INS1_25CollectiveMainloopFwdSm80ILi8ELi2ELb1EN4cute5tupleIJNS5_1CILi128EEENS7_ILi96EEENS7_ILi192EEEEEELi192ENS_10bfloat16_tEfNS_4arch4Sm80ELb0ELb0ELb1ELb0ELb0ELb0ELb1ELb1EEENS1_21CollectiveEpilogueFwdINS6_IJS8_SA_S9_EEENS6_IJNS7_ILi1EEESI_SI_EEESC_SE_Li256ELb0ELb1ELb1ELb0EEENS1_19SingleTileSchedulerILb0ELb1ELb1ELi128EEEEEEEEEvNT_6ParamsE --------------------------
	.section	.text._ZN7cutlass13device_kernelIN5flash19enable_sm80_to_sm89INS1_16FlashAttnFwdSm80INS1_25CollectiveMainloopFwdSm80ILi8ELi2ELb1EN4cute5tupleIJNS5_1CILi128EEENS7_ILi96EEENS7_ILi192EEEEEELi192ENS_10bfloat16_tEfNS_4arch4Sm80ELb0ELb0ELb1ELb0ELb0ELb0ELb1ELb1EEENS1_21CollectiveEpilogueFwdINS6_IJS8_SA_S9_EEENS6_IJNS7_ILi1EEESI_SI_EEESC_SE_Li256ELb0ELb1ELb1ELb0EEENS1_19SingleTileSchedulerILb0ELb1ELb1ELi128EEEEEEEEEvNT_6ParamsE,"ax",@progbits
	.align	128
.text._ZN7cutlass13device_kernelIN5flash19enable_sm80_to_sm89INS1_16FlashAttnFwdSm80INS1_25CollectiveMainloopFwdSm80ILi8ELi2ELb1EN4cute5tupleIJNS5_1CILi128EEENS7_ILi96EEENS7_ILi192EEEEEELi192ENS_10bfloat16_tEfNS_4arch4Sm80ELb0ELb0ELb1ELb0ELb0ELb0ELb1ELb1EEENS1_21CollectiveEpilogueFwdINS6_IJS8_SA_S9_EEENS6_IJNS7_ILi1EEESI_SI_EEESC_SE_Li256ELb0ELb1ELb1ELb0EEENS1_19SingleTileSchedulerILb0ELb1ELb1ELi128EEEEEEEEEvNT_6ParamsE:
        .type           _ZN7cutlass13device_kernelIN5flash19enable_sm80_to_sm89INS1_16FlashAttnFwdSm80INS1_25CollectiveMainloopFwdSm80ILi8ELi2ELb1EN4cute5tupleIJNS5_1CILi128EEENS7_ILi96EEENS7_ILi192EEEEEELi192ENS_10bfloat16_tEfNS_4arch4Sm80ELb0ELb0ELb1ELb0ELb0ELb0ELb1ELb1EEENS1_21CollectiveEpilogueFwdINS6_IJS8_SA_S9_EEENS6_IJNS7_ILi1EEESI_SI_EEESC_SE_Li256ELb0ELb1ELb1ELb0EEENS1_19SingleTileSchedulerILb0ELb1ELb1ELi128EEEEEEEEEvNT_6ParamsE,@function
        .size           _ZN7cutlass13device_kernelIN5flash19enable_sm80_to_sm89INS1_16FlashAttnFwdSm80INS1_25CollectiveMainloopFwdSm80ILi8ELi2ELb1EN4cute5tupleIJNS5_1CILi128EEENS7_ILi96EEENS7_ILi192EEEEEELi192ENS_10bfloat16_tEfNS_4arch4Sm80ELb0ELb0ELb1ELb0ELb0ELb0ELb1ELb1EEENS1_21CollectiveEpilogueFwdINS6_IJS8_SA_S9_EEENS6_IJNS7_ILi1EEESI_SI_EEESC_SE_Li256ELb0ELb1ELb1ELb0EEENS1_19SingleTileSchedulerILb0ELb1ELb1ELi128EEEEEEEEEvNT_6ParamsE,(.L_x_45 - _ZN7cutlass13device_kernelIN5flash19enable_sm80_to_sm89INS1_16FlashAttnFwdSm80INS1_25CollectiveMainloopFwdSm80ILi8ELi2ELb1EN4cute5tupleIJNS5_1CILi128EEENS7_ILi96EEENS7_ILi192EEEEEELi192ENS_10bfloat16_tEfNS_4arch4Sm80ELb0ELb0ELb1ELb0ELb0ELb0ELb1ELb1EEENS1_21CollectiveEpilogueFwdINS6_IJS8_SA_S9_EEENS6_IJNS7_ILi1EEESI_SI_EEESC_SE_Li256ELb0ELb1ELb1ELb0EEENS1_19SingleTileSchedulerILb0ELb1ELb1ELi128EEEEEEEEEvNT_6ParamsE)
        .other          _ZN7cutlass13device_kernelIN5flash19enable_sm80_to_sm89INS1_16FlashAttnFwdSm80INS1_25CollectiveMainloopFwdSm80ILi8ELi2ELb1EN4cute5tupleIJNS5_1CILi128EEENS7_ILi96EEENS7_ILi192EEEEEELi192ENS_10bfloat16_tEfNS_4arch4Sm80ELb0ELb0ELb1ELb0ELb0ELb0ELb1ELb1EEENS1_21CollectiveEpilogueFwdINS6_IJS8_SA_S9_EEENS6_IJNS7_ILi1EEESI_SI_EEESC_SE_Li256ELb0ELb1ELb1ELb0EEENS1_19SingleTileSchedulerILb0ELb1ELb1ELi128EEEEEEEEEvNT_6ParamsE,@"STO_CUDA_ENTRY STV_DEFAULT"
_ZN7cutlass13device_kernelIN5flash19enable_sm80_to_sm89INS1_16FlashAttnFwdSm80INS1_25CollectiveMainloopFwdSm80ILi8ELi2ELb1EN4cute5tupleIJNS5_1CILi128EEENS7_ILi96EEENS7_ILi192EEEEEELi192ENS_10bfloat16_tEfNS_4arch4Sm80ELb0ELb0ELb1ELb0ELb0ELb0ELb1ELb1EEENS1_21CollectiveEpilogueFwdINS6_IJS8_SA_S9_EEENS6_IJNS7_ILi1EEESI_SI_EEESC_SE_Li256ELb0ELb1ELb1ELb0EEENS1_19SingleTileSchedulerILb0ELb1ELb1ELi128EEEEEEEEEvNT_6ParamsE:
[----:B------:R-:W-:Y:S01]  /*0000*/  LDC R1, c[0x0][0x28] ;  /* 0x00000a00ff017b82 */ /* 0x000fe20000000800 */
[----:B------:R-:W-:Y:S05]  /*0010*/  EXIT ;  /* 0x000000000000794d */ /* 0x000fea0003800000 */
.L_x_9:
        /* <DEDUP_REMOVED lines=14> */
.L_x_45:


//--------------------- .text._ZN7cutlass13device_kernelIN5flash19enable_sm80_to_sm89INS1_16FlashAttnFwdSm80INS1_25CollectiveMainloopFwdSm80ILi8ELi2ELb0EN4cute5tupleIJNS5_1CILi128EEENS7_ILi64EEENS7_ILi192EEEEEELi192ENS_10bfloat16_tEfNS_4arch4Sm80ELb0ELb0ELb1ELb1ELb0ELb0ELb1ELb1EEENS1_21CollectiveEpilogueFwdINS6_IJS8_SA_S9_EEENS6_IJNS7_ILi1EEESI_SI_EEESC_SE_Li256ELb1ELb1ELb1ELb0EEENS1_36VarlenDynamicPersistentTileSchedulerILi128ELi64ELi256ELi256ELb1ELb1ELb0ELb0ELb1ELb1EEEEEEEEEvNT_6ParamsE --------------------------
	.section	.text._ZN7cutlass13device_kernelIN5flash19enable_sm80_to_sm89INS1_16FlashAttnFwdSm80INS1_25CollectiveMainloopFwdSm80ILi8ELi2ELb0EN4cute5tupleIJNS5_1CILi128EEENS7_ILi64EEENS7_ILi192EEEEEELi192ENS_10bfloat16_tEfNS_4arch4Sm80ELb0ELb0ELb1ELb1ELb0ELb0ELb1ELb1EEENS1_21CollectiveEpilogueFwdINS6_IJS8_SA_S9_EEENS6_IJNS7_ILi1EEESI_SI_EEESC_SE_Li256ELb1ELb1ELb1ELb0EEENS1_36VarlenDynamicPersistentTileSchedulerILi128ELi64ELi256ELi256ELb1ELb1ELb0ELb0ELb1ELb1EEEEEEEEEvNT_6ParamsE,"ax",@progbits
	.align	128
.text._ZN7cutlass13device_kernelIN5flash19enable_sm80_to_sm89INS1_16FlashAttnFwdSm80INS1_25CollectiveMainloopFwdSm80ILi8ELi2ELb0EN4cute5tupleIJNS5_1CILi128EEENS7_ILi64EEENS7_ILi192EEEEEELi192ENS_10bfloat16_tEfNS_4arch4Sm80ELb0ELb0ELb1ELb1ELb0ELb0ELb1ELb1EEENS1_21CollectiveEpilogueFwdINS6_IJS8_SA_S9_EEENS6_IJNS7_ILi1EEESI_SI_EEESC_SE_Li256ELb1ELb1ELb1ELb0EEENS1_36VarlenDynamicPersistentTileSchedulerILi128ELi64ELi256ELi256ELb1ELb1ELb0ELb0ELb1ELb1EEEEEEEEEvNT_6ParamsE:
        .type           _ZN7cutlass13device_kernelIN5flash19enable_sm80_to_sm89INS1_16FlashAttnFwdSm80INS1_25CollectiveMainloopFwdSm80ILi8ELi2ELb0EN4cute5tupleIJNS5_1CILi128EEENS7_ILi64EEENS7_ILi192EEEEEELi192ENS_10bfloat16_tEfNS_4arch4Sm80ELb0ELb0ELb1ELb1ELb0ELb0ELb1ELb1EEENS1_21CollectiveEpilogueFwdINS6_IJS8_SA_S9_EEENS6_IJNS7_ILi1EEESI_SI_EEESC_SE_Li256ELb1ELb1ELb1ELb0EEENS1_36VarlenDynamicPersistentTileSchedulerILi128ELi64ELi256ELi256ELb1ELb1ELb0ELb0ELb1ELb1EEEEEEEEEvNT_6ParamsE,@function
        .size           _ZN7cutlass13device_kernelIN5flash19enable_sm80_to_sm89INS1_16FlashAttnFwdSm80INS1_25CollectiveMainloopFwdSm80ILi8ELi2ELb0EN4cute5tupleIJNS5_1CILi128EEENS7_ILi64EEENS7_ILi192EEEEEELi192ENS_10bfloat16_tEfNS_4arch4Sm80ELb0ELb0ELb1ELb1ELb0ELb0ELb1ELb1EEENS1_21CollectiveEpilogueFwdINS6_IJS8_SA_S9_EEENS6_IJNS7_ILi1EEESI_SI_EEESC_SE_Li256ELb1ELb1ELb1ELb0EEENS1_36VarlenDynamicPersistentTileSchedulerILi128ELi64ELi256ELi256ELb1ELb1ELb0ELb0ELb1ELb1EEEEEEEEEvNT_6ParamsE,(.L_x_46 - _ZN7cutlass13device_kernelIN5flash19enable_sm80_to_sm89INS1_16FlashAttnFwdSm80INS1_25CollectiveMainloopFwdSm80ILi8ELi2ELb0EN4cute5tupleIJNS5_1CILi128EEENS7_ILi64EEENS7_ILi192EEEEEELi192ENS_10bfloat16_tEfNS_4arch4Sm80ELb0ELb0ELb1ELb1ELb0ELb0ELb1ELb1EEENS1_21CollectiveEpilogueFwdINS6_IJS8_SA_S9_EEENS6_IJNS7_ILi1EEESI_SI_EEESC_SE_Li256ELb1ELb1ELb1ELb0EEENS1_36VarlenDynamicPersistentTileSchedulerILi128ELi64ELi256ELi256ELb1ELb1ELb0ELb0ELb1ELb1EEEEEEEEEvNT_6ParamsE)
        .other          _ZN7cutlass13device_kernelIN5flash19enable_sm80_to_sm89INS1_16FlashAttnFwdSm80INS1_25CollectiveMainloopFwdSm80ILi8ELi2ELb0EN4cute5tupleIJNS5_1CILi128EEENS7_ILi64EEENS7_ILi192EEEEEELi192ENS_10bfloat16_tEfNS_4arch4Sm80ELb0ELb0ELb1ELb1ELb0ELb0ELb1ELb1EEENS1_21CollectiveEpilogueFwdINS6_IJS8_SA_S9_EEENS6_IJNS7_ILi1EEESI_SI_EEESC_SE_Li256ELb1ELb1ELb1ELb0EEENS1_36VarlenDynamicPersistentTileSchedulerILi128ELi64ELi256ELi256ELb1ELb1ELb0ELb0ELb1ELb1EEEEEEEEEvNT_6ParamsE,@"STO_CUDA_ENTRY STV_DEFAULT"
_ZN7cutlass13device_kernelIN5flash19enable_sm80_to_sm89INS1_16FlashAttnFwdSm80INS1_25CollectiveMainloopFwdSm80ILi8ELi2ELb0EN4cute5tupleIJNS5_1CILi128EEENS7_ILi64EEENS7_ILi192EEEEEELi192ENS_10bfloat16_tEfNS_4arch4Sm80ELb0ELb0ELb1ELb1ELb0ELb0ELb1ELb1EEENS1_21CollectiveEpilogueFwdINS6_IJS8_SA_S9_EEENS6_IJNS7_ILi1EEESI_SI_EEESC_SE_Li256ELb1ELb1ELb1ELb0EEENS1_36VarlenDynamicPersistentTileSchedulerILi128ELi64ELi256ELi256ELb1ELb1ELb0ELb0ELb1ELb1EEEEEEEEEvNT_6ParamsE:
[----:B------:R-:W-:Y:S01]  /*0000*/  LDC R1, c[0x0][0x28] ;  /* 0x00000a00ff017b82 */ /* 0x000fe20000000800 */
[----:B------:R-:W-:Y:S05]  /*0010*/  EXIT ;  /* 0x000000000000794d */ /* 0x000fea0003800000 */
.L_x_10:
        /* <DEDUP_REMOVED lines=14> */
.L_x_46:


//--------------------- .text._ZN7cutlass13device_kernelIN5flash19enable_sm80_to_sm89INS1_16FlashAttnFwdSm80INS1_25CollectiveMainloopFwdSm80ILi8ELi2ELb0EN4cute5tupleIJNS5_1CILi128EEENS7_ILi64EEENS7_ILi192EEEEEELi192ENS_10bfloat16_tEfNS_4arch4Sm80ELb0ELb0ELb1ELb1ELb0ELb1ELb1ELb1EEENS1_21CollectiveEpilogueFwdINS6_IJS8_SA_S9_EEENS6_IJNS7_ILi1EEESI_SI_EEESC_SE_Li256ELb1ELb1ELb1ELb0EEENS1_36VarlenDynamicPersistentTileSchedulerILi128ELi64ELi256ELi256ELb1ELb1ELb0ELb0ELb1ELb1EEEEEEEEEvNT_6ParamsE --------------------------
	.section	.text._ZN7cutlass13device_kernelIN5flash19enable_sm80_to_sm89INS1_16FlashAttnFwdSm80INS1_25CollectiveMainloopFwdSm80ILi8ELi2ELb0EN4cute5tupleIJNS5_1CILi128EEENS7_ILi64EEENS7_ILi192EEEEEELi192ENS_10bfloat16_tEfNS_4arch4Sm80ELb0ELb0ELb1ELb1ELb0ELb1ELb1ELb1EEENS1_21CollectiveEpilogueFwdINS6_IJS8_SA_S9_EEENS6_IJNS7_ILi1EEESI_SI_EEESC_SE_Li256ELb1ELb1ELb1ELb0EEENS1_36VarlenDynamicPersistentTileSchedulerILi128ELi64ELi256ELi256ELb1ELb1ELb0ELb0ELb1ELb1EEEEEEEEEvNT_6ParamsE,"ax",@progbits
	.align	128
.text._ZN7cutlass13device_kernelIN5flash19enable_sm80_to_sm89INS1_16FlashAttnFwdSm80INS1_25CollectiveMainloopFwdSm80ILi8ELi2ELb0EN4cute5tupleIJNS5_1CILi128EEENS7_ILi64EEENS7_ILi192EEEEEELi192ENS_10bfloat16_tEfNS_4arch4Sm80ELb0ELb0ELb1ELb1ELb0ELb1ELb1ELb1EEENS1_21CollectiveEpilogueFwdINS6_IJS8_SA_S9_EEENS6_IJNS7_ILi1EEESI_SI_EEESC_SE_Li256ELb1ELb1ELb1ELb0EEENS1_36VarlenDynamicPersistentTileSchedulerILi128ELi64ELi256ELi256ELb1ELb1ELb0ELb0ELb1ELb1EEEEEEEEEvNT_6ParamsE:
        .type           _ZN7cutlass13device_kernelIN5flash19enable_sm80_to_sm89INS1_16FlashAttnFwdSm80INS1_25CollectiveMainloopFwdSm80ILi8ELi2ELb0EN4cute5tupleIJNS5_1CILi128EEENS7_ILi64EEENS7_ILi192EEEEEELi192ENS_10bfloat16_tEfNS_4arch4Sm80ELb0ELb0ELb1ELb1ELb0ELb1ELb1ELb1EEENS1_21CollectiveEpilogueFwdINS6_IJS8_SA_S9_EEENS6_IJNS7_ILi1EEESI_SI_EEESC_SE_Li256ELb1ELb1ELb1ELb0EEENS1_36VarlenDynamicPersistentTileSchedulerILi128ELi64ELi256ELi256ELb1ELb1ELb0ELb0ELb1ELb1EEEEEEEEEvNT_6ParamsE,@function
        .size           _ZN7cutlass13device_kernelIN5flash19enable_sm80_to_sm89INS1_16FlashAttnFwdSm80INS1_25CollectiveMainloopFwdSm80ILi8ELi2ELb0EN4cute5tupleIJNS5_1CILi128EEENS7_ILi64EEENS7_ILi192EEEEEELi192ENS_10bfloat16_tEfNS_4arch4Sm80ELb0ELb0ELb1ELb1ELb0ELb1ELb1ELb1EEENS1_21CollectiveEpilogueFwdINS6_IJS8_SA_S9_EEENS6_IJNS7_ILi1EEESI_SI_EEESC_SE_Li256ELb1ELb1ELb1ELb0EEENS1_36VarlenDynamicPersistentTileSchedulerILi128ELi64ELi256ELi256ELb1ELb1ELb0ELb0ELb1ELb1EEEEEEEEEvNT_6ParamsE,(.L_x_47 - _ZN7cutlass13device_kernelIN5flash19enable_sm80_to_sm89INS1_16FlashAttnFwdSm80INS1_25CollectiveMainloopFwdSm80ILi8ELi2ELb0EN4cute5tupleIJNS5_1CILi128EEENS7_ILi64EEENS7_ILi192EEEEEELi192ENS_10bfloat16_tEfNS_4arch4Sm80ELb0ELb0ELb1ELb1ELb0ELb1ELb1ELb1EEENS1_21CollectiveEpilogueFwdINS6_IJS8_SA_S9_EEENS6_IJNS7_ILi1EEESI_SI_EEESC_SE_Li256ELb1ELb1ELb1ELb0EEENS1_36VarlenDynamicPersistentTileSchedulerILi128ELi64ELi256ELi256ELb1ELb1ELb0ELb0ELb1ELb1EEEEEEEEEvNT_6ParamsE)
        .other          _ZN7cutlass13device_kernelIN5flash19enable_sm80_to_sm89INS1_16FlashAttnFwdSm80INS1_25CollectiveMainloopFwdSm80ILi8ELi2ELb0EN4cute5tupleIJNS5_1CILi128EEENS7_ILi64EEENS7_ILi192EEEEEELi192ENS_10bfloat16_tEfNS_4arch4Sm80ELb0ELb0ELb1ELb1ELb0ELb1ELb1ELb1EEENS1_21CollectiveEpilogueFwdINS6_IJS8_SA_S9_EEENS6_IJNS7_ILi1EEESI_SI_EEESC_SE_Li256ELb1ELb1ELb1ELb0EEENS1_36VarlenDynamicPersistentTileSchedulerILi128ELi64ELi256ELi256ELb1ELb1ELb0ELb0ELb1ELb1EEEEEEEEEvNT_6ParamsE,@"STO_CUDA_ENTRY STV_DEFAULT"
_ZN7cutlass13device_kernelIN5flash19enable_sm80_to_sm89INS1_16FlashAttnFwdSm80INS1_25CollectiveMainloopFwdSm80ILi8ELi2ELb0EN4cute5tupleIJNS5_1CILi128EEENS7_ILi64EEENS7_ILi192EEEEEELi192ENS_10bfloat16_tEfNS_4arch4Sm80ELb0ELb0ELb1ELb1ELb0ELb1ELb1ELb1EEENS1_21CollectiveEpilogueFwdINS6_IJS8_SA_S9_EEENS6_IJNS7_ILi1EEESI_SI_EEESC_SE_Li256ELb1ELb1ELb1ELb0EEENS1_36VarlenDynamicPersistentTileSchedulerILi128ELi64ELi256ELi256ELb1ELb1ELb0ELb0ELb1ELb1EEEEEEEEEvNT_6ParamsE:
[----:B------:R-:W-:Y:S01]  /*0000*/  LDC R1, c[0x0][0x28] ;  /* 0x00000a00ff017b82 */ /* 0x000fe20000000800 */
[----:B------:R-:W-:Y:S05]  /*0010*/  EXIT ;  /* 0x000000000000794d */ /* 0x000fea0003800000 */
.L_x_11:
        /* <DEDUP_REMOVED lines=14> */
.L_x_47:


//--------------------- .text._ZN7cutlass13device_kernelIN5flash19enable_sm80_to_sm89INS1_16FlashAttnFwdSm80INS1_25CollectiveMainloopFwdSm80ILi8ELi2ELb0EN4cute5tupleIJNS5_1CILi128EEENS7_ILi64EEENS7_ILi192EEEEEELi192ENS_10bfloat16_tEfNS_4arch4Sm80ELb0ELb1ELb1ELb0ELb0ELb0ELb1ELb1EEENS1_21CollectiveEpilogueFwdINS6_IJS8_SA_S9_EEENS6_IJNS7_ILi1EEESI_SI_EEESC_SE_Li256ELb0ELb1ELb1ELb0EEENS1_19SingleTileSchedulerILb0ELb1ELb1ELi128EEEEEEEEEvNT_6ParamsE --------------------------
	.section	.text._ZN7cutlass13device_kernelIN5flash19enable_sm80_to_sm89INS1_16FlashAttnFwdSm80INS1_25CollectiveMainloopFwdSm80ILi8ELi2ELb0EN4cute5tupleIJNS5_1CILi128EEENS7_ILi64EEENS7_ILi192EEEEEELi192ENS_10bfloat16_tEfNS_4arch4Sm80ELb0ELb1ELb1ELb0ELb0ELb0ELb1ELb1EEENS1_21CollectiveEpilogueFwdINS6_IJS8_SA_S9_EEENS6_IJNS7_ILi1EEESI_SI_EEESC_SE_Li256ELb0ELb1ELb1ELb0EEENS1_19SingleTileSchedulerILb0ELb1ELb1ELi128EEEEEEEEEvNT_6ParamsE,"ax",@progbits
	.align	128
.text._ZN7cutlass13device_kernelIN5flash19enable_sm80_to_sm89INS1_16FlashAttnFwdSm80INS1_25CollectiveMainloopFwdSm80ILi8ELi2ELb0EN4cute5tupleIJNS5_1CILi128EEENS7_ILi64EEENS7_ILi192EEEEEELi192ENS_10bfloat16_tEfNS_4arch4Sm80ELb0ELb1ELb1ELb0ELb0ELb0ELb1ELb1EEENS1_21CollectiveEpilogueFwdINS6_IJS8_SA_S9_EEENS6_IJNS7_ILi1EEESI_SI_EEESC_SE_Li256ELb0ELb1ELb1ELb0EEENS1_19SingleTileSchedulerILb0ELb1ELb1ELi128EEEEEEEEEvNT_6ParamsE:
        .type           _ZN7cutlass13device_kernelIN5flash19enable_sm80_to_sm89INS1_16FlashAttnFwdSm80INS1_25CollectiveMainloopFwdSm80ILi8ELi2ELb0EN4cute5tupleIJNS5_1CILi128EEENS7_ILi64EEENS7_ILi192EEEEEELi192ENS_10bfloat16_tEfNS_4arch4Sm80ELb0ELb1ELb1ELb0ELb0ELb0ELb1ELb1EEENS1_21CollectiveEpilogueFwdINS6_IJS8_SA_S9_EEENS6_IJNS7_ILi1EEESI_SI_EEESC_SE_Li256ELb0ELb1ELb1ELb0EEENS1_19SingleTileSchedulerILb0ELb1ELb1ELi128EEEEEEEEEvNT_6ParamsE,@function
        .size           _ZN7cutlass13device_kernelIN5flash19enable_sm80_to_sm89INS1_16FlashAttnFwdSm80INS1_25CollectiveMainloopFwdSm80ILi8ELi2ELb0EN4cute5tupleIJNS5_1CILi128EEENS7_ILi64EEENS7_ILi192EEEEEELi192ENS_10bfloat16_tEfNS_4arch4Sm80ELb0ELb1ELb1ELb0ELb0ELb0ELb1ELb1EEENS1_21CollectiveEpilogueFwdINS6_IJS8_SA_S9_EEENS6_IJNS7_ILi1EEESI_SI_EEESC_SE_Li256ELb0ELb1ELb1ELb0EEENS1_19SingleTileSchedulerILb0ELb1ELb1ELi128EEEEEEEEEvNT_6ParamsE,(.L_x_48 - _ZN7cutlass13device_kernelIN5flash19enable_sm80_to_sm89INS1_16FlashAttnFwdSm80INS1_25CollectiveMainloopFwdSm80ILi8ELi2ELb0EN4cute5tupleIJNS5_1CILi128EEENS7_ILi64EEENS7_ILi192EEEEEELi192ENS_10bfloat16_tEfNS_4arch4Sm80ELb0ELb1ELb1ELb0ELb0ELb0ELb1ELb1EEENS1_21CollectiveEpilogueFwdINS6_IJS8_SA_S9_EEENS6_IJNS7_ILi1EEESI_SI_EEESC_SE_Li256ELb0ELb1ELb1ELb0EEENS1_19SingleTileSchedulerILb0ELb1ELb1ELi128EEEEEEEEEvNT_6ParamsE)
        .other          _ZN7cutlass13device_kernelIN5flash19enable_sm80_to_sm89INS1_16FlashAttnFwdSm80INS1_25CollectiveMainloopFwdSm80ILi8ELi2ELb0EN4cute5tupleIJNS5_1CILi128EEENS7_ILi64EEENS7_ILi192EEEEEELi192ENS_10bfloat16_tEfNS_4arch4Sm80ELb0ELb1ELb1ELb0ELb0ELb0ELb1ELb1EEENS1_21CollectiveEpilogueFwdINS6_IJS8_SA_S9_EEENS6_IJNS7_ILi1EEESI_SI_EEESC_SE_Li256ELb0ELb1ELb1ELb0EEENS1_19SingleTileSchedulerILb0ELb1ELb1ELi128EEEEEEEEEvNT_6ParamsE,@"STO_CUDA_ENTRY STV_DEFAULT"
_ZN7cutlass13device_kernelIN5flash19enable_sm80_to_sm89INS1_16FlashAttnFwdSm80INS1_25CollectiveMainloopFwdSm80ILi8ELi2ELb0EN4cute5tupleIJNS5_1CILi128EEENS7_ILi64EEENS7_ILi192EEEEEELi192ENS_10bfloat16_tEfNS_4arch4Sm80ELb0ELb1ELb1ELb0ELb0ELb0ELb1ELb1EEENS1_21CollectiveEpilogueFwdINS6_IJS8_SA_S9_EEENS6_IJNS7_ILi1EEESI_SI_EEESC_SE_Li256ELb0ELb1ELb1ELb0EEENS1_19SingleTileSchedulerILb0ELb1ELb1ELi128EEEEEEEEEvNT_6ParamsE:
[----:B------:R-:W-:Y:S01]  /*0000*/  LDC R1, c[0x0][0x28] ;  /* 0x00000a00ff017b82 */ /* 0x000fe20000000800 */
[----:B------:R-:W-:Y:S05]  /*0010*/  EXIT ;  /* 0x000000000000794d */ /* 0x000fea0003800000 */
.L_x_12:
        /* <DEDUP_REMOVED lines=14> */
.L_x_48:


//--------------------- .text._ZN7cutlass13device_kernelIN5flash19enable_sm80_to_sm89INS1_16FlashAttnFwdSm80INS1_25CollectiveMainloopFwdSm80ILi8ELi2ELb0EN4cute5tupleIJNS5_1CILi128EEENS7_ILi64EEENS7_ILi192EEEEEELi192ENS_10bfloat16_tEfNS_4arch4Sm80ELb0ELb1ELb1ELb1ELb0ELb0ELb1ELb1EEENS1_21CollectiveEpilogueFwdINS6_IJS8_SA_S9_EEENS6_IJNS7_ILi1EEESI_SI_EEESC_SE_Li256ELb1ELb1ELb1ELb0EEENS1_36VarlenDynamicPersistentTileSchedulerILi128ELi64ELi256ELi256ELb1ELb1ELb0ELb1ELb0ELb1EEEEEEEEEvNT_6ParamsE --------------------------
	.section	.text._ZN7cutlass13device_kernelIN5flash19enable_sm80_to_sm89INS1_16FlashAttnFwdSm80INS1_25CollectiveMainloopFwdSm80ILi8ELi2ELb0EN4cute5tupleIJNS5_1CILi128EEENS7_ILi64EEENS7_ILi192EEEEEELi192ENS_10bfloat16_tEfNS_4arch4Sm80ELb0ELb1ELb1ELb1ELb0ELb0ELb1ELb1EEENS1_21CollectiveEpilogueFwdINS6_IJS8_SA_S9_EEENS6_IJNS7_ILi1EEESI_SI_EEESC_SE_Li256ELb1ELb1ELb1ELb0EEENS1_36VarlenDynamicPersistentTileSchedulerILi128ELi64ELi256ELi256ELb1ELb1ELb0ELb1ELb0ELb1EEEEEEEEEvNT_6ParamsE,"ax",@progbits
	.align	128
.text._ZN7cutlass13device_kernelIN5flash19enable_sm80_to_sm89INS1_16FlashAttnFwdSm80INS1_25CollectiveMainloopFwdSm80ILi8ELi2ELb0EN4cute5tupleIJNS5_1CILi128EEENS7_ILi64EEENS7_ILi192EEEEEELi192ENS_10bfloat16_tEfNS_4arch4Sm80ELb0ELb1ELb1ELb1ELb0ELb0ELb1ELb1EEENS1_21CollectiveEpilogueFwdINS6_IJS8_SA_S9_EEENS6_IJNS7_ILi1EEESI_SI_EEESC_SE_Li256ELb1ELb1ELb1ELb0EEENS1_36VarlenDynamicPersistentTileSchedulerILi128ELi64ELi256ELi256ELb1ELb1ELb0ELb1ELb0ELb1EEEEEEEEEvNT_6ParamsE:
        .type           _ZN7cutlass13device_kernelIN5flash19enable_sm80_to_sm89INS1_16FlashAttnFwdSm80INS1_25CollectiveMainloopFwdSm80ILi8ELi2ELb0EN4cute5tupleIJNS5_1CILi128EEENS7_ILi64EEENS7_ILi192EEEEEELi192ENS_10bfloat16_tEfNS_4arch4Sm80ELb0ELb1ELb1ELb1ELb0ELb0ELb1ELb1EEENS1_21CollectiveEpilogueFwdINS6_IJS8_SA_S9_EEENS6_IJNS7_ILi1EEESI_SI_EEESC_SE_Li256ELb1ELb1ELb1ELb0EEENS1_36VarlenDynamicPersistentTileSchedulerILi128ELi64ELi256ELi256ELb1ELb1ELb0ELb1ELb0ELb1EEEEEEEEEvNT_6ParamsE,@function
        .size           _ZN7cutlass13device_kernelIN5flash19enable_sm80_to_sm89INS1_16FlashAttnFwdSm80INS1_25CollectiveMainloopFwdSm80ILi8ELi2ELb0EN4cute5tupleIJNS5_1CILi128EEENS7_ILi64EEENS7_ILi192EEEEEELi192ENS_10bfloat16_tEfNS_4arch4Sm80ELb0ELb1ELb1ELb1ELb0ELb0ELb1ELb1EEENS1_21CollectiveEpilogueFwdINS6_IJS8_SA_S9_EEENS6_IJNS7_ILi1EEESI_SI_EEESC_SE_Li256ELb1ELb1ELb1ELb0EEENS1_36VarlenDynamicPersistentTileSchedulerILi128ELi64ELi256ELi256ELb1ELb1ELb0ELb1ELb0ELb1EEEEEEEEEvNT_6ParamsE,(.L_x_49 - _ZN7cutlass13device_kernelIN5flash19enable_sm80_to_sm89INS1_16FlashAttnFwdSm80INS1_25CollectiveMainloopFwdSm80ILi8ELi2ELb0EN4cute5tupleIJNS5_1CILi128EEENS7_ILi64EEENS7_ILi192EEEEEELi192ENS_10bfloat16_tEfNS_4arch4Sm80ELb0ELb1ELb1ELb1ELb0ELb0ELb1ELb1EEENS1_21CollectiveEpilogueFwdINS6_IJS8_SA_S9_EEENS6_IJNS7_ILi1EEESI_SI_EEESC_SE_Li256ELb1ELb1ELb1ELb0EEENS1_36VarlenDynamicPersistentTileSchedulerILi128ELi64ELi256ELi256ELb1ELb1ELb0ELb1ELb0ELb1EEEEEEEEEvNT_6ParamsE)
        .other          _ZN7cutlass13device_kernelIN5flash19enable_sm80_to_sm89INS1_16FlashAttnFwdSm80INS1_25CollectiveMainloopFwdSm80ILi8ELi2ELb0EN4cute5tupleIJNS5_1CILi128EEENS7_ILi64EEENS7_ILi192EEEEEELi192ENS_10bfloat16_tEfNS_4arch4Sm80ELb0ELb1ELb1ELb1ELb0ELb0ELb1ELb1EEENS1_21CollectiveEpilogueFwdINS6_IJS8_SA_S9_EEENS6_IJNS7_ILi1EEESI_SI_EEESC_SE_Li256ELb1ELb1ELb1ELb0EEENS1_36VarlenDynamicPersistentTileSchedulerILi128ELi64ELi256ELi256ELb1ELb1ELb0ELb1ELb0ELb1EEEEEEEEEvNT_6ParamsE,@"STO_CUDA_ENTRY STV_DEFAULT"
_ZN7cutlass13device_kernelIN5flash19enable_sm80_to_sm89INS1_16FlashAttnFwdSm80INS1_25CollectiveMainloopFwdSm80ILi8ELi2ELb0EN4cute5tupleIJNS5_1CILi128EEENS7_ILi64EEENS7_ILi192EEEEEELi192ENS_10bfloat16_tEfNS_4arch4Sm80ELb0ELb1ELb1ELb1ELb0ELb0ELb1ELb1EEENS1_21CollectiveEpilogueFwdINS6_IJS8_SA_S9_EEENS6_IJNS7_ILi1EEESI_SI_EEESC_SE_Li256ELb1ELb1ELb1ELb0EEENS1_36VarlenDynamicPersistentTileSchedulerILi128ELi64ELi256ELi256ELb1ELb1ELb0ELb1ELb0ELb1EEEEEEEEEvNT_6ParamsE:
[----:B------:R-:W-:Y:S01]  /*0000*/  LDC R1, c[0x0][0x28] ;  /* 0x00000a00ff017b82 */ /* 0x000fe20000000800 */
[----:B------:R-:W-:Y:S05]  /*0010*/  EXIT ;  /* 0x000000000000794d */ /* 0x000fea0003800000 */
.L_x_13:
        /* <DEDUP_REMOVED lines=14> */
.L_x_49:


//--------------------- .text._ZN7cutlass13device_kernelIN5flash19enable_sm80_to_sm89INS1_16FlashAttnFwdSm80INS1_25CollectiveMainloopFwdSm80ILi8ELi2ELb0EN4cute5tupleIJNS5_1CILi128EEENS7_ILi64EEENS7_ILi192EEEEEELi192ENS_10bfloat16_tEfNS_4arch4Sm80ELb0ELb1ELb1ELb1ELb0ELb1ELb1ELb1EEENS1_21CollectiveEpilogueFwdINS6_IJS8_SA_S9_EEENS6_IJNS7_ILi1EEESI_SI_EEESC_SE_Li256ELb1ELb1ELb1ELb0EEENS1_36VarlenDynamicPersistentTileSchedulerILi128ELi64ELi256ELi256ELb1ELb1ELb0ELb1ELb0ELb1EEEEEEEEEvNT_6ParamsE --------------------------
	.section	.text._ZN7cutlass13device_kernelIN5flash19enable_sm80_to_sm89INS1_16FlashAttnFwdSm80INS1_25CollectiveMainloopFwdSm80ILi8ELi2ELb0EN4cute5tupleIJNS5_1CILi128EEENS7_ILi64EEENS7_ILi192EEEEEELi192ENS_10bfloat16_tEfNS_4arch4Sm80ELb0ELb1ELb1ELb1ELb0ELb1ELb1ELb1EEENS1_21CollectiveEpilogueFwdINS6_IJS8_SA_S9_EEENS6_IJNS7_ILi1EEESI_SI_EEESC_SE_Li256ELb1ELb1ELb1ELb0EEENS1_36VarlenDynamicPersistentTileSchedulerILi128ELi64ELi256ELi256ELb1ELb1ELb0ELb1ELb0ELb1EEEEEEEEEvNT_6ParamsE,"ax",@progbits
	.align	128
.text._ZN7cutlass13device_kernelIN5flash19enable_sm80_to_sm89INS1_16FlashAttnFwdSm80INS1_25CollectiveMainloopFwdSm80ILi8ELi2ELb0EN4cute5tupleIJNS5_1CILi128EEENS7_ILi64EEENS7_ILi192EEEEEELi192ENS_10bfloat16_tEfNS_4arch4Sm80ELb0ELb1ELb1ELb1ELb0ELb1ELb1ELb1EEENS1_21CollectiveEpilogueFwdINS6_IJS8_SA_S9_EEENS6_IJNS7_ILi1EEESI_SI_EEESC_SE_Li256ELb1ELb1ELb1ELb0EEENS1_36VarlenDynamicPersistentTileSchedulerILi128ELi64ELi256ELi256ELb1ELb1ELb0ELb1ELb0ELb1EEEEEEEEEvNT_6ParamsE:
        .type           _ZN7cutlass13device_kernelIN5flash19enable_sm80_to_sm89INS1_16FlashAttnFwdSm80INS1_25CollectiveMainloopFwdSm80ILi8ELi2ELb0EN4cute5tupleIJNS5_1CILi128EEENS7_ILi64EEENS7_ILi192EEEEEELi192ENS_10bfloat16_tEfNS_4arch4Sm80ELb0ELb1ELb1ELb1ELb0ELb1ELb1ELb1EEENS1_21CollectiveEpilogueFwdINS6_IJS8_SA_S9_EEENS6_IJNS7_ILi1EEESI_SI_EEESC_SE_Li256ELb1ELb1ELb1ELb0EEENS1_36VarlenDynamicPersistentTileSchedulerILi128ELi64ELi256ELi256ELb1ELb1ELb0ELb1ELb0ELb1EEEEEEEEEvNT_6ParamsE,@function
        .size           _ZN7cutlass13device_kernelIN5flash19enable_sm80_to_sm89INS1_16FlashAttnFwdSm80INS1_25CollectiveMainloopFwdSm80ILi8ELi2ELb0EN4cute5tupleIJNS5_1CILi128EEENS7_ILi64EEENS7_ILi192EEEEEELi192ENS_10bfloat16_tEfNS_4arch4Sm80ELb0ELb1ELb1ELb1ELb0ELb1ELb1ELb1EEENS1_21CollectiveEpilogueFwdINS6_IJS8_SA_S9_EEENS6_IJNS7_ILi1EEESI_SI_EEESC_SE_Li256ELb1ELb1ELb1ELb0EEENS1_36VarlenDynamicPersistentTileSchedulerILi128ELi64ELi256ELi256ELb1ELb1ELb0ELb1ELb0ELb1EEEEEEEEEvNT_6ParamsE,(.L_x_50 - _ZN7cutlass13device_kernelIN5flash19enable_sm80_to_sm89INS1_16FlashAttnFwdSm80INS1_25CollectiveMainloopFwdSm80ILi8ELi2ELb0EN4cute5tupleIJNS5_1CILi128EEENS7_ILi64EEENS7_ILi192EEEEEELi192ENS_10bfloat16_tEfNS_4arch4Sm80ELb0ELb1ELb1ELb1ELb0ELb1ELb1ELb1EEENS1_21CollectiveEpilogueFwdINS6_IJS8_SA_S9_EEENS6_IJNS7_ILi1EEESI_SI_EEESC_SE_Li256ELb1ELb1ELb1ELb0EEENS1_36VarlenDynamicPersistentTileSchedulerILi128ELi64ELi256ELi256ELb1ELb1ELb0ELb1ELb0ELb1EEEEEEEEEvNT_6ParamsE)
        .other          _ZN7cutlass13device_kernelIN5flash19enable_sm80_to_sm89INS1_16FlashAttnFwdSm80INS1_25CollectiveMainloopFwdSm80ILi8ELi2ELb0EN4cute5tupleIJNS5_1CILi128EEENS7_ILi64EEENS7_ILi192EEEEEELi192ENS_10bfloat16_tEfNS_4arch4Sm80ELb0ELb1ELb1ELb1ELb0ELb1ELb1ELb1EEENS1_21CollectiveEpilogueFwdINS6_IJS8_SA_S9_EEENS6_IJNS7_ILi1EEESI_SI_EEESC_SE_Li256ELb1ELb1ELb1ELb0EEENS1_36VarlenDynamicPersistentTileSchedulerILi128ELi64ELi256ELi256ELb1ELb1ELb0ELb1ELb0ELb1EEEEEEEEEvNT_6ParamsE,@"STO_CUDA_ENTRY STV_DEFAULT"
_ZN7cutlass13device_kernelIN5flash19enable_sm80_to_sm89INS1_16FlashAttnFwdSm80INS1_25CollectiveMainloopFwdSm80ILi8ELi2ELb0EN4cute5tupleIJNS5_1CILi128EEENS7_ILi64EEENS7_ILi192EEEEEELi192ENS_10bfloat16_tEfNS_4arch4Sm80ELb0ELb1ELb1ELb1ELb0ELb1ELb1ELb1EEENS1_21CollectiveEpilogueFwdINS6_IJS8_SA_S9_EEENS6_IJNS7_ILi1EEESI_SI_EEESC_SE_Li256ELb1ELb1ELb1ELb0EEENS1_36VarlenDynamicPersistentTileSchedulerILi128ELi64ELi256ELi256ELb1ELb1ELb0ELb1ELb0ELb1EEEEEEEEEvNT_6ParamsE:
[----:B------:R-:W-:Y:S01]  /*0000*/  LDC R1, c[0x0][0x28] ;  /* 0x00000a00ff017b82 */ /* 0x000fe20000000800 */
[----:B------:R-:W-:Y:S05]  /*0010*/  EXIT ;  /* 0x000000000000794d */ /* 0x000fea0003800000 */
.L_x_14:
        /* <DEDUP_REMOVED lines=14> */
.L_x_50:


//--------------------- .text._ZN7cutlass13device_kernelIN5flash19enable_sm80_to_sm89INS1_16FlashAttnFwdSm80INS1_25CollectiveMainloopFwdSm80ILi8ELi2ELb1EN4cute5tupleIJNS5_1CILi128EEENS7_ILi96EEENS7_ILi192EEEEEELi192ENS_10bfloat16_tEfNS_4arch4Sm80ELb1ELb0ELb1ELb0ELb0ELb0ELb1ELb1EEENS1_21CollectiveEpilogueFwdINS6_IJS8_SA_S9_EEENS6_IJNS7_ILi1EEESI_SI_EEESC_SE_Li256ELb0ELb1ELb1ELb0EEENS1_30DynamicPersistentTileSchedulerILi256ELi256ELb1ELb1ELb0EEEEEEEEEvNT_6ParamsE --------------------------
	.section	.text._ZN7cutlass13device_kernelIN5flash19enable_sm80_to_sm89INS1_16FlashAttnFwdSm80INS1_25CollectiveMainloopFwdSm80ILi8ELi2ELb1EN4cute5tupleIJNS5_1CILi128EEENS7_ILi96EEENS7_ILi192EEEEEELi192ENS_10bfloat16_tEfNS_4arch4Sm80ELb1ELb0ELb1ELb0ELb0ELb0ELb1ELb1EEENS1_21CollectiveEpilogueFwdINS6_IJS8_SA_S9_EEENS6_IJNS7_ILi1EEESI_SI_EEESC_SE_Li256ELb0ELb1ELb1ELb0EEENS1_30DynamicPersistentTileSchedulerILi256ELi256ELb1ELb1ELb0EEEEEEEEEvNT_6ParamsE,"ax",@progbits
	.align	128
.text._ZN7cutlass13device_kernelIN5flash19enable_sm80_to_sm89INS1_16FlashAttnFwdSm80INS1_25CollectiveMainloopFwdSm80ILi8ELi2ELb1EN4cute5tupleIJNS5_1CILi128EEENS7_ILi96EEENS7_ILi192EEEEEELi192ENS_10bfloat16_tEfNS_4arch4Sm80ELb1ELb0ELb1ELb0ELb0ELb0ELb1ELb1EEENS1_21CollectiveEpilogueFwdINS6_IJS8_SA_S9_EEENS6_IJNS7_ILi1EEESI_SI_EEESC_SE_Li256ELb0ELb1ELb1ELb0EEENS1_30DynamicPersistentTileSchedulerILi256ELi256ELb1ELb1ELb0EEEEEEEEEvNT_6ParamsE:
        .type           _ZN7cutlass13device_kernelIN5flash19enable_sm80_to_sm89INS1_16FlashAttnFwdSm80INS1_25CollectiveMainloopFwdSm80ILi8ELi2ELb1EN4cute5tupleIJNS5_1CILi128EEENS7_ILi96EEENS7_ILi192EEEEEELi192ENS_10bfloat16_tEfNS_4arch4Sm80ELb1ELb0ELb1ELb0ELb0ELb0ELb1ELb1EEENS1_21CollectiveEpilogueFwdINS6_IJS8_SA_S9_EEENS6_IJNS7_ILi1EEESI_SI_EEESC_SE_Li256ELb0ELb1ELb1ELb0EEENS1_30DynamicPersistentTileSchedulerILi256ELi256ELb1ELb1ELb0EEEEEEEEEvNT_6ParamsE,@function
        .size           _ZN7cutlass13device_kernelIN5flash19enable_sm80_to_sm89INS1_16FlashAttnFwdSm80INS1_25CollectiveMainloopFwdSm80ILi8ELi2ELb1EN4cute5tupleIJNS5_1CILi128EEENS7_ILi96EEENS7_ILi192EEEEEELi192ENS_10bfloat16_tEfNS_4arch4Sm80ELb1ELb0ELb1ELb0ELb0ELb0ELb1ELb1EEENS1_21CollectiveEpilogueFwdINS6_IJS8_SA_S9_EEENS6_IJNS7_ILi1EEESI_SI_EEESC_SE_Li256ELb0ELb1ELb1ELb0EEENS1_30DynamicPersistentTileSchedulerILi256ELi256ELb1ELb1ELb0EEEEEEEEEvNT_6ParamsE,(.L_x_51 - _ZN7cutlass13device_kernelIN5flash19enable_sm80_to_sm89INS1_16FlashAttnFwdSm80INS1_25CollectiveMainloopFwdSm80ILi8ELi2ELb1EN4cute5tupleIJNS5_1CILi128EEENS7_ILi96EEENS7_ILi192EEEEEELi192ENS_10bfloat16_tEfNS_4arch4Sm80ELb1ELb0ELb1ELb0ELb0ELb0ELb1ELb1EEENS1_21CollectiveEpilogueFwdINS6_IJS8_SA_S9_EEENS6_IJNS7_ILi1EEESI_SI_EEESC_SE_Li256ELb0ELb1ELb1ELb0EEENS1_30DynamicPersistentTileSchedulerILi256ELi256ELb1ELb1ELb0EEEEEEEEEvNT_6ParamsE)
        .other          _ZN7cutlass13device_kernelIN5flash19enable_sm80_to_sm89INS1_16FlashAttnFwdSm80INS1_25CollectiveMainloopFwdSm80ILi8ELi2ELb1EN4cute5tupleIJNS5_1CILi128EEENS7_ILi96EEENS7_ILi192EEEEEELi192ENS_10bfloat16_tEfNS_4arch4Sm80ELb1ELb0ELb1ELb0ELb0ELb0ELb1ELb1EEENS1_21CollectiveEpilogueFwdINS6_IJS8_SA_S9_EEENS6_IJNS7_ILi1EEESI_SI_EEESC_SE_Li256ELb0ELb1ELb1ELb0EEENS1_30DynamicPersistentTileSchedulerILi256ELi256ELb1ELb1ELb0EEEEEEEEEvNT_6ParamsE,@"STO_CUDA_ENTRY STV_DEFAULT"
_ZN7cutlass13device_kernelIN5flash19enable_sm80_to_sm89INS1_16FlashAttnFwdSm80INS1_25CollectiveMainloopFwdSm80ILi8ELi2ELb1EN4cute5tupleIJNS5_1CILi128EEENS7_ILi96EEENS7_ILi192EEEEEELi192ENS_10bfloat16_tEfNS_4arch4Sm80ELb1ELb0ELb1ELb0ELb0ELb0ELb1ELb1EEENS1_21CollectiveEpilogueFwdINS6_IJS8_SA_S9_EEENS6_IJNS7_ILi1EEESI_SI_EEESC_SE_Li256ELb0ELb1ELb1ELb0EEENS1_30DynamicPersistentTileSchedulerILi256ELi256ELb1ELb1ELb0EEEEEEEEEvNT_6ParamsE:
[----:B------:R-:W-:Y:S01]  /*0000*/  LDC R1, c[0x0][0x28] ;  /* 0x00000a00ff017b82 */ /* 0x000fe20000000800 */
[----:B------:R-:W-:Y:S05]  /*0010*/  EXIT ;  /* 0x000000000000794d */ /* 0x000fea0003800000 */
.L_x_15:
        /* <DEDUP_REMOVED lines=14> */
.L_x_51:


//--------------------- .text._ZN7cutlass13device_kernelIN5flash19enable_sm80_to_sm89INS1_16FlashAttnFwdSm80INS1_25CollectiveMainloopFwdSm80ILi8ELi2ELb0EN4cute5tupleIJNS5_1CILi128EEENS7_ILi64EEENS7_ILi192EEEEEELi192ENS_10bfloat16_tEfNS_4arch4Sm80ELb1ELb0ELb1ELb1ELb0ELb0ELb1ELb1EEENS1_21CollectiveEpilogueFwdINS6_IJS8_SA_S9_EEENS6_IJNS7_ILi1EEESI_SI_EEESC_SE_Li256ELb1ELb1ELb1ELb0EEENS1_36VarlenDynamicPersistentTileSchedulerILi128ELi64ELi256ELi256ELb1ELb1ELb0ELb1ELb1ELb1EEEEEEEEEvNT_6ParamsE --------------------------
	.section	.text._ZN7cutlass13device_kernelIN5flash19enable_sm80_to_sm89INS1_16FlashAttnFwdSm80INS1_25CollectiveMainloopFwdSm80ILi8ELi2ELb0EN4cute5tupleIJNS5_1CILi128EEENS7_ILi64EEENS7_ILi192EEEEEELi192ENS_10bfloat16_tEfNS_4arch4Sm80ELb1ELb0ELb1ELb1ELb0ELb0ELb1ELb1EEENS1_21CollectiveEpilogueFwdINS6_IJS8_SA_S9_EEENS6_IJNS7_ILi1EEESI_SI_EEESC_SE_Li256ELb1ELb1ELb1ELb0EEENS1_36VarlenDynamicPersistentTileSchedulerILi128ELi64ELi256ELi256ELb1ELb1ELb0ELb1ELb1ELb1EEEEEEEEEvNT_6ParamsE,"ax",@progbits
	.align	128
.text._ZN7cutlass13device_kernelIN5flash19enable_sm80_to_sm89INS1_16FlashAttnFwdSm80INS1_25CollectiveMainloopFwdSm80ILi8ELi2ELb0EN4cute5tupleIJNS5_1CILi128EEENS7_ILi64EEENS7_ILi192EEEEEELi192ENS_10bfloat16_tEfNS_4arch4Sm80ELb1ELb0ELb1ELb1ELb0ELb0ELb1ELb1EEENS1_21CollectiveEpilogueFwdINS6_IJS8_SA_S9_EEENS6_IJNS7_ILi1EEESI_SI_EEESC_SE_Li256ELb1ELb1ELb1ELb0EEENS1_36VarlenDynamicPersistentTileSchedulerILi128ELi64ELi256ELi256ELb1ELb1ELb0ELb1ELb1ELb1EEEEEEEEEvNT_6ParamsE:
        .type           _ZN7cutlass13device_kernelIN5flash19enable_sm80_to_sm89INS1_16FlashAttnFwdSm80INS1_25CollectiveMainloopFwdSm80ILi8ELi2ELb0EN4cute5tupleIJNS5_1CILi128EEENS7_ILi64EEENS7_ILi192EEEEEELi192ENS_10bfloat16_tEfNS_4arch4Sm80ELb1ELb0ELb1ELb1ELb0ELb0ELb1ELb1EEENS1_21CollectiveEpilogueFwdINS6_IJS8_SA_S9_EEENS6_IJNS7_ILi1EEESI_SI_EEESC_SE_Li256ELb1ELb1ELb1ELb0EEENS1_36VarlenDynamicPersistentTileSchedulerILi128ELi64ELi256ELi256ELb1ELb1ELb0ELb1ELb1ELb1EEEEEEEEEvNT_6ParamsE,@function
        .size           _ZN7cutlass13device_kernelIN5flash19enable_sm80_to_sm89INS1_16FlashAttnFwdSm80INS1_25CollectiveMainloopFwdSm80ILi8ELi2ELb0EN4cute5tupleIJNS5_1CILi128EEENS7_ILi64EEENS7_ILi192EEEEEELi192ENS_10bfloat16_tEfNS_4arch4Sm80ELb1ELb0ELb1ELb1ELb0ELb0ELb1ELb1EEENS1_21CollectiveEpilogueFwdINS6_IJS8_SA_S9_EEENS6_IJNS7_ILi1EEESI_SI_EEESC_SE_Li256ELb1ELb1ELb1ELb0EEENS1_36VarlenDynamicPersistentTileSchedulerILi128ELi64ELi256ELi256ELb1ELb1ELb0ELb1ELb1ELb1EEEEEEEEEvNT_6ParamsE,(.L_x_52 - _ZN7cutlass13device_kernelIN5flash19enable_sm80_to_sm89INS1_16FlashAttnFwdSm80INS1_25CollectiveMainloopFwdSm80ILi8ELi2ELb0EN4cute5tupleIJNS5_1CILi128EEENS7_ILi64EEENS7_ILi192EEEEEELi192ENS_10bfloat16_tEfNS_4arch4Sm80ELb1ELb0ELb1ELb1ELb0ELb0ELb1ELb1EEENS1_21CollectiveEpilogueFwdINS6_IJS8_SA_S9_EEENS6_IJNS7_ILi1EEESI_SI_EEESC_SE_Li256ELb1ELb1ELb1ELb0EEENS1_36VarlenDynamicPersistentTileSchedulerILi128ELi64ELi256ELi256ELb1ELb1ELb0ELb1ELb1ELb1EEEEEEEEEvNT_6ParamsE)
        .other          _ZN7cutlass13device_kernelIN5flash19enable_sm80_to_sm89INS1_16FlashAttnFwdSm80INS1_25CollectiveMainloopFwdSm80ILi8ELi2ELb0EN4cute5tupleIJNS5_1CILi128EEENS7_ILi64EEENS7_ILi192EEEEEELi192ENS_10bfloat16_tEfNS_4arch4Sm80ELb1ELb0ELb1ELb1ELb0ELb0ELb1ELb1EEENS1_21CollectiveEpilogueFwdINS6_IJS8_SA_S9_EEENS6_IJNS7_ILi1EEESI_SI_EEESC_SE_Li256ELb1ELb1ELb1ELb0EEENS1_36VarlenDynamicPersistentTileSchedulerILi128ELi64ELi256ELi256ELb1ELb1ELb0ELb1ELb1ELb1EEEEEEEEEvNT_6ParamsE,@"STO_CUDA_ENTRY STV_DEFAULT"
_ZN7cutlass13device_kernelIN5flash19enable_sm80_to_sm89INS1_16FlashAttnFwdSm80INS1_25CollectiveMainloopFwdSm80ILi8ELi2ELb0EN4cute5tupleIJNS5_1CILi128EEENS7_ILi64EEENS7_ILi192EEEEEELi192ENS_10bfloat16_tEfNS_4arch4Sm80ELb1ELb0ELb1ELb1ELb0ELb0ELb1ELb1EEENS1_21CollectiveEpilogueFwdINS6_IJS8_SA_S9_EEENS6_IJNS7_ILi1EEESI_SI_EEESC_SE_Li256ELb1ELb1ELb1ELb0EEENS1_36VarlenDynamicPersistentTileSchedulerILi128ELi64ELi256ELi256ELb1ELb1ELb0ELb1ELb1ELb1EEEEEEEEEvNT_6ParamsE:
[----:B------:R-:W-:Y:S01]  /*0000*/  LDC R1, c[0x0][0x28] ;  /* 0x00000a00ff017b82 */ /* 0x000fe20000000800 */
[----:B------:R-:W-:Y:S05]  /*0010*/  EXIT ;  /* 0x000000000000794d */ /* 0x000fea0003800000 */
.L_x_16:
        /* <DEDUP_REMOVED lines=14> */
.L_x_52:


//--------------------- .text._ZN7cutlass13device_kernelIN5flash19enable_sm80_to_sm89INS1_16FlashAttnFwdSm80INS1_25CollectiveMainloopFwdSm80ILi8ELi2ELb0EN4cute5tupleIJNS5_1CILi128EEENS7_ILi64EEENS7_ILi192EEEEEELi192ENS_10bfloat16_tEfNS_4arch4Sm80ELb1ELb0ELb1ELb1ELb0ELb1ELb1ELb1EEENS1_21CollectiveEpilogueFwdINS6_IJS8_SA_S9_EEENS6_IJNS7_ILi1EEESI_SI_EEESC_SE_Li256ELb1ELb1ELb1ELb0EEENS1_36VarlenDynamicPersistentTileSchedulerILi128ELi64ELi256ELi256ELb1ELb1ELb0ELb1ELb1ELb1EEEEEEEEEvNT_6ParamsE --------------------------
	.section	.text._ZN7cutlass13device_kernelIN5flash19enable_sm80_to_sm89INS1_16FlashAttnFwdSm80INS1_25CollectiveMainloopFwdSm80ILi8ELi2ELb0EN4cute5tupleIJNS5_1CILi128EEENS7_ILi64EEENS7_ILi192EEEEEELi192ENS_10bfloat16_tEfNS_4arch4Sm80ELb1ELb0ELb1ELb1ELb0ELb1ELb1ELb1EEENS1_21CollectiveEpilogueFwdINS6_IJS8_SA_S9_EEENS6_IJNS7_ILi1EEESI_SI_EEESC_SE_Li256ELb1ELb1ELb1ELb0EEENS1_36VarlenDynamicPersistentTileSchedulerILi128ELi64ELi256ELi256ELb1ELb1ELb0ELb1ELb1ELb1EEEEEEEEEvNT_6ParamsE,"ax",@progbits
	.align	128
.text._ZN7cutlass13device_kernelIN5flash19enable_sm80_to_sm89INS1_16FlashAttnFwdSm80INS1_25CollectiveMainloopFwdSm80ILi8ELi2ELb0EN4cute5tupleIJNS5_1CILi128EEENS7_ILi64EEENS7_ILi192EEEEEELi192ENS_10bfloat16_tEfNS_4arch4Sm80ELb1ELb0ELb1ELb1ELb0ELb1ELb1ELb1EEENS1_21CollectiveEpilogueFwdINS6_IJS8_SA_S9_EEENS6_IJNS7_ILi1EEESI_SI_EEESC_SE_Li256ELb1ELb1ELb1ELb0EEENS1_36VarlenDynamicPersistentTileSchedulerILi128ELi64ELi256ELi256ELb1ELb1ELb0ELb1ELb1ELb1EEEEEEEEEvNT_6ParamsE:
        .type           _ZN7cutlass13device_kernelIN5flash19enable_sm80_to_sm89INS1_16FlashAttnFwdSm80INS1_25CollectiveMainloopFwdSm80ILi8ELi2ELb0EN4cute5tupleIJNS5_1CILi128EEENS7_ILi64EEENS7_ILi192EEEEEELi192ENS_10bfloat16_tEfNS_4arch4Sm80ELb1ELb0ELb1ELb1ELb0ELb1ELb1ELb1EEENS1_21CollectiveEpilogueFwdINS6_IJS8_SA_S9_EEENS6_IJNS7_ILi1EEESI_SI_EEESC_SE_Li256ELb1ELb1ELb1ELb0EEENS1_36VarlenDynamicPersistentTileSchedulerILi128ELi64ELi256ELi256ELb1ELb1ELb0ELb1ELb1ELb1EEEEEEEEEvNT_6ParamsE,@function
        .size           _ZN7cutlass13device_kernelIN5flash19enable_sm80_to_sm89INS1_16FlashAttnFwdSm80INS1_25CollectiveMainloopFwdSm80ILi8ELi2ELb0EN4cute5tupleIJNS5_1CILi128EEENS7_ILi64EEENS7_ILi192EEEEEELi192ENS_10bfloat16_tEfNS_4arch4Sm80ELb1ELb0ELb1ELb1ELb0ELb1ELb1ELb1EEENS1_21CollectiveEpilogueFwdINS6_IJS8_SA_S9_EEENS6_IJNS7_ILi1EEESI_SI_EEESC_SE_Li256ELb1ELb1ELb1ELb0EEENS1_36VarlenDynamicPersistentTileSchedulerILi128ELi64ELi256ELi256ELb1ELb1ELb0ELb1ELb1ELb1EEEEEEEEEvNT_6ParamsE,(.L_x_53 - _ZN7cutlass13device_kernelIN5flash19enable_sm80_to_sm89INS1_16FlashAttnFwdSm80INS1_25CollectiveMainloopFwdSm80ILi8ELi2ELb0EN4cute5tupleIJNS5_1CILi128EEENS7_ILi64EEENS7_ILi192EEEEEELi192ENS_10bfloat16_tEfNS_4arch4Sm80ELb1ELb0ELb1ELb1ELb0ELb1ELb1ELb1EEENS1_21CollectiveEpilogueFwdINS6_IJS8_SA_S9_EEENS6_IJNS7_ILi1EEESI_SI_EEESC_SE_Li256ELb1ELb1ELb1ELb0EEENS1_36VarlenDynamicPersistentTileSchedulerILi128ELi64ELi256ELi256ELb1ELb1ELb0ELb1ELb1ELb1EEEEEEEEEvNT_6ParamsE)
        .other          _ZN7cutlass13device_kernelIN5flash19enable_sm80_to_sm89INS1_16FlashAttnFwdSm80INS1_25CollectiveMainloopFwdSm80ILi8ELi2ELb0EN4cute5tupleIJNS5_1CILi128EEENS7_ILi64EEENS7_ILi192EEEEEELi192ENS_10bfloat16_tEfNS_4arch4Sm80ELb1ELb0ELb1ELb1ELb0ELb1ELb1ELb1EEENS1_21CollectiveEpilogueFwdINS6_IJS8_SA_S9_EEENS6_IJNS7_ILi1EEESI_SI_EEESC_SE_Li256ELb1ELb1ELb1ELb0EEENS1_36VarlenDynamicPersistentTileSchedulerILi128ELi64ELi256ELi256ELb1ELb1ELb0ELb1ELb1ELb1EEEEEEEEEvNT_6ParamsE,@"STO_CUDA_ENTRY STV_DEFAULT"
_ZN7cutlass13device_kernelIN5flash19enable_sm80_to_sm89INS1_16FlashAttnFwdSm80INS1_25CollectiveMainloopFwdSm80ILi8ELi2ELb0EN4cute5tupleIJNS5_1CILi128EEENS7_ILi64EEENS7_ILi192EEEEEELi192ENS_10bfloat16_tEfNS_4arch4Sm80ELb1ELb0ELb1ELb1ELb0ELb1ELb1ELb1EEENS1_21CollectiveEpilogueFwdINS6_IJS8_SA_S9_EEENS6_IJNS7_ILi1EEESI_SI_EEESC_SE_Li256ELb1ELb1ELb1ELb0EEENS1_36VarlenDynamicPersistentTileSchedulerILi128ELi64ELi256ELi256ELb1ELb1ELb0ELb1ELb1ELb1EEEEEEEEEvNT_6ParamsE:
[----:B------:R-:W-:Y:S01]  /*0000*/  LDC R1, c[0x0][0x28] ;  /* 0x00000a00ff017b82 */ /* 0x000fe20000000800 */
[----:B------:R-:W-:Y:S05]  /*0010*/  EXIT ;  /* 0x000000000000794d */ /* 0x000fea0003800000 */
.L_x_17:
        /* <DEDUP_REMOVED lines=14> */
.L_x_53:


//--------------------- .text._ZN7cutlass13device_kernelIN5flash19enable_sm80_to_sm89INS1_16FlashAttnFwdSm80INS1_25CollectiveMainloopFwdSm80ILi8ELi1ELb1EN4cute5tupleIJNS5_1CILi128EEENS7_ILi96EEENS7_ILi192EEEEEELi192ENS_10bfloat16_tEfNS_4arch4Sm80ELb0ELb0ELb0ELb0ELb0ELb0ELb1ELb1EEENS1_21CollectiveEpilogueFwdINS6_IJS8_SA_S9_EEENS6_IJNS7_ILi1EEESI_SI_EEESC_SE_Li256ELb0ELb1ELb1ELb0EEENS1_19SingleTileSchedulerILb0ELb1ELb1ELi128EEEEEEEEEvNT_6ParamsE --------------------------
	.section	.text._ZN7cutlass13device_kernelIN5flash19enable_sm80_to_sm89INS1_16FlashAttnFwdSm80INS1_25CollectiveMainloopFwdSm80ILi8ELi1ELb1EN4cute5tupleIJNS5_1CILi128EEENS7_ILi96EEENS7_ILi192EEEEEELi192ENS_10bfloat16_tEfNS_4arch4Sm80ELb0ELb0ELb0ELb0ELb0ELb0ELb1ELb1EEENS1_21CollectiveEpilogueFwdINS6_IJS8_SA_S9_EEENS6_IJNS7_ILi1EEESI_SI_EEESC_SE_Li256ELb0ELb1ELb1ELb0EEENS1_19SingleTileSchedulerILb0ELb1ELb1ELi128EEEEEEEEEvNT_6ParamsE,"ax",@progbits
	.align	128
.text._ZN7cutlass13device_kernelIN5flash19enable_sm80_to_sm89INS1_16FlashAttnFwdSm80INS1_25CollectiveMainloopFwdSm80ILi8ELi1ELb1EN4cute5tupleIJNS5_1CILi128EEENS7_ILi96EEENS7_ILi192EEEEEELi192ENS_10bfloat16_tEfNS_4arch4Sm80ELb0ELb0ELb0ELb0ELb0ELb0ELb1ELb1EEENS1_21CollectiveEpilogueFwdINS6_IJS8_SA_S9_EEENS6_IJNS7_ILi1EEESI_SI_EEESC_SE_Li256ELb0ELb1ELb1ELb0EEENS1_19SingleTileSchedulerILb0ELb1ELb1ELi128EEEEEEEEEvNT_6ParamsE:
        .type           _ZN7cutlass13device_kernelIN5flash19enable_sm80_to_sm89INS1_16FlashAttnFwdSm80INS1_25CollectiveMainloopFwdSm80ILi8ELi1ELb1EN4cute5tupleIJNS5_1CILi128EEENS7_ILi96EEENS7_ILi192EEEEEELi192ENS_10bfloat16_tEfNS_4arch4Sm80ELb0ELb0ELb0ELb0ELb0ELb0ELb1ELb1EEENS1_21CollectiveEpilogueFwdINS6_IJS8_SA_S9_EEENS6_IJNS7_ILi1EEESI_SI_EEESC_SE_Li256ELb0ELb1ELb1ELb0EEENS1_19SingleTileSchedulerILb0ELb1ELb1ELi128EEEEEEEEEvNT_6ParamsE,@function
        .size           _ZN7cutlass13device_kernelIN5flash19enable_sm80_to_sm89INS1_16FlashAttnFwdSm80INS1_25CollectiveMainloopFwdSm80ILi8ELi1ELb1EN4cute5tupleIJNS5_1CILi128EEENS7_ILi96EEENS7_ILi192EEEEEELi192ENS_10bfloat16_tEfNS_4arch4Sm80ELb0ELb0ELb0ELb0ELb0ELb0ELb1ELb1EEENS1_21CollectiveEpilogueFwdINS6_IJS8_SA_S9_EEENS6_IJNS7_ILi1EEESI_SI_EEESC_SE_Li256ELb0ELb1ELb1ELb0EEENS1_19SingleTileSchedulerILb0ELb1ELb1ELi128EEEEEEEEEvNT_6ParamsE,(.L_x_54 - _ZN7cutlass13device_kernelIN5flash19enable_sm80_to_sm89INS1_16FlashAttnFwdSm80INS1_25CollectiveMainloopFwdSm80ILi8ELi1ELb1EN4cute5tupleIJNS5_1CILi128EEENS7_ILi96EEENS7_ILi192EEEEEELi192ENS_10bfloat16_tEfNS_4arch4Sm80ELb0ELb0ELb0ELb0ELb0ELb0ELb1ELb1EEENS1_21CollectiveEpilogueFwdINS6_IJS8_SA_S9_EEENS6_IJNS7_ILi1EEESI_SI_EEESC_SE_Li256ELb0ELb1ELb1ELb0EEENS1_19SingleTileSchedulerILb0ELb1ELb1ELi128EEEEEEEEEvNT_6ParamsE)
        .other          _ZN7cutlass13device_kernelIN5flash19enable_sm80_to_sm89INS1_16FlashAttnFwdSm80INS1_25CollectiveMainloopFwdSm80ILi8ELi1ELb1EN4cute5tupleIJNS5_1CILi128EEENS7_ILi96EEENS7_ILi192EEEEEELi192ENS_10bfloat16_tEfNS_4arch4Sm80ELb0ELb0ELb0ELb0ELb0ELb0ELb1ELb1EEENS1_21CollectiveEpilogueFwdINS6_IJS8_SA_S9_EEENS6_IJNS7_ILi1EEESI_SI_EEESC_SE_Li256ELb0ELb1ELb1ELb0EEENS1_19SingleTileSchedulerILb0ELb1ELb1ELi128EEEEEEEEEvNT_6ParamsE,@"STO_CUDA_ENTRY STV_DEFAULT"
_ZN7cutlass13device_kernelIN5flash19enable_sm80_to_sm89INS1_16FlashAttnFwdSm80INS1_25CollectiveMainloopFwdSm80ILi8ELi1ELb1EN4cute5tupleIJNS5_1CILi128EEENS7_ILi96EEENS7_ILi192EEEEEELi192ENS_10bfloat16_tEfNS_4arch4Sm80ELb0ELb0ELb0ELb0ELb0ELb0ELb1ELb1EEENS1_21CollectiveEpilogueFwdINS6_IJS8_SA_S9_EEENS6_IJNS7_ILi1EEESI_SI_EEESC_SE_Li256ELb0ELb1ELb1ELb0EEENS1_19SingleTileSchedulerILb0ELb1ELb1ELi128EEEEEEEEEvNT_6ParamsE:
[----:B------:R-:W-:Y:S01]  /*0000*/  LDC R1, c[0x0][0x28] ;  /* 0x00000a00ff017b82 */ /* 0x000fe20000000800 */
[----:B------:R-:W-:Y:S05]  /*0010*/  EXIT ;  /* 0x000000000000794d */ /* 0x000fea0003800000 */
.L_x_18:
        /* <DEDUP_REMOVED lines=14> */
.L_x_54:


//--------------------- .text._ZN7cutlass13device_kernelIN5flash19enable_sm80_to_sm89INS1_16FlashAttnFwdSm80INS1_25CollectiveMainloopFwdSm80ILi8ELi1ELb0EN4cute5tupleIJNS5_1CILi128EEENS7_ILi64EEENS7_ILi192EEEEEELi192ENS_10bfloat16_tEfNS_4arch4Sm80ELb0ELb0ELb0ELb1ELb0ELb0ELb1ELb1EEENS1_21CollectiveEpilogueFwdINS6_IJS8_SA_S9_EEENS6_IJNS7_ILi1EEESI_SI_EEESC_SE_Li256ELb1ELb1ELb1ELb0EEENS1_36VarlenDynamicPersistentTileSchedulerILi128ELi64ELi256ELi256ELb1ELb1ELb0ELb0ELb1ELb1EEEEEEEEEvNT_6ParamsE --------------------------
	.section	.text._ZN7cutlass13device_kernelIN5flash19enable_sm80_to_sm89INS1_16FlashAttnFwdSm80INS1_25CollectiveMainloopFwdSm80ILi8ELi1ELb0EN4cute5tupleIJNS5_1CILi128EEENS7_ILi64EEENS7_ILi192EEEEEELi192ENS_10bfloat16_tEfNS_4arch4Sm80ELb0ELb0ELb0ELb1ELb0ELb0ELb1ELb1EEENS1_21CollectiveEpilogueFwdINS6_IJS8_SA_S9_EEENS6_IJNS7_ILi1EEESI_SI_EEESC_SE_Li256ELb1ELb1ELb1ELb0EEENS1_36VarlenDynamicPersistentTileSchedulerILi128ELi64ELi256ELi256ELb1ELb1ELb0ELb0ELb1ELb1EEEEEEEEEvNT_6ParamsE,"ax",@progbits
	.align	128
.text._ZN7cutlass13device_kernelIN5flash19enable_sm80_to_sm89INS1_16FlashAttnFwdSm80INS1_25CollectiveMainloopFwdSm80ILi8ELi1ELb0EN4cute5tupleIJNS5_1CILi128EEENS7_ILi64EEENS7_ILi192EEEEEELi192ENS_10bfloat16_tEfNS_4arch4Sm80ELb0ELb0ELb0ELb1ELb0ELb0ELb1ELb1EEENS1_21CollectiveEpilogueFwdINS6_IJS8_SA_S9_EEENS6_IJNS7_ILi1EEESI_SI_EEESC_SE_Li256ELb1ELb1ELb1ELb0EEENS1_36VarlenDynamicPersistentTileSchedulerILi128ELi64ELi256ELi256ELb1ELb1ELb0ELb0ELb1ELb1EEEEEEEEEvNT_6ParamsE:
        .type           _ZN7cutlass13device_kernelIN5flash19enable_sm80_to_sm89INS1_16FlashAttnFwdSm80INS1_25CollectiveMainloopFwdSm80ILi8ELi1ELb0EN4cute5tupleIJNS5_1CILi128EEENS7_ILi64EEENS7_ILi192EEEEEELi192ENS_10bfloat16_tEfNS_4arch4Sm80ELb0ELb0ELb0ELb1ELb0ELb0ELb1ELb1EEENS1_21CollectiveEpilogueFwdINS6_IJS8_SA_S9_EEENS6_IJNS7_ILi1EEESI_SI_EEESC_SE_Li256ELb1ELb1ELb1ELb0EEENS1_36VarlenDynamicPersistentTileSchedulerILi128ELi64ELi256ELi256ELb1ELb1ELb0ELb0ELb1ELb1EEEEEEEEEvNT_6ParamsE,@function
        .size           _ZN7cutlass13device_kernelIN5flash19enable_sm80_to_sm89INS1_16FlashAttnFwdSm80INS1_25CollectiveMainloopFwdSm80ILi8ELi1ELb0EN4cute5tupleIJNS5_1CILi128EEENS7_ILi64EEENS7_ILi192EEEEEELi192ENS_10bfloat16_tEfNS_4arch4Sm80ELb0ELb0ELb0ELb1ELb0ELb0ELb1ELb1EEENS1_21CollectiveEpilogueFwdINS6_IJS8_SA_S9_EEENS6_IJNS7_ILi1EEESI_SI_EEESC_SE_Li256ELb1ELb1ELb1ELb0EEENS1_36VarlenDynamicPersistentTileSchedulerILi128ELi64ELi256ELi256ELb1ELb1ELb0ELb0ELb1ELb1EEEEEEEEEvNT_6ParamsE,(.L_x_55 - _ZN7cutlass13device_kernelIN5flash19enable_sm80_to_sm89INS1_16FlashAttnFwdSm80INS1_25CollectiveMainloopFwdSm80ILi8ELi1ELb0EN4cute5tupleIJNS5_1CILi128EEENS7_ILi64EEENS7_ILi192EEEEEELi192ENS_10bfloat16_tEfNS_4arch4Sm80ELb0ELb0ELb0ELb1ELb0ELb0ELb1ELb1EEENS1_21CollectiveEpilogueFwdINS6_IJS8_SA_S9_EEENS6_IJNS7_ILi1EEESI_SI_EEESC_SE_Li256ELb1ELb1ELb1ELb0EEENS1_36VarlenDynamicPersistentTileSchedulerILi128ELi64ELi256ELi256ELb1ELb1ELb0ELb0ELb1ELb1EEEEEEEEEvNT_6ParamsE)
        .other          _ZN7cutlass13device_kernelIN5flash19enable_sm80_to_sm89INS1_16FlashAttnFwdSm80INS1_25CollectiveMainloopFwdSm80ILi8ELi1ELb0EN4cute5tupleIJNS5_1CILi128EEENS7_ILi64EEENS7_ILi192EEEEEELi192ENS_10bfloat16_tEfNS_4arch4Sm80ELb0ELb0ELb0ELb1ELb0ELb0ELb1ELb1EEENS1_21CollectiveEpilogueFwdINS6_IJS8_SA_S9_EEENS6_IJNS7_ILi1EEESI_SI_EEESC_SE_Li256ELb1ELb1ELb1ELb0EEENS1_36VarlenDynamicPersistentTileSchedulerILi128ELi64ELi256ELi256ELb1ELb1ELb0ELb0ELb1ELb1EEEEEEEEEvNT_6ParamsE,@"STO_CUDA_ENTRY STV_DEFAULT"
_ZN7cutlass13device_kernelIN5flash19enable_sm80_to_sm89INS1_16FlashAttnFwdSm80INS1_25CollectiveMainloopFwdSm80ILi8ELi1ELb0EN4cute5tupleIJNS5_1CILi128EEENS7_ILi64EEENS7_ILi192EEEEEELi192ENS_10bfloat16_tEfNS_4arch4Sm80ELb0ELb0ELb0ELb1ELb0ELb0ELb1ELb1EEENS1_21CollectiveEpilogueFwdINS6_IJS8_SA_S9_EEENS6_IJNS7_ILi1EEESI_SI_EEESC_SE_Li256ELb1ELb1ELb1ELb0EEENS1_36VarlenDynamicPersistentTileSchedulerILi128ELi64ELi256ELi256ELb1ELb1ELb0ELb0ELb1ELb1EEEEEEEEEvNT_6ParamsE:
[----:B------:R-:W-:Y:S01]  /*0000*/  LDC R1, c[0x0][0x28] ;  /* 0x00000a00ff017b82 */ /* 0x000fe20000000800 */
[----:B------:R-:W-:Y:S05]  /*0010*/  EXIT ;  /* 0x000000000000794d */ /* 0x000fea0003800000 */
.L_x_19:
        /* <DEDUP_REMOVED lines=14> */
.L_x_55:


//--------------------- .text._ZN7cutlass13device_kernelIN5flash19enable_sm80_to_sm89INS1_16FlashAttnFwdSm80INS1_25CollectiveMainloopFwdSm80ILi8ELi1ELb0EN4cute5tupleIJNS5_1CILi128EEENS7_ILi64EEENS7_ILi192EEEEEELi192ENS_10bfloat16_tEfNS_4arch4Sm80ELb0ELb0ELb0ELb1ELb0ELb1ELb1ELb1EEENS1_21CollectiveEpilogueFwdINS6_IJS8_SA_S9_EEENS6_IJNS7_ILi1EEESI_SI_EEESC_SE_Li256ELb1ELb1ELb1ELb0EEENS1_36VarlenDynamicPersistentTileSchedulerILi128ELi64ELi256ELi256ELb1ELb1ELb0ELb0ELb1ELb1EEEEEEEEEvNT_6ParamsE --------------------------
	.section	.text._ZN7cutlass13device_kernelIN5flash19enable_sm80_to_sm89INS1_16FlashAttnFwdSm80INS1_25CollectiveMainloopFwdSm80ILi8ELi1ELb0EN4cute5tupleIJNS5_1CILi128EEENS7_ILi64EEENS7_ILi192EEEEEELi192ENS_10bfloat16_tEfNS_4arch4Sm80ELb0ELb0ELb0ELb1ELb0ELb1ELb1ELb1EEENS1_21CollectiveEpilogueFwdINS6_IJS8_SA_S9_EEENS6_IJNS7_ILi1EEESI_SI_EEESC_SE_Li256ELb1ELb1ELb1ELb0EEENS1_36VarlenDynamicPersistentTileSchedulerILi128ELi64ELi256ELi256ELb1ELb1ELb0ELb0ELb1ELb1EEEEEEEEEvNT_6ParamsE,"ax",@progbits
	.align	128
.text._ZN7cutlass13device_kernelIN5flash19enable_sm80_to_sm89INS1_16FlashAttnFwdSm80INS1_25CollectiveMainloopFwdSm80ILi8ELi1ELb0EN4cute5tupleIJNS5_1CILi128EEENS7_ILi64EEENS7_ILi192EEEEEELi192ENS_10bfloat16_tEfNS_4arch4Sm80ELb0ELb0ELb0ELb1ELb0ELb1ELb1ELb1EEENS1_21CollectiveEpilogueFwdINS6_IJS8_SA_S9_EEENS6_IJNS7_ILi1EEESI_SI_EEESC_SE_Li256ELb1ELb1ELb1ELb0EEENS1_36VarlenDynamicPersistentTileSchedulerILi128ELi64ELi256ELi256ELb1ELb1ELb0ELb0ELb1ELb1EEEEEEEEEvNT_6ParamsE:
        .type           _ZN7cutlass13device_kernelIN5flash19enable_sm80_to_sm89INS1_16FlashAttnFwdSm80INS1_25CollectiveMainloopFwdSm80ILi8ELi1ELb0EN4cute5tupleIJNS5_1CILi128EEENS7_ILi64EEENS7_ILi192EEEEEELi192ENS_10bfloat16_tEfNS_4arch4Sm80ELb0ELb0ELb0ELb1ELb0ELb1ELb1ELb1EEENS1_21CollectiveEpilogueFwdINS6_IJS8_SA_S9_EEENS6_IJNS7_ILi1EEESI_SI_EEESC_SE_Li256ELb1ELb1ELb1ELb0EEENS1_36VarlenDynamicPersistentTileSchedulerILi128ELi64ELi256ELi256ELb1ELb1ELb0ELb0ELb1ELb1EEEEEEEEEvNT_6ParamsE,@function
        .size           _ZN7cutlass13device_kernelIN5flash19enable_sm80_to_sm89INS1_16FlashAttnFwdSm80INS1_25CollectiveMainloopFwdSm80ILi8ELi1ELb0EN4cute5tupleIJNS5_1CILi128EEENS7_ILi64EEENS7_ILi192EEEEEELi192ENS_10bfloat16_tEfNS_4arch4Sm80ELb0ELb0ELb0ELb1ELb0ELb1ELb1ELb1EEENS1_21CollectiveEpilogueFwdINS6_IJS8_SA_S9_EEENS6_IJNS7_ILi1EEESI_SI_EEESC_SE_Li256ELb1ELb1ELb1ELb0EEENS1_36VarlenDynamicPersistentTileSchedulerILi128ELi64ELi256ELi256ELb1ELb1ELb0ELb0ELb1ELb1EEEEEEEEEvNT_6ParamsE,(.L_x_56 - _ZN7cutlass13device_kernelIN5flash19enable_sm80_to_sm89INS1_16FlashAttnFwdSm80INS1_25CollectiveMainloopFwdSm80ILi8ELi1ELb0EN4cute5tupleIJNS5_1CILi128EEENS7_ILi64EEENS7_ILi192EEEEEELi192ENS_10bfloat16_tEfNS_4arch4Sm80ELb0ELb0ELb0ELb1ELb0ELb1ELb1ELb1EEENS1_21CollectiveEpilogueFwdINS6_IJS8_SA_S9_EEENS6_IJNS7_ILi1EEESI_SI_EEESC_SE_Li256ELb1ELb1ELb1ELb0EEENS1_36VarlenDynamicPersistentTileSchedulerILi128ELi64ELi256ELi256ELb1ELb1ELb0ELb0ELb1ELb1EEEEEEEEEvNT_6ParamsE)
        .other          _ZN7cutlass13device_kernelIN5flash19enable_sm80_to_sm89INS1_16FlashAttnFwdSm80INS1_25CollectiveMainloopFwdSm80ILi8ELi1ELb0EN4cute5tupleIJNS5_1CILi128EEENS7_ILi64EEENS7_ILi192EEEEEELi192ENS_10bfloat16_tEfNS_4arch4Sm80ELb0ELb0ELb0ELb1ELb0ELb1ELb1ELb1EEENS1_21CollectiveEpilogueFwdINS6_IJS8_SA_S9_EEENS6_IJNS7_ILi1EEESI_SI_EEESC_SE_Li256ELb1ELb1ELb1ELb0EEENS1_36VarlenDynamicPersistentTileSchedulerILi128ELi64ELi256ELi256ELb1ELb1ELb0ELb0ELb1ELb1EEEEEEEEEvNT_6ParamsE,@"STO_CUDA_ENTRY STV_DEFAULT"
_ZN7cutlass13device_kernelIN5flash19enable_sm80_to_sm89INS1_16FlashAttnFwdSm80INS1_25CollectiveMainloopFwdSm80ILi8ELi1ELb0EN4cute5tupleIJNS5_1CILi128EEENS7_ILi64EEENS7_ILi192EEEEEELi192ENS_10bfloat16_tEfNS_4arch4Sm80ELb0ELb0ELb0ELb1ELb0ELb1ELb1ELb1EEENS1_21CollectiveEpilogueFwdINS6_IJS8_SA_S9_EEENS6_IJNS7_ILi1EEESI_SI_EEESC_SE_Li256ELb1ELb1ELb1ELb0EEENS1_36VarlenDynamicPersistentTileSchedulerILi128ELi64ELi256ELi256ELb1ELb1ELb0ELb0ELb1ELb1EEEEEEEEEvNT_6ParamsE:
[----:B------:R-:W-:Y:S01]  /*0000*/  LDC R1, c[0x0][0x28] ;  /* 0x00000a00ff017b82 */ /* 0x000fe20000000800 */
[----:B------:R-:W-:Y:S05]  /*0010*/  EXIT ;  /* 0x000000000000794d */ /* 0x000fea0003800000 */
.L_x_20:
        /* <DEDUP_REMOVED lines=14> */
.L_x_56:


//--------------------- .text._ZN7cutlass13device_kernelIN5flash19enable_sm80_to_sm89INS1_16FlashAttnFwdSm80INS1_25CollectiveMainloopFwdSm80ILi8ELi1ELb0EN4cute5tupleIJNS5_1CILi128EEENS7_ILi64EEENS7_ILi192EEEEEELi192ENS_10bfloat16_tEfNS_4arch4Sm80ELb0ELb1ELb0ELb0ELb0ELb0ELb1ELb1EEENS1_21CollectiveEpilogueFwdINS6_IJS8_SA_S9_EEENS6_IJNS7_ILi1EEESI_SI_EEESC_SE_Li256ELb0ELb1ELb1ELb0EEENS1_19SingleTileSchedulerILb0ELb1ELb1ELi128EEEEEEEEEvNT_6ParamsE --------------------------
	.section	.text._ZN7cutlass13device_kernelIN5flash19enable_sm80_to_sm89INS1_16FlashAttnFwdSm80INS1_25CollectiveMainloopFwdSm80ILi8ELi1ELb0EN4cute5tupleIJNS5_1CILi128EEENS7_ILi64EEENS7_ILi192EEEEEELi192ENS_10bfloat16_tEfNS_4arch4Sm80ELb0ELb1ELb0ELb0ELb0ELb0ELb1ELb1EEENS1_21CollectiveEpilogueFwdINS6_IJS8_SA_S9_EEENS6_IJNS7_ILi1EEESI_SI_EEESC_SE_Li256ELb0ELb1ELb1ELb0EEENS1_19SingleTileSchedulerILb0ELb1ELb1ELi128EEEEEEEEEvNT_6ParamsE,"ax",@progbits
	.align	128
.text._ZN7cutlass13device_kernelIN5flash19enable_sm80_to_sm89INS1_16FlashAttnFwdSm80INS1_25CollectiveMainloopFwdSm80ILi8ELi1ELb0EN4cute5tupleIJNS5_1CILi128EEENS7_ILi64EEENS7_ILi192EEEEEELi192ENS_10bfloat16_tEfNS_4arch4Sm80ELb0ELb1ELb0ELb0ELb0ELb0ELb1ELb1EEENS1_21CollectiveEpilogueFwdINS6_IJS8_SA_S9_EEENS6_IJNS7_ILi1EEESI_SI_EEESC_SE_Li256ELb0ELb1ELb1ELb0EEENS1_19SingleTileSchedulerILb0ELb1ELb1ELi128EEEEEEEEEvNT_6ParamsE:
        .type           _ZN7cutlass13device_kernelIN5flash19enable_sm80_to_sm89INS1_16FlashAttnFwdSm80INS1_25CollectiveMainloopFwdSm80ILi8ELi1ELb0EN4cute5tupleIJNS5_1CILi128EEENS7_ILi64EEENS7_ILi192EEEEEELi192ENS_10bfloat16_tEfNS_4arch4Sm80ELb0ELb1ELb0ELb0ELb0ELb0ELb1ELb1EEENS1_21CollectiveEpilogueFwdINS6_IJS8_SA_S9_EEENS6_IJNS7_ILi1EEESI_SI_EEESC_SE_Li256ELb0ELb1ELb1ELb0EEENS1_19SingleTileSchedulerILb0ELb1ELb1ELi128EEEEEEEEEvNT_6ParamsE,@function
        .size           _ZN7cutlass13device_kernelIN5flash19enable_sm80_to_sm89INS1_16FlashAttnFwdSm80INS1_25CollectiveMainloopFwdSm80ILi8ELi1ELb0EN4cute5tupleIJNS5_1CILi128EEENS7_ILi64EEENS7_ILi192EEEEEELi192ENS_10bfloat16_tEfNS_4arch4Sm80ELb0ELb1ELb0ELb0ELb0ELb0ELb1ELb1EEENS1_21CollectiveEpilogueFwdINS6_IJS8_SA_S9_EEENS6_IJNS7_ILi1EEESI_SI_EEESC_SE_Li256ELb0ELb1ELb1ELb0EEENS1_19SingleTileSchedulerILb0ELb1ELb1ELi128EEEEEEEEEvNT_6ParamsE,(.L_x_57 - _ZN7cutlass13device_kernelIN5flash19enable_sm80_to_sm89INS1_16FlashAttnFwdSm80INS1_25CollectiveMainloopFwdSm80ILi8ELi1ELb0EN4cute5tupleIJNS5_1CILi128EEENS7_ILi64EEENS7_ILi192EEEEEELi192ENS_10bfloat16_tEfNS_4arch4Sm80ELb0ELb1ELb0ELb0ELb0ELb0ELb1ELb1EEENS1_21CollectiveEpilogueFwdINS6_IJS8_SA_S9_EEENS6_IJNS7_ILi1EEESI_SI_EEESC_SE_Li256ELb0ELb1ELb1ELb0EEENS1_19SingleTileSchedulerILb0ELb1ELb1ELi128EEEEEEEEEvNT_6ParamsE)
        .other          _ZN7cutlass13device_kernelIN5flash19enable_sm80_to_sm89INS1_16FlashAttnFwdSm80INS1_25CollectiveMainloopFwdSm80ILi8ELi1ELb0EN4cute5tupleIJNS5_1CILi128EEENS7_ILi64EEENS7_ILi192EEEEEELi192ENS_10bfloat16_tEfNS_4arch4Sm80ELb0ELb1ELb0ELb0ELb0ELb0ELb1ELb1EEENS1_21CollectiveEpilogueFwdINS6_IJS8_SA_S9_EEENS6_IJNS7_ILi1EEESI_SI_EEESC_SE_Li256ELb0ELb1ELb1ELb0EEENS1_19SingleTileSchedulerILb0ELb1ELb1ELi128EEEEEEEEEvNT_6ParamsE,@"STO_CUDA_ENTRY STV_DEFAULT"
_ZN7cutlass13device_kernelIN5flash19enable_sm80_to_sm89INS1_16FlashAttnFwdSm80INS1_25CollectiveMainloopFwdSm80ILi8ELi1ELb0EN4cute5tupleIJNS5_1CILi128EEENS7_ILi64EEENS7_ILi192EEEEEELi192ENS_10bfloat16_tEfNS_4arch4Sm80ELb0ELb1ELb0ELb0ELb0ELb0ELb1ELb1EEENS1_21CollectiveEpilogueFwdINS6_IJS8_SA_S9_EEENS6_IJNS7_ILi1EEESI_SI_EEESC_SE_Li256ELb0ELb1ELb1ELb0EEENS1_19SingleTileSchedulerILb0ELb1ELb1ELi128EEEEEEEEEvNT_6ParamsE:
[----:B------:R-:W-:Y:S01]  /*0000*/  LDC R1, c[0x0][0x28] ;  /* 0x00000a00ff017b82 */ /* 0x000fe20000000800 */
[----:B------:R-:W-:Y:S05]  /*0010*/  EXIT ;  /* 0x000000000000794d */ /* 0x000fea0003800000 */
.L_x_21:
        /* <DEDUP_REMOVED lines=14> */
.L_x_57:


//--------------------- .text._ZN7cutlass13device_kernelIN5flash19enable_sm80_to_sm89INS1_16FlashAttnFwdSm80INS1_25CollectiveMainloopFwdSm80ILi8ELi1ELb0EN4cute5tupleIJNS5_1CILi128EEENS7_ILi64EEENS7_ILi192EEEEEELi192ENS_10bfloat16_tEfNS_4arch4Sm80ELb0ELb1ELb0ELb1ELb0ELb0ELb1ELb1EEENS1_21CollectiveEpilogueFwdINS6_IJS8_SA_S9_EEENS6_IJNS7_ILi1EEESI_SI_EEESC_SE_Li256ELb1ELb1ELb1ELb0EEENS1_36VarlenDynamicPersistentTileSchedulerILi128ELi64ELi256ELi256ELb1ELb1ELb0ELb1ELb0ELb1EEEEEEEEEvNT_6ParamsE --------------------------
	.section	.text._ZN7cutlass13device_kernelIN5flash19enable_sm80_to_sm89INS1_16FlashAttnFwdSm80INS1_25CollectiveMainloopFwdSm80ILi8ELi1ELb0EN4cute5tupleIJNS5_1CILi128EEENS7_ILi64EEENS7_ILi192EEEEEELi192ENS_10bfloat16_tEfNS_4arch4Sm80ELb0ELb1ELb0ELb1ELb0ELb0ELb1ELb1EEENS1_21CollectiveEpilogueFwdINS6_IJS8_SA_S9_EEENS6_IJNS7_ILi1EEESI_SI_EEESC_SE_Li256ELb1ELb1ELb1ELb0EEENS1_36VarlenDynamicPersistentTileSchedulerILi128ELi64ELi256ELi256ELb1ELb1ELb0ELb1ELb0ELb1EEEEEEEEEvNT_6ParamsE,"ax",@progbits
	.align	128
.text._ZN7cutlass13device_kernelIN5flash19enable_sm80_to_sm89INS1_16FlashAttnFwdSm80INS1_25CollectiveMainloopFwdSm80ILi8ELi1ELb0EN4cute5tupleIJNS5_1CILi128EEENS7_ILi64EEENS7_ILi192EEEEEELi192ENS_10bfloat16_tEfNS_4arch4Sm80ELb0ELb1ELb0ELb1ELb0ELb0ELb1ELb1EEENS1_21CollectiveEpilogueFwdINS6_IJS8_SA_S9_EEENS6_IJNS7_ILi1EEESI_SI_EEESC_SE_Li256ELb1ELb1ELb1ELb0EEENS1_36VarlenDynamicPersistentTileSchedulerILi128ELi64ELi256ELi256ELb1ELb1ELb0ELb1ELb0ELb1EEEEEEEEEvNT_6ParamsE:
        .type           _ZN7cutlass13device_kernelIN5flash19enable_sm80_to_sm89INS1_16FlashAttnFwdSm80INS1_25CollectiveMainloopFwdSm80ILi8ELi1ELb0EN4cute5tupleIJNS5_1CILi128EEENS7_ILi64EEENS7_ILi192EEEEEELi192ENS_10bfloat16_tEfNS_4arch4Sm80ELb0ELb1ELb0ELb1ELb0ELb0ELb1ELb1EEENS1_21CollectiveEpilogueFwdINS6_IJS8_SA_S9_EEENS6_IJNS7_ILi1EEESI_SI_EEESC_SE_Li256ELb1ELb1ELb1ELb0EEENS1_36VarlenDynamicPersistentTileSchedulerILi128ELi64ELi256ELi256ELb1ELb1ELb0ELb1ELb0ELb1EEEEEEEEEvNT_6ParamsE,@function
        .size           _ZN7cutlass13device_kernelIN5flash19enable_sm80_to_sm89INS1_16FlashAttnFwdSm80INS1_25CollectiveMainloopFwdSm80ILi8ELi1ELb0EN4cute5tupleIJNS5_1CILi128EEENS7_ILi64EEENS7_ILi192EEEEEELi192ENS_10bfloat16_tEfNS_4arch4Sm80ELb0ELb1ELb0ELb1ELb0ELb0ELb1ELb1EEENS1_21CollectiveEpilogueFwdINS6_IJS8_SA_S9_EEENS6_IJNS7_ILi1EEESI_SI_EEESC_SE_Li256ELb1ELb1ELb1ELb0EEENS1_36VarlenDynamicPersistentTileSchedulerILi128ELi64ELi256ELi256ELb1ELb1ELb0ELb1ELb0ELb1EEEEEEEEEvNT_6ParamsE,(.L_x_58 - _ZN7cutlass13device_kernelIN5flash19enable_sm80_to_sm89INS1_16FlashAttnFwdSm80INS1_25CollectiveMainloopFwdSm80ILi8ELi1ELb0EN4cute5tupleIJNS5_1CILi128EEENS7_ILi64EEENS7_ILi192EEEEEELi192ENS_10bfloat16_tEfNS_4arch4Sm80ELb0ELb1ELb0ELb1ELb0ELb0ELb1ELb1EEENS1_21CollectiveEpilogueFwdINS6_IJS8_SA_S9_EEENS6_IJNS7_ILi1EEESI_SI_EEESC_SE_Li256ELb1ELb1ELb1ELb0EEENS1_36VarlenDynamicPersistentTileSchedulerILi128ELi64ELi256ELi256ELb1ELb1ELb0ELb1ELb0ELb1EEEEEEEEEvNT_6ParamsE)
        .other          _ZN7cutlass13device_kernelIN5flash19enable_sm80_to_sm89INS1_16FlashAttnFwdSm80INS1_25CollectiveMainloopFwdSm80ILi8ELi1ELb0EN4cute5tupleIJNS5_1CILi128EEENS7_ILi64EEENS7_ILi192EEEEEELi192ENS_10bfloat16_tEfNS_4arch4Sm80ELb0ELb1ELb0ELb1ELb0ELb0ELb1ELb1EEENS1_21CollectiveEpilogueFwdINS6_IJS8_SA_S9_EEENS6_IJNS7_ILi1EEESI_SI_EEESC_SE_Li256ELb1ELb1ELb1ELb0EEENS1_36VarlenDynamicPersistentTileSchedulerILi128ELi64ELi256ELi256ELb1ELb1ELb0ELb1ELb0ELb1EEEEEEEEEvNT_6ParamsE,@"STO_CUDA_ENTRY STV_DEFAULT"
_ZN7cutlass13device_kernelIN5flash19enable_sm80_to_sm89INS1_16FlashAttnFwdSm80INS1_25CollectiveMainloopFwdSm80ILi8ELi1ELb0EN4cute5tupleIJNS5_1CILi128EEENS7_ILi64EEENS7_ILi192EEEEEELi192ENS_10bfloat16_tEfNS_4arch4Sm80ELb0ELb1ELb0ELb1ELb0ELb0ELb1ELb1EEENS1_21CollectiveEpilogueFwdINS6_IJS8_SA_S9_EEENS6_IJNS7_ILi1EEESI_SI_EEESC_SE_Li256ELb1ELb1ELb1ELb0EEENS1_36VarlenDynamicPersistentTileSchedulerILi128ELi64ELi256ELi256ELb1ELb1ELb0ELb1ELb0ELb1EEEEEEEEEvNT_6ParamsE:
[----:B------:R-:W-:Y:S01]  /*0000*/  LDC R1, c[0x0][0x28] ;  /* 0x00000a00ff017b82 */ /* 0x000fe20000000800 */
[----:B------:R-:W-:Y:S05]  /*0010*/  EXIT ;  /* 0x000000000000794d */ /* 0x000fea0003800000 */
.L_x_22:
        /* <DEDUP_REMOVED lines=14> */
.L_x_58:


//--------------------- .text._ZN7cutlass13device_kernelIN5flash19enable_sm80_to_sm89INS1_16FlashAttnFwdSm80INS1_25CollectiveMainloopFwdSm80ILi8ELi1ELb0EN4cute5tupleIJNS5_1CILi128EEENS7_ILi64EEENS7_ILi192EEEEEELi192ENS_10bfloat16_tEfNS_4arch4Sm80ELb0ELb1ELb0ELb1ELb0ELb1ELb1ELb1EEENS1_21CollectiveEpilogueFwdINS6_IJS8_SA_S9_EEENS6_IJNS7_ILi1EEESI_SI_EEESC_SE_Li256ELb1ELb1ELb1ELb0EEENS1_36VarlenDynamicPersistentTileSchedulerILi128ELi64ELi256ELi256ELb1ELb1ELb0ELb1ELb0ELb1EEEEEEEEEvNT_6ParamsE --------------------------
	.section	.text._ZN7cutlass13device_kernelIN5flash19enable_sm80_to_sm89INS1_16FlashAttnFwdSm80INS1_25CollectiveMainloopFwdSm80ILi8ELi1ELb0EN4cute5tupleIJNS5_1CILi128EEENS7_ILi64EEENS7_ILi192EEEEEELi192ENS_10bfloat16_tEfNS_4arch4Sm80ELb0ELb1ELb0ELb1ELb0ELb1ELb1ELb1EEENS1_21CollectiveEpilogueFwdINS6_IJS8_SA_S9_EEENS6_IJNS7_ILi1EEESI_SI_EEESC_SE_Li256ELb1ELb1ELb1ELb0EEENS1_36VarlenDynamicPersistentTileSchedulerILi128ELi64ELi256ELi256ELb1ELb1ELb0ELb1ELb0ELb1EEEEEEEEEvNT_6ParamsE,"ax",@progbits
	.align	128
.text._ZN7cutlass13device_kernelIN5flash19enable_sm80_to_sm89INS1_16FlashAttnFwdSm80INS1_25CollectiveMainloopFwdSm80ILi8ELi1ELb0EN4cute5tupleIJNS5_1CILi128EEENS7_ILi64EEENS7_ILi192EEEEEELi192ENS_10bfloat16_tEfNS_4arch4Sm80ELb0ELb1ELb0ELb1ELb0ELb1ELb1ELb1EEENS1_21CollectiveEpilogueFwdINS6_IJS8_SA_S9_EEENS6_IJNS7_ILi1EEESI_SI_EEESC_SE_Li256ELb1ELb1ELb1ELb0EEENS1_36VarlenDynamicPersistentTileSchedulerILi128ELi64ELi256ELi256ELb1ELb1ELb0ELb1ELb0ELb1EEEEEEEEEvNT_6ParamsE:
        .type           _ZN7cutlass13device_kernelIN5flash19enable_sm80_to_sm89INS1_16FlashAttnFwdSm80INS1_25CollectiveMainloopFwdSm80ILi8ELi1ELb0EN4cute5tupleIJNS5_1CILi128EEENS7_ILi64EEENS7_ILi192EEEEEELi192ENS_10bfloat16_tEfNS_4arch4Sm80ELb0ELb1ELb0ELb1ELb0ELb1ELb1ELb1EEENS1_21CollectiveEpilogueFwdINS6_IJS8_SA_S9_EEENS6_IJNS7_ILi1EEESI_SI_EEESC_SE_Li256ELb1ELb1ELb1ELb0EEENS1_36VarlenDynamicPersistentTileSchedulerILi128ELi64ELi256ELi256ELb1ELb1ELb0ELb1ELb0ELb1EEEEEEEEEvNT_6ParamsE,@function
        .size           _ZN7cutlass13device_kernelIN5flash19enable_sm80_to_sm89INS1_16FlashAttnFwdSm80INS1_25CollectiveMainloopFwdSm80ILi8ELi1ELb0EN4cute5tupleIJNS5_1CILi128EEENS7_ILi64EEENS7_ILi192EEEEEELi192ENS_10bfloat16_tEfNS_4arch4Sm80ELb0ELb1ELb0ELb1ELb0ELb1ELb1ELb1EEENS1_21CollectiveEpilogueFwdINS6_IJS8_SA_S9_EEENS6_IJNS7_ILi1EEESI_SI_EEESC_SE_Li256ELb1ELb1ELb1ELb0EEENS1_36VarlenDynamicPersistentTileSchedulerILi128ELi64ELi256ELi256ELb1ELb1ELb0ELb1ELb0ELb1EEEEEEEEEvNT_6ParamsE,(.L_x_59 - _ZN7cutlass13device_kernelIN5flash19enable_sm80_to_sm89INS1_16FlashAttnFwdSm80INS1_25CollectiveMainloopFwdSm80ILi8ELi1ELb0EN4cute5tupleIJNS5_1CILi128EEENS7_ILi64EEENS7_ILi192EEEEEELi192ENS_10bfloat16_tEfNS_4arch4Sm80ELb0ELb1ELb0ELb1ELb0ELb1ELb1ELb1EEENS1_21CollectiveEpilogueFwdINS6_IJS8_SA_S9_EEENS6_IJNS7_ILi1EEESI_SI_EEESC_SE_Li256ELb1ELb1ELb1ELb0EEENS1_36VarlenDynamicPersistentTileSchedulerILi128ELi64ELi256ELi256ELb1ELb1ELb0ELb1ELb0ELb1EEEEEEEEEvNT_6ParamsE)
        .other          _ZN7cutlass13device_kernelIN5flash19enable_sm80_to_sm89INS1_16FlashAttnFwdSm80INS1_25CollectiveMainloopFwdSm80ILi8ELi1ELb0EN4cute5tupleIJNS5_1CILi128EEENS7_ILi64EEENS7_ILi192EEEEEELi192ENS_10bfloat16_tEfNS_4arch4Sm80ELb0ELb1ELb0ELb1ELb0ELb1ELb1ELb1EEENS1_21CollectiveEpilogueFwdINS6_IJS8_SA_S9_EEENS6_IJNS7_ILi1EEESI_SI_EEESC_SE_Li256ELb1ELb1ELb1ELb0EEENS1_36VarlenDynamicPersistentTileSchedulerILi128ELi64ELi256ELi256ELb1ELb1ELb0ELb1ELb0ELb1EEEEEEEEEvNT_6ParamsE,@"STO_CUDA_ENTRY STV_DEFAULT"
_ZN7cutlass13device_kernelIN5flash19enable_sm80_to_sm89INS1_16FlashAttnFwdSm80INS1_25CollectiveMainloopFwdSm80ILi8ELi1ELb0EN4cute5tupleIJNS5_1CILi128EEENS7_ILi64EEENS7_ILi192EEEEEELi192ENS_10bfloat16_tEfNS_4arch4Sm80ELb0ELb1ELb0ELb1ELb0ELb1ELb1ELb1EEENS1_21CollectiveEpilogueFwdINS6_IJS8_SA_S9_EEENS6_IJNS7_ILi1EEESI_SI_EEESC_SE_Li256ELb1ELb1ELb1ELb0EEENS1_36VarlenDynamicPersistentTileSchedulerILi128ELi64ELi256ELi256ELb1ELb1ELb0ELb1ELb0ELb1EEEEEEEEEvNT_6ParamsE:
[----:B------:R-:W-:Y:S01]  /*0000*/  LDC R1, c[0x0][0x28] ;  /* 0x00000a00ff017b82 */ /* 0x000fe20000000800 */
[----:B------:R-:W-:Y:S05]  /*0010*/  EXIT ;  /* 0x000000000000794d */ /* 0x000fea0003800000 */
.L_x_23:
        /* <DEDUP_REMOVED lines=14> */
.L_x_59:


//--------------------- .text._ZN7cutlass13device_kernelIN5flash19enable_sm80_to_sm89INS1_16FlashAttnFwdSm80INS1_25CollectiveMainloopFwdSm80ILi8ELi1ELb1EN4cute5tupleIJNS5_1CILi128EEENS7_ILi96EEENS7_ILi192EEEEEELi192ENS_10bfloat16_tEfNS_4arch4Sm80ELb1ELb0ELb0ELb0ELb0ELb0ELb1ELb1EEENS1_21CollectiveEpilogueFwdINS6_IJS8_SA_S9_EEENS6_IJNS7_ILi1EEESI_SI_EEESC_SE_Li256ELb0ELb1ELb1ELb0EEENS1_30DynamicPersistentTileSchedulerILi256ELi256ELb1ELb1ELb0EEEEEEEEEvNT_6ParamsE --------------------------
	.section	.text._ZN7cutlass13device_kernelIN5flash19enable_sm80_to_sm89INS1_16FlashAttnFwdSm80INS1_25CollectiveMainloopFwdSm80ILi8ELi1ELb1EN4cute5tupleIJNS5_1CILi128EEENS7_ILi96EEENS7_ILi192EEEEEELi192ENS_10bfloat16_tEfNS_4arch4Sm80ELb1ELb0ELb0ELb0ELb0ELb0ELb1ELb1EEENS1_21CollectiveEpilogueFwdINS6_IJS8_SA_S9_EEENS6_IJNS7_ILi1EEESI_SI_EEESC_SE_Li256ELb0ELb1ELb1ELb0EEENS1_30DynamicPersistentTileSchedulerILi256ELi256ELb1ELb1ELb0EEEEEEEEEvNT_6ParamsE,"ax",@progbits
	.align	128
.text._ZN7cutlass13device_kernelIN5flash19enable_sm80_to_sm89INS1_16FlashAttnFwdSm80INS1_25CollectiveMainloopFwdSm80ILi8ELi1ELb1EN4cute5tupleIJNS5_1CILi128EEENS7_ILi96EEENS7_ILi192EEEEEELi192ENS_10bfloat16_tEfNS_4arch4Sm80ELb1ELb0ELb0ELb0ELb0ELb0ELb1ELb1EEENS1_21CollectiveEpilogueFwdINS6_IJS8_SA_S9_EEENS6_IJNS7_ILi1EEESI_SI_EEESC_SE_Li256ELb0ELb1ELb1ELb0EEENS1_30DynamicPersistentTileSchedulerILi256ELi256ELb1ELb1ELb0EEEEEEEEEvNT_6ParamsE:
        .type           _ZN7cutlass13device_kernelIN5flash19enable_sm80_to_sm89INS1_16FlashAttnFwdSm80INS1_25CollectiveMainloopFwdSm80ILi8ELi1ELb1EN4cute5tupleIJNS5_1CILi128EEENS7_ILi96EEENS7_ILi192EEEEEELi192ENS_10bfloat16_tEfNS_4arch4Sm80ELb1ELb0ELb0ELb0ELb0ELb0ELb1ELb1EEENS1_21CollectiveEpilogueFwdINS6_IJS8_SA_S9_EEENS6_IJNS7_ILi1EEESI_SI_EEESC_SE_Li256ELb0ELb1ELb1ELb0EEENS1_30DynamicPersistentTileSchedulerILi256ELi256ELb1ELb1ELb0EEEEEEEEEvNT_6ParamsE,@function
        .size           _ZN7cutlass13device_kernelIN5flash19enable_sm80_to_sm89INS1_16FlashAttnFwdSm80INS1_25CollectiveMainloopFwdSm80ILi8ELi1ELb1EN4cute5tupleIJNS5_1CILi128EEENS7_ILi96EEENS7_ILi192EEEEEELi192ENS_10bfloat16_tEfNS_4arch4Sm80ELb1ELb0ELb0ELb0ELb0ELb0ELb1ELb1EEENS1_21CollectiveEpilogueFwdINS6_IJS8_SA_S9_EEENS6_IJNS7_ILi1EEESI_SI_EEESC_SE_Li256ELb0ELb1ELb1ELb0EEENS1_30DynamicPersistentTileSchedulerILi256ELi256ELb1ELb1ELb0EEEEEEEEEvNT_6ParamsE,(.L_x_60 - _ZN7cutlass13device_kernelIN5flash19enable_sm80_to_sm89INS1_16FlashAttnFwdSm80INS1_25CollectiveMainloopFwdSm80ILi8ELi1ELb1EN4cute5tupleIJNS5_1CILi128EEENS7_ILi96EEENS7_ILi192EEEEEELi192ENS_10bfloat16_tEfNS_4arch4Sm80ELb1ELb0ELb0ELb0ELb0ELb0ELb1ELb1EEENS1_21CollectiveEpilogueFwdINS6_IJS8_SA_S9_EEENS6_IJNS7_ILi1EEESI_SI_EEESC_SE_Li256ELb0ELb1ELb1ELb0EEENS1_30DynamicPersistentTileSchedulerILi256ELi256ELb1ELb1ELb0EEEEEEEEEvNT_6ParamsE)
        .other          _ZN7cutlass13device_kernelIN5flash19enable_sm80_to_sm89INS1_16FlashAttnFwdSm80INS1_25CollectiveMainloopFwdSm80ILi8ELi1ELb1EN4cute5tupleIJNS5_1CILi128EEENS7_ILi96EEENS7_ILi192EEEEEELi192ENS_10bfloat16_tEfNS_4arch4Sm80ELb1ELb0ELb0ELb0ELb0ELb0ELb1ELb1EEENS1_21CollectiveEpilogueFwdINS6_IJS8_SA_S9_EEENS6_IJNS7_ILi1EEESI_SI_EEESC_SE_Li256ELb0ELb1ELb1ELb0EEENS1_30DynamicPersistentTileSchedulerILi256ELi256ELb1ELb1ELb0EEEEEEEEEvNT_6ParamsE,@"STO_CUDA_ENTRY STV_DEFAULT"
_ZN7cutlass13device_kernelIN5flash19enable_sm80_to_sm89INS1_16FlashAttnFwdSm80INS1_25CollectiveMainloopFwdSm80ILi8ELi1ELb1EN4cute5tupleIJNS5_1CILi128EEENS7_ILi96EEENS7_ILi192EEEEEELi192ENS_10bfloat16_tEfNS_4arch4Sm80ELb1ELb0ELb0ELb0ELb0ELb0ELb1ELb1EEENS1_21CollectiveEpilogueFwdINS6_IJS8_SA_S9_EEENS6_IJNS7_ILi1EEESI_SI_EEESC_SE_Li256ELb0ELb1ELb1ELb0EEENS1_30DynamicPersistentTileSchedulerILi256ELi256ELb1ELb1ELb0EEEEEEEEEvNT_6ParamsE:
[----:B------:R-:W-:Y:S01]  /*0000*/  LDC R1, c[0x0][0x28] ;  /* 0x00000a00ff017b82 */ /* 0x000fe20000000800 */
[----:B------:R-:W-:Y:S05]  /*0010*/  EXIT ;  /* 0x000000000000794d */ /* 0x000fea0003800000 */
.L_x_24:
        /* <DEDUP_REMOVED lines=14> */
.L_x_60:


//--------------------- .text._ZN7cutlass13device_kernelIN5flash19enable_sm80_to_sm89INS1_16FlashAttnFwdSm80INS1_25CollectiveMainloopFwdSm80ILi8ELi1ELb0EN4cute5tupleIJNS5_1CILi128EEENS7_ILi64EEENS7_ILi192EEEEEELi192ENS_10bfloat16_tEfNS_4arch4Sm80ELb1ELb0ELb0ELb1ELb0ELb0ELb1ELb1EEENS1_21CollectiveEpilogueFwdINS6_IJS8_SA_S9_EEENS6_IJNS7_ILi1EEESI_SI_EEESC_SE_Li256ELb1ELb1ELb1ELb0EEENS1_36VarlenDynamicPersistentTileSchedulerILi128ELi64ELi256ELi256ELb1ELb1ELb0ELb1ELb1ELb1EEEEEEEEEvNT_6ParamsE --------------------------
	.section	.text._ZN7cutlass13device_kernelIN5flash19enable_sm80_to_sm89INS1_16FlashAttnFwdSm80INS1_25CollectiveMainloopFwdSm80ILi8ELi1ELb0EN4cute5tupleIJNS5_1CILi128EEENS7_ILi64EEENS7_ILi192EEEEEELi192ENS_10bfloat16_tEfNS_4arch4Sm80ELb1ELb0ELb0ELb1ELb0ELb0ELb1ELb1EEENS1_21CollectiveEpilogueFwdINS6_IJS8_SA_S9_EEENS6_IJNS7_ILi1EEESI_SI_EEESC_SE_Li256ELb1ELb1ELb1ELb0EEENS1_36VarlenDynamicPersistentTileSchedulerILi128ELi64ELi256ELi256ELb1ELb1ELb0ELb1ELb1ELb1EEEEEEEEEvNT_6ParamsE,"ax",@progbits
	.align	128
.text._ZN7cutlass13device_kernelIN5flash19enable_sm80_to_sm89INS1_16FlashAttnFwdSm80INS1_25CollectiveMainloopFwdSm80ILi8ELi1ELb0EN4cute5tupleIJNS5_1CILi128EEENS7_ILi64EEENS7_ILi192EEEEEELi192ENS_10bfloat16_tEfNS_4arch4Sm80ELb1ELb0ELb0ELb1ELb0ELb0ELb1ELb1EEENS1_21CollectiveEpilogueFwdINS6_IJS8_SA_S9_EEENS6_IJNS7_ILi1EEESI_SI_EEESC_SE_Li256ELb1ELb1ELb1ELb0EEENS1_36VarlenDynamicPersistentTileSchedulerILi128ELi64ELi256ELi256ELb1ELb1ELb0ELb1ELb1ELb1EEEEEEEEEvNT_6ParamsE:
        .type           _ZN7cutlass13device_kernelIN5flash19enable_sm80_to_sm89INS1_16FlashAttnFwdSm80INS1_25CollectiveMainloopFwdSm80ILi8ELi1ELb0EN4cute5tupleIJNS5_1CILi128EEENS7_ILi64EEENS7_ILi192EEEEEELi192ENS_10bfloat16_tEfNS_4arch4Sm80ELb1ELb0ELb0ELb1ELb0ELb0ELb1ELb1EEENS1_21CollectiveEpilogueFwdINS6_IJS8_SA_S9_EEENS6_IJNS7_ILi1EEESI_SI_EEESC_SE_Li256ELb1ELb1ELb1ELb0EEENS1_36VarlenDynamicPersistentTileSchedulerILi128ELi64ELi256ELi256ELb1ELb1ELb0ELb1ELb1ELb1EEEEEEEEEvNT_6ParamsE,@function
        .size           _ZN7cutlass13device_kernelIN5flash19enable_sm80_to_sm89INS1_16FlashAttnFwdSm80INS1_25CollectiveMainloopFwdSm80ILi8ELi1ELb0EN4cute5tupleIJNS5_1CILi128EEENS7_ILi64EEENS7_ILi192EEEEEELi192ENS_10bfloat16_tEfNS_4arch4Sm80ELb1ELb0ELb0ELb1ELb0ELb0ELb1ELb1EEENS1_21CollectiveEpilogueFwdINS6_IJS8_SA_S9_EEENS6_IJNS7_ILi1EEESI_SI_EEESC_SE_Li256ELb1ELb1ELb1ELb0EEENS1_36VarlenDynamicPersistentTileSchedulerILi128ELi64ELi256ELi256ELb1ELb1ELb0ELb1ELb1ELb1EEEEEEEEEvNT_6ParamsE,(.L_x_61 - _ZN7cutlass13device_kernelIN5flash19enable_sm80_to_sm89INS1_16FlashAttnFwdSm80INS1_25CollectiveMainloopFwdSm80ILi8ELi1ELb0EN4cute5tupleIJNS5_1CILi128EEENS7_ILi64EEENS7_ILi192EEEEEELi192ENS_10bfloat16_tEfNS_4arch4Sm80ELb1ELb0ELb0ELb1ELb0ELb0ELb1ELb1EEENS1_21CollectiveEpilogueFwdINS6_IJS8_SA_S9_EEENS6_IJNS7_ILi1EEESI_SI_EEESC_SE_Li256ELb1ELb1ELb1ELb0EEENS1_36VarlenDynamicPersistentTileSchedulerILi128ELi64ELi256ELi256ELb1ELb1ELb0ELb1ELb1ELb1EEEEEEEEEvNT_6ParamsE)
        .other          _ZN7cutlass13device_kernelIN5flash19enable_sm80_to_sm89INS1_16FlashAttnFwdSm80INS1_25CollectiveMainloopFwdSm80ILi8ELi1ELb0EN4cute5tupleIJNS5_1CILi128EEENS7_ILi64EEENS7_ILi192EEEEEELi192ENS_10bfloat16_tEfNS_4arch4Sm80ELb1ELb0ELb0ELb1ELb0ELb0ELb1ELb1EEENS1_21CollectiveEpilogueFwdINS6_IJS8_SA_S9_EEENS6_IJNS7_ILi1EEESI_SI_EEESC_SE_Li256ELb1ELb1ELb1ELb0EEENS1_36VarlenDynamicPersistentTileSchedulerILi128ELi64ELi256ELi256ELb1ELb1ELb0ELb1ELb1ELb1EEEEEEEEEvNT_6ParamsE,@"STO_CUDA_ENTRY STV_DEFAULT"
_ZN7cutlass13device_kernelIN5flash19enable_sm80_to_sm89INS1_16FlashAttnFwdSm80INS1_25CollectiveMainloopFwdSm80ILi8ELi1ELb0EN4cute5tupleIJNS5_1CILi128EEENS7_ILi64EEENS7_ILi192EEEEEELi192ENS_10bfloat16_tEfNS_4arch4Sm80ELb1ELb0ELb0ELb1ELb0ELb0ELb1ELb1EEENS1_21CollectiveEpilogueFwdINS6_IJS8_SA_S9_EEENS6_IJNS7_ILi1EEESI_SI_EEESC_SE_Li256ELb1ELb1ELb1ELb0EEENS1_36VarlenDynamicPersistentTileSchedulerILi128ELi64ELi256ELi256ELb1ELb1ELb0ELb1ELb1ELb1EEEEEEEEEvNT_6ParamsE:
[----:B------:R-:W-:Y:S01]  /*0000*/  LDC R1, c[0x0][0x28] ;  /* 0x00000a00ff017b82 */ /* 0x000fe20000000800 */
[----:B------:R-:W-:Y:S05]  /*0010*/  EXIT ;  /* 0x000000000000794d */ /* 0x000fea0003800000 */
.L_x_25:
        /* <DEDUP_REMOVED lines=14> */
.L_x_61:


//--------------------- .text._ZN7cutlass13device_kernelIN5flash19enable_sm80_to_sm89INS1_16FlashAttnFwdSm80INS1_25CollectiveMainloopFwdSm80ILi8ELi1ELb0EN4cute5tupleIJNS5_1CILi128EEENS7_ILi64EEENS7_ILi192EEEEEELi192ENS_10bfloat16_tEfNS_4arch4Sm80ELb1ELb0ELb0ELb1ELb0ELb1ELb1ELb1EEENS1_21CollectiveEpilogueFwdINS6_IJS8_SA_S9_EEENS6_IJNS7_ILi1EEESI_SI_EEESC_SE_Li256ELb1ELb1ELb1ELb0EEENS1_36VarlenDynamicPersistentTileSchedulerILi128ELi64ELi256ELi256ELb1ELb1ELb0ELb1ELb1ELb1EEEEEEEEEvNT_6ParamsE --------------------------
	.section	.text._ZN7cutlass13device_kernelIN5flash19enable_sm80_to_sm89INS1_16FlashAttnFwdSm80INS1_25CollectiveMainloopFwdSm80ILi8ELi1ELb0EN4cute5tupleIJNS5_1CILi128EEENS7_ILi64EEENS7_ILi192EEEEEELi192ENS_10bfloat16_tEfNS_4arch4Sm80ELb1ELb0ELb0ELb1ELb0ELb1ELb1ELb1EEENS1_21CollectiveEpilogueFwdINS6_IJS8_SA_S9_EEENS6_IJNS7_ILi1EEESI_SI_EEESC_SE_Li256ELb1ELb1ELb1ELb0EEENS1_36VarlenDynamicPersistentTileSchedulerILi128ELi64ELi256ELi256ELb1ELb1ELb0ELb1ELb1ELb1EEEEEEEEEvNT_6ParamsE,"ax",@progbits
	.align	128
.text._ZN7cutlass13device_kernelIN5flash19enable_sm80_to_sm89INS1_16FlashAttnFwdSm80INS1_25CollectiveMainloopFwdSm80ILi8ELi1ELb0EN4cute5tupleIJNS5_1CILi128EEENS7_ILi64EEENS7_ILi192EEEEEELi192ENS_10bfloat16_tEfNS_4arch4Sm80ELb1ELb0ELb0ELb1ELb0ELb1ELb1ELb1EEENS1_21CollectiveEpilogueFwdINS6_IJS8_SA_S9_EEENS6_IJNS7_ILi1EEESI_SI_EEESC_SE_Li256ELb1ELb1ELb1ELb0EEENS1_36VarlenDynamicPersistentTileSchedulerILi128ELi64ELi256ELi256ELb1ELb1ELb0ELb1ELb1ELb1EEEEEEEEEvNT_6ParamsE:
        .type           _ZN7cutlass13device_kernelIN5flash19enable_sm80_to_sm89INS1_16FlashAttnFwdSm80INS1_25CollectiveMainloopFwdSm80ILi8ELi1ELb0EN4cute5tupleIJNS5_1CILi128EEENS7_ILi64EEENS7_ILi192EEEEEELi192ENS_10bfloat16_tEfNS_4arch4Sm80ELb1ELb0ELb0ELb1ELb0ELb1ELb1ELb1EEENS1_21CollectiveEpilogueFwdINS6_IJS8_SA_S9_EEENS6_IJNS7_ILi1EEESI_SI_EEESC_SE_Li256ELb1ELb1ELb1ELb0EEENS1_36VarlenDynamicPersistentTileSchedulerILi128ELi64ELi256ELi256ELb1ELb1ELb0ELb1ELb1ELb1EEEEEEEEEvNT_6ParamsE,@function
        .size           _ZN7cutlass13device_kernelIN5flash19enable_sm80_to_sm89INS1_16FlashAttnFwdSm80INS1_25CollectiveMainloopFwdSm80ILi8ELi1ELb0EN4cute5tupleIJNS5_1CILi128EEENS7_ILi64EEENS7_ILi192EEEEEELi192ENS_10bfloat16_tEfNS_4arch4Sm80ELb1ELb0ELb0ELb1ELb0ELb1ELb1ELb1EEENS1_21CollectiveEpilogueFwdINS6_IJS8_SA_S9_EEENS6_IJNS7_ILi1EEESI_SI_EEESC_SE_Li256ELb1ELb1ELb1ELb0EEENS1_36VarlenDynamicPersistentTileSchedulerILi128ELi64ELi256ELi256ELb1ELb1ELb0ELb1ELb1ELb1EEEEEEEEEvNT_6ParamsE,(.L_x_62 - _ZN7cutlass13device_kernelIN5flash19enable_sm80_to_sm89INS1_16FlashAttnFwdSm80INS1_25CollectiveMainloopFwdSm80ILi8ELi1ELb0EN4cute5tupleIJNS5_1CILi128EEENS7_ILi64EEENS7_ILi192EEEEEELi192ENS_10bfloat16_tEfNS_4arch4Sm80ELb1ELb0ELb0ELb1ELb0ELb1ELb1ELb1EEENS1_21CollectiveEpilogueFwdINS6_IJS8_SA_S9_EEENS6_IJNS7_ILi1EEESI_SI_EEESC_SE_Li256ELb1ELb1ELb1ELb0EEENS1_36VarlenDynamicPersistentTileSchedulerILi128ELi64ELi256ELi256ELb1ELb1ELb0ELb1ELb1ELb1EEEEEEEEEvNT_6ParamsE)
        .other          _ZN7cutlass13device_kernelIN5flash19enable_sm80_to_sm89INS1_16FlashAttnFwdSm80INS1_25CollectiveMainloopFwdSm80ILi8ELi1ELb0EN4cute5tupleIJNS5_1CILi128EEENS7_ILi64EEENS7_ILi192EEEEEELi192ENS_10bfloat16_tEfNS_4arch4Sm80ELb1ELb0ELb0ELb1ELb0ELb1ELb1ELb1EEENS1_21CollectiveEpilogueFwdINS6_IJS8_SA_S9_EEENS6_IJNS7_ILi1EEESI_SI_EEESC_SE_Li256ELb1ELb1ELb1ELb0EEENS1_36VarlenDynamicPersistentTileSchedulerILi128ELi64ELi256ELi256ELb1ELb1ELb0ELb1ELb1ELb1EEEEEEEEEvNT_6ParamsE,@"STO_CUDA_ENTRY STV_DEFAULT"
_ZN7cutlass13device_kernelIN5flash19enable_sm80_to_sm89INS1_16FlashAttnFwdSm80INS1_25CollectiveMainloopFwdSm80ILi8ELi1ELb0EN4cute5tupleIJNS5_1CILi128EEENS7_ILi64EEENS7_ILi192EEEEEELi192ENS_10bfloat16_tEfNS_4arch4Sm80ELb1ELb0ELb0ELb1ELb0ELb1ELb1ELb1EEENS1_21CollectiveEpilogueFwdINS6_IJS8_SA_S9_EEENS6_IJNS7_ILi1EEESI_SI_EEESC_SE_Li256ELb1ELb1ELb1ELb0EEENS1_36VarlenDynamicPersistentTileSchedulerILi128ELi64ELi256ELi256ELb1ELb1ELb0ELb1ELb1ELb1EEEEEEEEEvNT_6ParamsE:
[----:B------:R-:W-:Y:S01]  /*0000*/  LDC R1, c[0x0][0x28] ;  /* 0x00000a00ff017b82 */ /* 0x000fe20000000800 */
[----:B------:R-:W-:Y:S05]  /*0010*/  EXIT ;  /* 0x000000000000794d */ /* 0x000fea0003800000 */
.L_x_26:
        /* <DEDUP_REMOVED lines=14> */
.L_x_62:


//--------------------- .text._ZN7cutlass13device_kernelIN5flash19enable_sm80_to_sm89INS1_16FlashAttnFwdSm80INS1_25CollectiveMainloopFwdSm80ILi8ELi2ELb1EN4cute5tupleIJNS5_1CILi128EEENS7_ILi96EEENS7_ILi192EEEEEELi192ENS_10bfloat16_tEfNS_4arch4Sm80ELb0ELb0ELb0ELb0ELb0ELb0ELb1ELb1EEENS1_21CollectiveEpilogueFwdINS6_IJS8_SA_S9_EEENS6_IJNS7_ILi1EEESI_SI_EEESC_SE_Li256ELb0ELb1ELb1ELb0EEENS1_19SingleTileSchedulerILb0ELb1ELb1ELi128EEEEEEEEEvNT_6ParamsE --------------------------
	.section	.text._ZN7cutlass13device_kernelIN5flash19enable_sm80_to_sm89INS1_16FlashAttnFwdSm80INS1_25CollectiveMainloopFwdSm80ILi8ELi2ELb1EN4cute5tupleIJNS5_1CILi128EEENS7_ILi96EEENS7_ILi192EEEEEELi192ENS_10bfloat16_tEfNS_4arch4Sm80ELb0ELb0ELb0ELb0ELb0ELb0ELb1ELb1EEENS1_21CollectiveEpilogueFwdINS6_IJS8_SA_S9_EEENS6_IJNS7_ILi1EEESI_SI_EEESC_SE_Li256ELb0ELb1ELb1ELb0EEENS1_19SingleTileSchedulerILb0ELb1ELb1ELi128EEEEEEEEEvNT_6ParamsE,"ax",@progbits
	.align	128
.text._ZN7cutlass13device_kernelIN5flash19enable_sm80_to_sm89INS1_16FlashAttnFwdSm80INS1_25CollectiveMainloopFwdSm80ILi8ELi2ELb1EN4cute5tupleIJNS5_1CILi128EEENS7_ILi96EEENS7_ILi192EEEEEELi192ENS_10bfloat16_tEfNS_4arch4Sm80ELb0ELb0ELb0ELb0ELb0ELb0ELb1ELb1EEENS1_21CollectiveEpilogueFwdINS6_IJS8_SA_S9_EEENS6_IJNS7_ILi1EEESI_SI_EEESC_SE_Li256ELb0ELb1ELb1ELb0EEENS1_19SingleTileSchedulerILb0ELb1ELb1ELi128EEEEEEEEEvNT_6ParamsE:
        .type           _ZN7cutlass13device_kernelIN5flash19enable_sm80_to_sm89INS1_16FlashAttnFwdSm80INS1_25CollectiveMainloopFwdSm80ILi8ELi2ELb1EN4cute5tupleIJNS5_1CILi128EEENS7_ILi96EEENS7_ILi192EEEEEELi192ENS_10bfloat16_tEfNS_4arch4Sm80ELb0ELb0ELb0ELb0ELb0ELb0ELb1ELb1EEENS1_21CollectiveEpilogueFwdINS6_IJS8_SA_S9_EEENS6_IJNS7_ILi1EEESI_SI_EEESC_SE_Li256ELb0ELb1ELb1ELb0EEENS1_19SingleTileSchedulerILb0ELb1ELb1ELi128EEEEEEEEEvNT_6ParamsE,@function
        .size           _ZN7cutlass13device_kernelIN5flash19enable_sm80_to_sm89INS1_16FlashAttnFwdSm80INS1_25CollectiveMainloopFwdSm80ILi8ELi2ELb1EN4cute5tupleIJNS5_1CILi128EEENS7_ILi96EEENS7_ILi192EEEEEELi192ENS_10bfloat16_tEfNS_4arch4Sm80ELb0ELb0ELb0ELb0ELb0ELb0ELb1ELb1EEENS1_21CollectiveEpilogueFwdINS6_IJS8_SA_S9_EEENS6_IJNS7_ILi1EEESI_SI_EEESC_SE_Li256ELb0ELb1ELb1ELb0EEENS1_19SingleTileSchedulerILb0ELb1ELb1ELi128EEEEEEEEEvNT_6ParamsE,(.L_x_63 - _ZN7cutlass13device_kernelIN5flash19enable_sm80_to_sm89INS1_16FlashAttnFwdSm80INS1_25CollectiveMainloopFwdSm80ILi8ELi2ELb1EN4cute5tupleIJNS5_1CILi128EEENS7_ILi96EEENS7_ILi192EEEEEELi192ENS_10bfloat16_tEfNS_4arch4Sm80ELb0ELb0ELb0ELb0ELb0ELb0ELb1ELb1EEENS1_21CollectiveEpilogueFwdINS6_IJS8_SA_S9_EEENS6_IJNS7_ILi1EEESI_SI_EEESC_SE_Li256ELb0ELb1ELb1ELb0EEENS1_19SingleTileSchedulerILb0ELb1ELb1ELi128EEEEEEEEEvNT_6ParamsE)
        .other          _ZN7cutlass13device_kernelIN5flash19enable_sm80_to_sm89INS1_16FlashAttnFwdSm80INS1_25CollectiveMainloopFwdSm80ILi8ELi2ELb1EN4cute5tupleIJNS5_1CILi128EEENS7_ILi96EEENS7_ILi192EEEEEELi192ENS_10bfloat16_tEfNS_4arch4Sm80ELb0ELb0ELb0ELb0ELb0ELb0ELb1ELb1EEENS1_21CollectiveEpilogueFwdINS6_IJS8_SA_S9_EEENS6_IJNS7_ILi1EEESI_SI_EEESC_SE_Li256ELb0ELb1ELb1ELb0EEENS1_19SingleTileSchedulerILb0ELb1ELb1ELi128EEEEEEEEEvNT_6ParamsE,@"STO_CUDA_ENTRY STV_DEFAULT"
_ZN7cutlass13device_kernelIN5flash19enable_sm80_to_sm89INS1_16FlashAttnFwdSm80INS1_25CollectiveMainloopFwdSm80ILi8ELi2ELb1EN4cute5tupleIJNS5_1CILi128EEENS7_ILi96EEENS7_ILi192EEEEEELi192ENS_10bfloat16_tEfNS_4arch4Sm80ELb0ELb0ELb0ELb0ELb0ELb0ELb1ELb1EEENS1_21CollectiveEpilogueFwdINS6_IJS8_SA_S9_EEENS6_IJNS7_ILi1EEESI_SI_EEESC_SE_Li256ELb0ELb1ELb1ELb0EEENS1_19SingleTileSchedulerILb0ELb1ELb1ELi128EEEEEEEEEvNT_6ParamsE:
[----:B------:R-:W-:Y:S01]  /*0000*/  LDC R1, c[0x0][0x28] ;  /* 0x00000a00ff017b82 */ /* 0x000fe20000000800 */
[----:B------:R-:W-:Y:S05]  /*0010*/  EXIT ;  /* 0x000000000000794d */ /* 0x000fea0003800000 */
.L_x_27:
        /* <DEDUP_REMOVED lines=14> */
.L_x_63:


//--------------------- .text._ZN7cutlass13device_kernelIN5flash19enable_sm80_to_sm89INS1_16FlashAttnFwdSm80INS1_25CollectiveMainloopFwdSm80ILi8ELi2ELb0EN4cute5tupleIJNS5_1CILi128EEENS7_ILi64EEENS7_ILi192EEEEEELi192ENS_10bfloat16_tEfNS_4arch4Sm80ELb0ELb0ELb0ELb1ELb0ELb0ELb1ELb1EEENS1_21CollectiveEpilogueFwdINS6_IJS8_SA_S9_EEENS6_IJNS7_ILi1EEESI_SI_EEESC_SE_Li256ELb1ELb1ELb1ELb0EEENS1_36VarlenDynamicPersistentTileSchedulerILi128ELi64ELi256ELi256ELb1ELb1ELb0ELb0ELb1ELb1EEEEEEEEEvNT_6ParamsE --------------------------
	.section	.text._ZN7cutlass13device_kernelIN5flash19enable_sm80_to_sm89INS1_16FlashAttnFwdSm80INS1_25CollectiveMainloopFwdSm80ILi8ELi2ELb0EN4cute5tupleIJNS5_1CILi128EEENS7_ILi64EEENS7_ILi192EEEEEELi192ENS_10bfloat16_tEfNS_4arch4Sm80ELb0ELb0ELb0ELb1ELb0ELb0ELb1ELb1EEENS1_21CollectiveEpilogueFwdINS6_IJS8_SA_S9_EEENS6_IJNS7_ILi1EEESI_SI_EEESC_SE_Li256ELb1ELb1ELb1ELb0EEENS1_36VarlenDynamicPersistentTileSchedulerILi128ELi64ELi256ELi256ELb1ELb1ELb0ELb0ELb1ELb1EEEEEEEEEvNT_6ParamsE,"ax",@progbits
	.align	128
.text._ZN7cutlass13device_kernelIN5flash19enable_sm80_to_sm89INS1_16FlashAttnFwdSm80INS1_25CollectiveMainloopFwdSm80ILi8ELi2ELb0EN4cute5tupleIJNS5_1CILi128EEENS7_ILi64EEENS7_ILi192EEEEEELi192ENS_10bfloat16_tEfNS_4arch4Sm80ELb0ELb0ELb0ELb1ELb0ELb0ELb1ELb1EEENS1_21CollectiveEpilogueFwdINS6_IJS8_SA_S9_EEENS6_IJNS7_ILi1EEESI_SI_EEESC_SE_Li256ELb1ELb1ELb1ELb0EEENS1_36VarlenDynamicPersistentTileSchedulerILi128ELi64ELi256ELi256ELb1ELb1ELb0ELb0ELb1ELb1EEEEEEEEEvNT_6ParamsE:
        .type           _ZN7cutlass13device_kernelIN5flash19enable_sm80_to_sm89INS1_16FlashAttnFwdSm80INS1_25CollectiveMainloopFwdSm80ILi8ELi2ELb0EN4cute5tupleIJNS5_1CILi128EEENS7_ILi64EEENS7_ILi192EEEEEELi192ENS_10bfloat16_tEfNS_4arch4Sm80ELb0ELb0ELb0ELb1ELb0ELb0ELb1ELb1EEENS1_21CollectiveEpilogueFwdINS6_IJS8_SA_S9_EEENS6_IJNS7_ILi1EEESI_SI_EEESC_SE_Li256ELb1ELb1ELb1ELb0EEENS1_36VarlenDynamicPersistentTileSchedulerILi128ELi64ELi256ELi256ELb1ELb1ELb0ELb0ELb1ELb1EEEEEEEEEvNT_6ParamsE,@function
        .size           _ZN7cutlass13device_kernelIN5flash19enable_sm80_to_sm89INS1_16FlashAttnFwdSm80INS1_25CollectiveMainloopFwdSm80ILi8ELi2ELb0EN4cute5tupleIJNS5_1CILi128EEENS7_ILi64EEENS7_ILi192EEEEEELi192ENS_10bfloat16_tEfNS_4arch4Sm80ELb0ELb0ELb0ELb1ELb0ELb0ELb1ELb1EEENS1_21CollectiveEpilogueFwdINS6_IJS8_SA_S9_EEENS6_IJNS7_ILi1EEESI_SI_EEESC_SE_Li256ELb1ELb1ELb1ELb0EEENS1_36VarlenDynamicPersistentTileSchedulerILi128ELi64ELi256ELi256ELb1ELb1ELb0ELb0ELb1ELb1EEEEEEEEEvNT_6ParamsE,(.L_x_64 - _ZN7cutlass13device_kernelIN5flash19enable_sm80_to_sm89INS1_16FlashAttnFwdSm80INS1_25CollectiveMainloopFwdSm80ILi8ELi2ELb0EN4cute5tupleIJNS5_1CILi128EEENS7_ILi64EEENS7_ILi192EEEEEELi192ENS_10bfloat16_tEfNS_4arch4Sm80ELb0ELb0ELb0ELb1ELb0ELb0ELb1ELb1EEENS1_21CollectiveEpilogueFwdINS6_IJS8_SA_S9_EEENS6_IJNS7_ILi1EEESI_SI_EEESC_SE_Li256ELb1ELb1ELb1ELb0EEENS1_36VarlenDynamicPersistentTileSchedulerILi128ELi64ELi256ELi256ELb1ELb1ELb0ELb0ELb1ELb1EEEEEEEEEvNT_6ParamsE)
        .other          _ZN7cutlass13device_kernelIN5flash19enable_sm80_to_sm89INS1_16FlashAttnFwdSm80INS1_25CollectiveMainloopFwdSm80ILi8ELi2ELb0EN4cute5tupleIJNS5_1CILi128EEENS7_ILi64EEENS7_ILi192EEEEEELi192ENS_10bfloat16_tEfNS_4arch4Sm80ELb0ELb0ELb0ELb1ELb0ELb0ELb1ELb1EEENS1_21CollectiveEpilogueFwdINS6_IJS8_SA_S9_EEENS6_IJNS7_ILi1EEESI_SI_EEESC_SE_Li256ELb1ELb1ELb1ELb0EEENS1_36VarlenDynamicPersistentTileSchedulerILi128ELi64ELi256ELi256ELb1ELb1ELb0ELb0ELb1ELb1EEEEEEEEEvNT_6ParamsE,@"STO_CUDA_ENTRY STV_DEFAULT"
_ZN7cutlass13device_kernelIN5flash19enable_sm80_to_sm89INS1_16FlashAttnFwdSm80INS1_25CollectiveMainloopFwdSm80ILi8ELi2ELb0EN4cute5tupleIJNS5_1CILi128EEENS7_ILi64EEENS7_ILi192EEEEEELi192ENS_10bfloat16_tEfNS_4arch4Sm80ELb0ELb0ELb0ELb1ELb0ELb0ELb1ELb1EEENS1_21CollectiveEpilogueFwdINS6_IJS8_SA_S9_EEENS6_IJNS7_ILi1EEESI_SI_EEESC_SE_Li256ELb1ELb1ELb1ELb0EEENS1_36VarlenDynamicPersistentTileSchedulerILi128ELi64ELi256ELi256ELb1ELb1ELb0ELb0ELb1ELb1EEEEEEEEEvNT_6ParamsE:
[----:B------:R-:W-:Y:S01]  /*0000*/  LDC R1, c[0x0][0x28] ;  /* 0x00000a00ff017b82 */ /* 0x000fe20000000800 */
[----:B------:R-:W-:Y:S05]  /*0010*/  EXIT ;  /* 0x000000000000794d */ /* 0x000fea0003800000 */
.L_x_28:
        /* <DEDUP_REMOVED lines=14> */
.L_x_64:


//--------------------- .text._ZN7cutlass13device_kernelIN5flash19enable_sm80_to_sm89INS1_16FlashAttnFwdSm80INS1_25CollectiveMainloopFwdSm80ILi8ELi2ELb0EN4cute5tupleIJNS5_1CILi128EEENS7_ILi64EEENS7_ILi192EEEEEELi192ENS_10bfloat16_tEfNS_4arch4Sm80ELb0ELb0ELb0ELb1ELb0ELb1ELb1ELb1EEENS1_21CollectiveEpilogueFwdINS6_IJS8_SA_S9_EEENS6_IJNS7_ILi1EEESI_SI_EEESC_SE_Li256ELb1ELb1ELb1ELb0EEENS1_36VarlenDynamicPersistentTileSchedulerILi128ELi64ELi256ELi256ELb1ELb1ELb0ELb0ELb1ELb1EEEEEEEEEvNT_6ParamsE --------------------------
	.section	.text._ZN7cutlass13device_kernelIN5flash19enable_sm80_to_sm89INS1_16FlashAttnFwdSm80INS1_25CollectiveMainloopFwdSm80ILi8ELi2ELb0EN4cute5tupleIJNS5_1CILi128EEENS7_ILi64EEENS7_ILi192EEEEEELi192ENS_10bfloat16_tEfNS_4arch4Sm80ELb0ELb0ELb0ELb1ELb0ELb1ELb1ELb1EEENS1_21CollectiveEpilogueFwdINS6_IJS8_SA_S9_EEENS6_IJNS7_ILi1EEESI_SI_EEESC_SE_Li256ELb1ELb1ELb1ELb0EEENS1_36VarlenDynamicPersistentTileSchedulerILi128ELi64ELi256ELi256ELb1ELb1ELb0ELb0ELb1ELb1EEEEEEEEEvNT_6ParamsE,"ax",@progbits
	.align	128
.text._ZN7cutlass13device_kernelIN5flash19enable_sm80_to_sm89INS1_16FlashAttnFwdSm80INS1_25CollectiveMainloopFwdSm80ILi8ELi2ELb0EN4cute5tupleIJNS5_1CILi128EEENS7_ILi64EEENS7_ILi192EEEEEELi192ENS_10bfloat16_tEfNS_4arch4Sm80ELb0ELb0ELb0ELb1ELb0ELb1ELb1ELb1EEENS1_21CollectiveEpilogueFwdINS6_IJS8_SA_S9_EEENS6_IJNS7_ILi1EEESI_SI_EEESC_SE_Li256ELb1ELb1ELb1ELb0EEENS1_36VarlenDynamicPersistentTileSchedulerILi128ELi64ELi256ELi256ELb1ELb1ELb0ELb0ELb1ELb1EEEEEEEEEvNT_6ParamsE:
        .type           _ZN7cutlass13device_kernelIN5flash19enable_sm80_to_sm89INS1_16FlashAttnFwdSm80INS1_25CollectiveMainloopFwdSm80ILi8ELi2ELb0EN4cute5tupleIJNS5_1CILi128EEENS7_ILi64EEENS7_ILi192EEEEEELi192ENS_10bfloat16_tEfNS_4arch4Sm80ELb0ELb0ELb0ELb1ELb0ELb1ELb1ELb1EEENS1_21CollectiveEpilogueFwdINS6_IJS8_SA_S9_EEENS6_IJNS7_ILi1EEESI_SI_EEESC_SE_Li256ELb1ELb1ELb1ELb0EEENS1_36VarlenDynamicPersistentTileSchedulerILi128ELi64ELi256ELi256ELb1ELb1ELb0ELb0ELb1ELb1EEEEEEEEEvNT_6ParamsE,@function
        .size           _ZN7cutlass13device_kernelIN5flash19enable_sm80_to_sm89INS1_16FlashAttnFwdSm80INS1_25CollectiveMainloopFwdSm80ILi8ELi2ELb0EN4cute5tupleIJNS5_1CILi128EEENS7_ILi64EEENS7_ILi192EEEEEELi192ENS_10bfloat16_tEfNS_4arch4Sm80ELb0ELb0ELb0ELb1ELb0ELb1ELb1ELb1EEENS1_21CollectiveEpilogueFwdINS6_IJS8_SA_S9_EEENS6_IJNS7_ILi1EEESI_SI_EEESC_SE_Li256ELb1ELb1ELb1ELb0EEENS1_36VarlenDynamicPersistentTileSchedulerILi128ELi64ELi256ELi256ELb1ELb1ELb0ELb0ELb1ELb1EEEEEEEEEvNT_6ParamsE,(.L_x_65 - _ZN7cutlass13device_kernelIN5flash19enable_sm80_to_sm89INS1_16FlashAttnFwdSm80INS1_25CollectiveMainloopFwdSm80ILi8ELi2ELb0EN4cute5tupleIJNS5_1CILi128EEENS7_ILi64EEENS7_ILi192EEEEEELi192ENS_10bfloat16_tEfNS_4arch4Sm80ELb0ELb0ELb0ELb1ELb0ELb1ELb1ELb1EEENS1_21CollectiveEpilogueFwdINS6_IJS8_SA_S9_EEENS6_IJNS7_ILi1EEESI_SI_EEESC_SE_Li256ELb1ELb1ELb1ELb0EEENS1_36VarlenDynamicPersistentTileSchedulerILi128ELi64ELi256ELi256ELb1ELb1ELb0ELb0ELb1ELb1EEEEEEEEEvNT_6ParamsE)
        .other          _ZN7cutlass13device_kernelIN5flash19enable_sm80_to_sm89INS1_16FlashAttnFwdSm80INS1_25CollectiveMainloopFwdSm80ILi8ELi2ELb0EN4cute5tupleIJNS5_1CILi128EEENS7_ILi64EEENS7_ILi192EEEEEELi192ENS_10bfloat16_tEfNS_4arch4Sm80ELb0ELb0ELb0ELb1ELb0ELb1ELb1ELb1EEENS1_21CollectiveEpilogueFwdINS6_IJS8_SA_S9_EEENS6_IJNS7_ILi1EEESI_SI_EEESC_SE_Li256ELb1ELb1ELb1ELb0EEENS1_36VarlenDynamicPersistentTileSchedulerILi128ELi64ELi256ELi256ELb1ELb1ELb0ELb0ELb1ELb1EEEEEEEEEvNT_6ParamsE,@"STO_CUDA_ENTRY STV_DEFAULT"
_ZN7cutlass13device_kernelIN5flash19enable_sm80_to_sm89INS1_16FlashAttnFwdSm80INS1_25CollectiveMainloopFwdSm80ILi8ELi2ELb0EN4cute5tupleIJNS5_1CILi128EEENS7_ILi64EEENS7_ILi192EEEEEELi192ENS_10bfloat16_tEfNS_4arch4Sm80ELb0ELb0ELb0ELb1ELb0ELb1ELb1ELb1EEENS1_21CollectiveEpilogueFwdINS6_IJS8_SA_S9_EEENS6_IJNS7_ILi1EEESI_SI_EEESC_SE_Li256ELb1ELb1ELb1ELb0EEENS1_36VarlenDynamicPersistentTileSchedulerILi128ELi64ELi256ELi256ELb1ELb1ELb0ELb0ELb1ELb1EEEEEEEEEvNT_6ParamsE:
[----:B------:R-:W-:Y:S01]  /*0000*/  LDC R1, c[0x0][0x28] ;  /* 0x00000a00ff017b82 */ /* 0x000fe20000000800 */
[----:B------:R-:W-:Y:S05]  /*0010*/  EXIT ;  /* 0x000000000000794d */ /* 0x000fea0003800000 */
.L_x_29:
        /* <DEDUP_REMOVED lines=14> */
.L_x_65:


//--------------------- .text._ZN7cutlass13device_kernelIN5flash19enable_sm80_to_sm89INS1_16FlashAttnFwdSm80INS1_25CollectiveMainloopFwdSm80ILi8ELi2ELb0EN4cute5tupleIJNS5_1CILi128EEENS7_ILi64EEENS7_ILi192EEEEEELi192ENS_10bfloat16_tEfNS_4arch4Sm80ELb0ELb1ELb0ELb0ELb0ELb0ELb1ELb1EEENS1_21CollectiveEpilogueFwdINS6_IJS8_SA_S9_EEENS6_IJNS7_ILi1EEESI_SI_EEESC_SE_Li256ELb0ELb1ELb1ELb0EEENS1_19SingleTileSchedulerILb0ELb1ELb1ELi128EEEEEEEEEvNT_6ParamsE --------------------------
	.section	.text._ZN7cutlass13device_kernelIN5flash19enable_sm80_to_sm89INS1_16FlashAttnFwdSm80INS1_25CollectiveMainloopFwdSm80ILi8ELi2ELb0EN4cute5tupleIJNS5_1CILi128EEENS7_ILi64EEENS7_ILi192EEEEEELi192ENS_10bfloat16_tEfNS_4arch4Sm80ELb0ELb1ELb0ELb0ELb0ELb0ELb1ELb1EEENS1_21CollectiveEpilogueFwdINS6_IJS8_SA_S9_EEENS6_IJNS7_ILi1EEESI_SI_EEESC_SE_Li256ELb0ELb1ELb1ELb0EEENS1_19SingleTileSchedulerILb0ELb1ELb1ELi128EEEEEEEEEvNT_6ParamsE,"ax",@progbits
	.align	128
.text._ZN7cutlass13device_kernelIN5flash19enable_sm80_to_sm89INS1_16FlashAttnFwdSm80INS1_25CollectiveMainloopFwdSm80ILi8ELi2ELb0EN4cute5tupleIJNS5_1CILi128EEENS7_ILi64EEENS7_ILi192EEEEEELi192ENS_10bfloat16_tEfNS_4arch4Sm80ELb0ELb1ELb0ELb0ELb0ELb0ELb1ELb1EEENS1_21CollectiveEpilogueFwdINS6_IJS8_SA_S9_EEENS6_IJNS7_ILi1EEESI_SI_EEESC_SE_Li256ELb0ELb1ELb1ELb0EEENS1_19SingleTileSchedulerILb0ELb1ELb1ELi128EEEEEEEEEvNT_6ParamsE:
        .type           _ZN7cutlass13device_kernelIN5flash19enable_sm80_to_sm89INS1_16FlashAttnFwdSm80INS1_25CollectiveMainloopFwdSm80ILi8ELi2ELb0EN4cute5tupleIJNS5_1CILi128EEENS7_ILi64EEENS7_ILi192EEEEEELi192ENS_10bfloat16_tEfNS_4arch4Sm80ELb0ELb1ELb0ELb0ELb0ELb0ELb1ELb1EEENS1_21CollectiveEpilogueFwdINS6_IJS8_SA_S9_EEENS6_IJNS7_ILi1EEESI_SI_EEESC_SE_Li256ELb0ELb1ELb1ELb0EEENS1_19SingleTileSchedulerILb0ELb1ELb1ELi128EEEEEEEEEvNT_6ParamsE,@function
        .size           _ZN7cutlass13device_kernelIN5flash19enable_sm80_to_sm89INS1_16FlashAttnFwdSm80INS1_25CollectiveMainloopFwdSm80ILi8ELi2ELb0EN4cute5tupleIJNS5_1CILi128EEENS7_ILi64EEENS7_ILi192EEEEEELi192ENS_10bfloat16_tEfNS_4arch4Sm80ELb0ELb1ELb0ELb0ELb0ELb0ELb1ELb1EEENS1_21CollectiveEpilogueFwdINS6_IJS8_SA_S9_EEENS6_IJNS7_ILi1EEESI_SI_EEESC_SE_Li256ELb0ELb1ELb1ELb0EEENS1_19SingleTileSchedulerILb0ELb1ELb1ELi128EEEEEEEEEvNT_6ParamsE,(.L_x_66 - _ZN7cutlass13device_kernelIN5flash19enable_sm80_to_sm89INS1_16FlashAttnFwdSm80INS1_25CollectiveMainloopFwdSm80ILi8ELi2ELb0EN4cute5tupleIJNS5_1CILi128EEENS7_ILi64EEENS7_ILi192EEEEEELi192ENS_10bfloat16_tEfNS_4arch4Sm80ELb0ELb1ELb0ELb0ELb0ELb0ELb1ELb1EEENS1_21CollectiveEpilogueFwdINS6_IJS8_SA_S9_EEENS6_IJNS7_ILi1EEESI_SI_EEESC_SE_Li256ELb0ELb1ELb1ELb0EEENS1_19SingleTileSchedulerILb0ELb1ELb1ELi128EEEEEEEEEvNT_6ParamsE)
        .other          _ZN7cutlass13device_kernelIN5flash19enable_sm80_to_sm89INS1_16FlashAttnFwdSm80INS1_25CollectiveMainloopFwdSm80ILi8ELi2ELb0EN4cute5tupleIJNS5_1CILi128EEENS7_ILi64EEENS7_ILi192EEEEEELi192ENS_10bfloat16_tEfNS_4arch4Sm80ELb0ELb1ELb0ELb0ELb0ELb0ELb1ELb1EEENS1_21CollectiveEpilogueFwdINS6_IJS8_SA_S9_EEENS6_IJNS7_ILi1EEESI_SI_EEESC_SE_Li256ELb0ELb1ELb1ELb0EEENS1_19SingleTileSchedulerILb0ELb1ELb1ELi128EEEEEEEEEvNT_6ParamsE,@"STO_CUDA_ENTRY STV_DEFAULT"
_ZN7cutlass13device_kernelIN5flash19enable_sm80_to_sm89INS1_16FlashAttnFwdSm80INS1_25CollectiveMainloopFwdSm80ILi8ELi2ELb0EN4cute5tupleIJNS5_1CILi128EEENS7_ILi64EEENS7_ILi192EEEEEELi192ENS_10bfloat16_tEfNS_4arch4Sm80ELb0ELb1ELb0ELb0ELb0ELb0ELb1ELb1EEENS1_21CollectiveEpilogueFwdINS6_IJS8_SA_S9_EEENS6_IJNS7_ILi1EEESI_SI_EEESC_SE_Li256ELb0ELb1ELb1ELb0EEENS1_19SingleTileSchedulerILb0ELb1ELb1ELi128EEEEEEEEEvNT_6ParamsE:
[----:B------:R-:W-:Y:S01]  /*0000*/  LDC R1, c[0x0][0x28] ;  /* 0x00000a00ff017b82 */ /* 0x000fe20000000800 */
[----:B------:R-:W-:Y:S05]  /*0010*/  EXIT ;  /* 0x000000000000794d */ /* 0x000fea0003800000 */
.L_x_30:
        /* <DEDUP_REMOVED lines=14> */
.L_x_66:


//--------------------- .text._ZN7cutlass13device_kernelIN5flash19enable_sm80_to_sm89INS1_16FlashAttnFwdSm80INS1_25CollectiveMainloopFwdSm80ILi8ELi2ELb0EN4cute5tupleIJNS5_1CILi128EEENS7_ILi64EEENS7_ILi192EEEEEELi192ENS_10bfloat16_tEfNS_4arch4Sm80ELb0ELb1ELb0ELb1ELb0ELb0ELb1ELb1EEENS1_21CollectiveEpilogueFwdINS6_IJS8_SA_S9_EEENS6_IJNS7_ILi1EEESI_SI_EEESC_SE_Li256ELb1ELb1ELb1ELb0EEENS1_36VarlenDynamicPersistentTileSchedulerILi128ELi64ELi256ELi256ELb1ELb1ELb0ELb1ELb0ELb1EEEEEEEEEvNT_6ParamsE --------------------------
	.section	.text._ZN7cutlass13device_kernelIN5flash19enable_sm80_to_sm89INS1_16FlashAttnFwdSm80INS1_25CollectiveMainloopFwdSm80ILi8ELi2ELb0EN4cute5tupleIJNS5_1CILi128EEENS7_ILi64EEENS7_ILi192EEEEEELi192ENS_10bfloat16_tEfNS_4arch4Sm80ELb0ELb1ELb0ELb1ELb0ELb0ELb1ELb1EEENS1_21CollectiveEpilogueFwdINS6_IJS8_SA_S9_EEENS6_IJNS7_ILi1EEESI_SI_EEESC_SE_Li256ELb1ELb1ELb1ELb0EEENS1_36VarlenDynamicPersistentTileSchedulerILi128ELi64ELi256ELi256ELb1ELb1ELb0ELb1ELb0ELb1EEEEEEEEEvNT_6ParamsE,"ax",@progbits
	.align	128
.text._ZN7cutlass13device_kernelIN5flash19enable_sm80_to_sm89INS1_16FlashAttnFwdSm80INS1_25CollectiveMainloopFwdSm80ILi8ELi2ELb0EN4cute5tupleIJNS5_1CILi128EEENS7_ILi64EEENS7_ILi192EEEEEELi192ENS_10bfloat16_tEfNS_4arch4Sm80ELb0ELb1ELb0ELb1ELb0ELb0ELb1ELb1EEENS1_21CollectiveEpilogueFwdINS6_IJS8_SA_S9_EEENS6_IJNS7_ILi1EEESI_SI_EEESC_SE_Li256ELb1ELb1ELb1ELb0EEENS1_36VarlenDynamicPersistentTileSchedulerILi128ELi64ELi256ELi256ELb1ELb1ELb0ELb1ELb0ELb1EEEEEEEEEvNT_6ParamsE:
        .type           _ZN7cutlass13device_kernelIN5flash19enable_sm80_to_sm89INS1_16FlashAttnFwdSm80INS1_25CollectiveMainloopFwdSm80ILi8ELi2ELb0EN4cute5tupleIJNS5_1CILi128EEENS7_ILi64EEENS7_ILi192EEEEEELi192ENS_10bfloat16_tEfNS_4arch4Sm80ELb0ELb1ELb0ELb1ELb0ELb0ELb1ELb1EEENS1_21CollectiveEpilogueFwdINS6_IJS8_SA_S9_EEENS6_IJNS7_ILi1EEESI_SI_EEESC_SE_Li256ELb1ELb1ELb1ELb0EEENS1_36VarlenDynamicPersistentTileSchedulerILi128ELi64ELi256ELi256ELb1ELb1ELb0ELb1ELb0ELb1EEEEEEEEEvNT_6ParamsE,@function
        .size           _ZN7cutlass13device_kernelIN5flash19enable_sm80_to_sm89INS1_16FlashAttnFwdSm80INS1_25CollectiveMainloopFwdSm80ILi8ELi2ELb0EN4cute5tupleIJNS5_1CILi128EEENS7_ILi64EEENS7_ILi192EEEEEELi192ENS_10bfloat16_tEfNS_4arch4Sm80ELb0ELb1ELb0ELb1ELb0ELb0ELb1ELb1EEENS1_21CollectiveEpilogueFwdINS6_IJS8_SA_S9_EEENS6_IJNS7_ILi1EEESI_SI_EEESC_SE_Li256ELb1ELb1ELb1ELb0EEENS1_36VarlenDynamicPersistentTileSchedulerILi128ELi64ELi256ELi256ELb1ELb1ELb0ELb1ELb0ELb1EEEEEEEEEvNT_6ParamsE,(.L_x_67 - _ZN7cutlass13device_kernelIN5flash19enable_sm80_to_sm89INS1_16FlashAttnFwdSm80INS1_25CollectiveMainloopFwdSm80ILi8ELi2ELb0EN4cute5tupleIJNS5_1CILi128EEENS7_ILi64EEENS7_ILi192EEEEEELi192ENS_10bfloat16_tEfNS_4arch4Sm80ELb0ELb1ELb0ELb1ELb0ELb0ELb1ELb1EEENS1_21CollectiveEpilogueFwdINS6_IJS8_SA_S9_EEENS6_IJNS7_ILi1EEESI_SI_EEESC_SE_Li256ELb1ELb1ELb1ELb0EEENS1_36VarlenDynamicPersistentTileSchedulerILi128ELi64ELi256ELi256ELb1ELb1ELb0ELb1ELb0ELb1EEEEEEEEEvNT_6ParamsE)
        .other          _ZN7cutlass13device_kernelIN5flash19enable_sm80_to_sm89INS1_16FlashAttnFwdSm80INS1_25CollectiveMainloopFwdSm80ILi8ELi2ELb0EN4cute5tupleIJNS5_1CILi128EEENS7_ILi64EEENS7_ILi192EEEEEELi192ENS_10bfloat16_tEfNS_4arch4Sm80ELb0ELb1ELb0ELb1ELb0ELb0ELb1ELb1EEENS1_21CollectiveEpilogueFwdINS6_IJS8_SA_S9_EEENS6_IJNS7_ILi1EEESI_SI_EEESC_SE_Li256ELb1ELb1ELb1ELb0EEENS1_36VarlenDynamicPersistentTileSchedulerILi128ELi64ELi256ELi256ELb1ELb1ELb0ELb1ELb0ELb1EEEEEEEEEvNT_6ParamsE,@"STO_CUDA_ENTRY STV_DEFAULT"
_ZN7cutlass13device_kernelIN5flash19enable_sm80_to_sm89INS1_16FlashAttnFwdSm80INS1_25CollectiveMainloopFwdSm80ILi8ELi2ELb0EN4cute5tupleIJNS5_1CILi128EEENS7_ILi64EEENS7_ILi192EEEEEELi192ENS_10bfloat16_tEfNS_4arch4Sm80ELb0ELb1ELb0ELb1ELb0ELb0ELb1ELb1EEENS1_21CollectiveEpilogueFwdINS6_IJS8_SA_S9_EEENS6_IJNS7_ILi1EEESI_SI_EEESC_SE_Li256ELb1ELb1ELb1ELb0EEENS1_36VarlenDynamicPersistentTileSchedulerILi128ELi64ELi256ELi256ELb1ELb1ELb0ELb1ELb0ELb1EEEEEEEEEvNT_6ParamsE:
[----:B------:R-:W-:Y:S01]  /*0000*/  LDC R1, c[0x0][0x28] ;  /* 0x00000a00ff017b82 */ /* 0x000fe20000000800 */
[----:B------:R-:W-:Y:S05]  /*0010*/  EXIT ;  /* 0x000000000000794d */ /* 0x000fea0003800000 */
.L_x_31:
        /* <DEDUP_REMOVED lines=14> */
.L_x_67:


//--------------------- .text._ZN7cutlass13device_kernelIN5flash19enable_sm80_to_sm89INS1_16FlashAttnFwdSm80INS1_25CollectiveMainloopFwdSm80ILi8ELi2ELb0EN4cute5tupleIJNS5_1CILi128EEENS7_ILi64EEENS7_ILi192EEEEEELi192ENS_10bfloat16_tEfNS_4arch4Sm80ELb0ELb1ELb0ELb1ELb0ELb1ELb1ELb1EEENS1_21CollectiveEpilogueFwdINS6_IJS8_SA_S9_EEENS6_IJNS7_ILi1EEESI_SI_EEESC_SE_Li256ELb1ELb1ELb1ELb0EEENS1_36VarlenDynamicPersistentTileSchedulerILi128ELi64ELi256ELi256ELb1ELb1ELb0ELb1ELb0ELb1EEEEEEEEEvNT_6ParamsE --------------------------
	.section	.text._ZN7cutlass13device_kernelIN5flash19enable_sm80_to_sm89INS1_16FlashAttnFwdSm80INS1_25CollectiveMainloopFwdSm80ILi8ELi2ELb0EN4cute5tupleIJNS5_1CILi128EEENS7_ILi64EEENS7_ILi192EEEEEELi192ENS_10bfloat16_tEfNS_4arch4Sm80ELb0ELb1ELb0ELb1ELb0ELb1ELb1ELb1EEENS1_21CollectiveEpilogueFwdINS6_IJS8_SA_S9_EEENS6_IJNS7_ILi1EEESI_SI_EEESC_SE_Li256ELb1ELb1ELb1ELb0EEENS1_36VarlenDynamicPersistentTileSchedulerILi128ELi64ELi256ELi256ELb1ELb1ELb0ELb1ELb0ELb1EEEEEEEEEvNT_6ParamsE,"ax",@progbits
	.align	128
.text._ZN7cutlass13device_kernelIN5flash19enable_sm80_to_sm89INS1_16FlashAttnFwdSm80INS1_25CollectiveMainloopFwdSm80ILi8ELi2ELb0EN4cute5tupleIJNS5_1CILi128EEENS7_ILi64EEENS7_ILi192EEEEEELi192ENS_10bfloat16_tEfNS_4arch4Sm80ELb0ELb1ELb0ELb1ELb0ELb1ELb1ELb1EEENS1_21CollectiveEpilogueFwdINS6_IJS8_SA_S9_EEENS6_IJNS7_ILi1EEESI_SI_EEESC_SE_Li256ELb1ELb1ELb1ELb0EEENS1_36VarlenDynamicPersistentTileSchedulerILi128ELi64ELi256ELi256ELb1ELb1ELb0ELb1ELb0ELb1EEEEEEEEEvNT_6ParamsE:
        .type           _ZN7cutlass13device_kernelIN5flash19enable_sm80_to_sm89INS1_16FlashAttnFwdSm80INS1_25CollectiveMainloopFwdSm80ILi8ELi2ELb0EN4cute5tupleIJNS5_1CILi128EEENS7_ILi64EEENS7_ILi192EEEEEELi192ENS_10bfloat16_tEfNS_4arch4Sm80ELb0ELb1ELb0ELb1ELb0ELb1ELb1ELb1EEENS1_21CollectiveEpilogueFwdINS6_IJS8_SA_S9_EEENS6_IJNS7_ILi1EEESI_SI_EEESC_SE_Li256ELb1ELb1ELb1ELb0EEENS1_36VarlenDynamicPersistentTileSchedulerILi128ELi64ELi256ELi256ELb1ELb1ELb0ELb1ELb0ELb1EEEEEEEEEvNT_6ParamsE,@function
        .size           _ZN7cutlass13device_kernelIN5flash19enable_sm80_to_sm89INS1_16FlashAttnFwdSm80INS1_25CollectiveMainloopFwdSm80ILi8ELi2ELb0EN4cute5tupleIJNS5_1CILi128EEENS7_ILi64EEENS7_ILi192EEEEEELi192ENS_10bfloat16_tEfNS_4arch4Sm80ELb0ELb1ELb0ELb1ELb0ELb1ELb1ELb1EEENS1_21CollectiveEpilogueFwdINS6_IJS8_SA_S9_EEENS6_IJNS7_ILi1EEESI_SI_EEESC_SE_Li256ELb1ELb1ELb1ELb0EEENS1_36VarlenDynamicPersistentTileSchedulerILi128ELi64ELi256ELi256ELb1ELb1ELb0ELb1ELb0ELb1EEEEEEEEEvNT_6ParamsE,(.L_x_68 - _ZN7cutlass13device_kernelIN5flash19enable_sm80_to_sm89INS1_16FlashAttnFwdSm80INS1_25CollectiveMainloopFwdSm80ILi8ELi2ELb0EN4cute5tupleIJNS5_1CILi128EEENS7_ILi64EEENS7_ILi192EEEEEELi192ENS_10bfloat16_tEfNS_4arch4Sm80ELb0ELb1ELb0ELb1ELb0ELb1ELb1ELb1EEENS1_21CollectiveEpilogueFwdINS6_IJS8_SA_S9_EEENS6_IJNS7_ILi1EEESI_SI_EEESC_SE_Li256ELb1ELb1ELb1ELb0EEENS1_36VarlenDynamicPersistentTileSchedulerILi128ELi64ELi256ELi256ELb1ELb1ELb0ELb1ELb0ELb1EEEEEEEEEvNT_6ParamsE)
        .other          _ZN7cutlass13device_kernelIN5flash19enable_sm80_to_sm89INS1_16FlashAttnFwdSm80INS1_25CollectiveMainloopFwdSm80ILi8ELi2ELb0EN4cute5tupleIJNS5_1CILi128EEENS7_ILi64EEENS7_ILi192EEEEEELi192ENS_10bfloat16_tEfNS_4arch4Sm80ELb0ELb1ELb0ELb1ELb0ELb1ELb1ELb1EEENS1_21CollectiveEpilogueFwdINS6_IJS8_SA_S9_EEENS6_IJNS7_ILi1EEESI_SI_EEESC_SE_Li256ELb1ELb1ELb1ELb0EEENS1_36VarlenDynamicPersistentTileSchedulerILi128ELi64ELi256ELi256ELb1ELb1ELb0ELb1ELb0ELb1EEEEEEEEEvNT_6ParamsE,@"STO_CUDA_ENTRY STV_DEFAULT"
_ZN7cutlass13device_kernelIN5flash19enable_sm80_to_sm89INS1_16FlashAttnFwdSm80INS1_25CollectiveMainloopFwdSm80ILi8ELi2ELb0EN4cute5tupleIJNS5_1CILi128EEENS7_ILi64EEENS7_ILi192EEEEEELi192ENS_10bfloat16_tEfNS_4arch4Sm80ELb0ELb1ELb0ELb1ELb0ELb1ELb1ELb1EEENS1_21CollectiveEpilogueFwdINS6_IJS8_SA_S9_EEENS6_IJNS7_ILi1EEESI_SI_EEESC_SE_Li256ELb1ELb1ELb1ELb0EEENS1_36VarlenDynamicPersistentTileSchedulerILi128ELi64ELi256ELi256ELb1ELb1ELb0ELb1ELb0ELb1EEEEEEEEEvNT_6ParamsE:
[----:B------:R-:W-:Y:S01]  /*0000*/  LDC R1, c[0x0][0x28] ;  /* 0x00000a00ff017b82 */ /* 0x000fe20000000800 */
[----:B------:R-:W-:Y:S05]  /*0010*/  EXIT ;  /* 0x000000000000794d */ /* 0x000fea0003800000 */
.L_x_32:
        /* <DEDUP_REMOVED lines=14> */
.L_x_68:


//--------------------- .text._ZN7cutlass13device_kernelIN5flash19enable_sm80_to_sm89INS1_16FlashAttnFwdSm80INS1_25CollectiveMainloopFwdSm80ILi8ELi2ELb1EN4cute5tupleIJNS5_1CILi128EEENS7_ILi96EEENS7_ILi192EEEEEELi192ENS_10bfloat16_tEfNS_4arch4Sm80ELb1ELb0ELb0ELb0ELb0ELb0ELb1ELb1EEENS1_21CollectiveEpilogueFwdINS6_IJS8_SA_S9_EEENS6_IJNS7_ILi1EEESI_SI_EEESC_SE_Li256ELb0ELb1ELb1ELb0EEENS1_30DynamicPersistentTileSchedulerILi256ELi256ELb1ELb1ELb0EEEEEEEEEvNT_6ParamsE --------------------------
	.section	.text._ZN7cutlass13device_kernelIN5flash19enable_sm80_to_sm89INS1_16FlashAttnFwdSm80INS1_25CollectiveMainloopFwdSm80ILi8ELi2ELb1EN4cute5tupleIJNS5_1CILi128EEENS7_ILi96EEENS7_ILi192EEEEEELi192ENS_10bfloat16_tEfNS_4arch4Sm80ELb1ELb0ELb0ELb0ELb0ELb0ELb1ELb1EEENS1_21CollectiveEpilogueFwdINS6_IJS8_SA_S9_EEENS6_IJNS7_ILi1EEESI_SI_EEESC_SE_Li256ELb0ELb1ELb1ELb0EEENS1_30DynamicPersistentTileSchedulerILi256ELi256ELb1ELb1ELb0EEEEEEEEEvNT_6ParamsE,"ax",@progbits
	.align	128
.text._ZN7cutlass13device_kernelIN5flash19enable_sm80_to_sm89INS1_16FlashAttnFwdSm80INS1_25CollectiveMainloopFwdSm80ILi8ELi2ELb1EN4cute5tupleIJNS5_1CILi128EEENS7_ILi96EEENS7_ILi192EEEEEELi192ENS_10bfloat16_tEfNS_4arch4Sm80ELb1ELb0ELb0ELb0ELb0ELb0ELb1ELb1EEENS1_21CollectiveEpilogueFwdINS6_IJS8_SA_S9_EEENS6_IJNS7_ILi1EEESI_SI_EEESC_SE_Li256ELb0ELb1ELb1ELb0EEENS1_30DynamicPersistentTileSchedulerILi256ELi256ELb1ELb1ELb0EEEEEEEEEvNT_6ParamsE:
        .type           _ZN7cutlass13device_kernelIN5flash19enable_sm80_to_sm89INS1_16FlashAttnFwdSm80INS1_25CollectiveMainloopFwdSm80ILi8ELi2ELb1EN4cute5tupleIJNS5_1CILi128EEENS7_ILi96EEENS7_ILi192EEEEEELi192ENS_10bfloat16_tEfNS_4arch4Sm80ELb1ELb0ELb0ELb0ELb0ELb0ELb1ELb1EEENS1_21CollectiveEpilogueFwdINS6_IJS8_SA_S9_EEENS6_IJNS7_ILi1EEESI_SI_EEESC_SE_Li256ELb0ELb1ELb1ELb0EEENS1_30DynamicPersistentTileSchedulerILi256ELi256ELb1ELb1ELb0EEEEEEEEEvNT_6ParamsE,@function
        .size           _ZN7cutlass13device_kernelIN5flash19enable_sm80_to_sm89INS1_16FlashAttnFwdSm80INS1_25CollectiveMainloopFwdSm80ILi8ELi2ELb1EN4cute5tupleIJNS5_1CILi128EEENS7_ILi96EEENS7_ILi192EEEEEELi192ENS_10bfloat16_tEfNS_4arch4Sm80ELb1ELb0ELb0ELb0ELb0ELb0ELb1ELb1EEENS1_21CollectiveEpilogueFwdINS6_IJS8_SA_S9_EEENS6_IJNS7_ILi1EEESI_SI_EEESC_SE_Li256ELb0ELb1ELb1ELb0EEENS1_30DynamicPersistentTileSchedulerILi256ELi256ELb1ELb1ELb0EEEEEEEEEvNT_6ParamsE,(.L_x_69 - _ZN7cutlass13device_kernelIN5flash19enable_sm80_to_sm89INS1_16FlashAttnFwdSm80INS1_25CollectiveMainloopFwdSm80ILi8ELi2ELb1EN4cute5tupleIJNS5_1CILi128EEENS7_ILi96EEENS7_ILi192EEEEEELi192ENS_10bfloat16_tEfNS_4arch4Sm80ELb1ELb0ELb0ELb0ELb0ELb0ELb1ELb1EEENS1_21CollectiveEpilogueFwdINS6_IJS8_SA_S9_EEENS6_IJNS7_ILi1EEESI_SI_EEESC_SE_Li256ELb0ELb1ELb1ELb0EEENS1_30DynamicPersistentTileSchedulerILi256ELi256ELb1ELb1ELb0EEEEEEEEEvNT_6ParamsE)
        .other          _ZN7cutlass13device_kernelIN5flash19enable_sm80_to_sm89INS1_16FlashAttnFwdSm80INS1_25CollectiveMainloopFwdSm80ILi8ELi2ELb1EN4cute5tupleIJNS5_1CILi128EEENS7_ILi96EEENS7_ILi192EEEEEELi192ENS_10bfloat16_tEfNS_4arch4Sm80ELb1ELb0ELb0ELb0ELb0ELb0ELb1ELb1EEENS1_21CollectiveEpilogueFwdINS6_IJS8_SA_S9_EEENS6_IJNS7_ILi1EEESI_SI_EEESC_SE_Li256ELb0ELb1ELb1ELb0EEENS1_30DynamicPersistentTileSchedulerILi256ELi256ELb1ELb1ELb0EEEEEEEEEvNT_6ParamsE,@"STO_CUDA_ENTRY STV_DEFAULT"
_ZN7cutlass13device_kernelIN5flash19enable_sm80_to_sm89INS1_16FlashAttnFwdSm80INS1_25CollectiveMainloopFwdSm80ILi8ELi2ELb1EN4cute5tupleIJNS5_1CILi128EEENS7_ILi96EEENS7_ILi192EEEEEELi192ENS_10bfloat16_tEfNS_4arch4Sm80ELb1ELb0ELb0ELb0ELb0ELb0ELb1ELb1EEENS1_21CollectiveEpilogueFwdINS6_IJS8_SA_S9_EEENS6_IJNS7_ILi1EEESI_SI_EEESC_SE_Li256ELb0ELb1ELb1ELb0EEENS1_30DynamicPersistentTileSchedulerILi256ELi256ELb1ELb1ELb0EEEEEEEEEvNT_6ParamsE:
[----:B------:R-:W-:Y:S01]  /*0000*/  LDC R1, c[0x0][0x28] ;  /* 0x00000a00ff017b82 */ /* 0x000fe20000000800 */
[----:B------:R-:W-:Y:S05]  /*0010*/  EXIT ;  /* 0x000000000000794d */ /* 0x000fea0003800000 */
.L_x_33:
        /* <DEDUP_REMOVED lines=14> */
.L_x_69:


//--------------------- .text._ZN7cutlass13device_kernelIN5flash19enable_sm80_to_sm89INS1_16FlashAttnFwdSm80INS1_25CollectiveMainloopFwdSm80ILi8ELi2ELb0EN4cute5tupleIJNS5_1CILi128EEENS7_ILi64EEENS7_ILi192EEEEEELi192ENS_10bfloat16_tEfNS_4arch4Sm80ELb1ELb0ELb0ELb1ELb0ELb0ELb1ELb1EEENS1_21CollectiveEpilogueFwdINS6_IJS8_SA_S9_EEENS6_IJNS7_ILi1EEESI_SI_EEESC_SE_Li256ELb1ELb1ELb1ELb0EEENS1_36VarlenDynamicPersistentTileSchedulerILi128ELi64ELi256ELi256ELb1ELb1ELb0ELb1ELb1ELb1EEEEEEEEEvNT_6ParamsE --------------------------
	.section	.text._ZN7cutlass13device_kernelIN5flash19enable_sm80_to_sm89INS1_16FlashAttnFwdSm80INS1_25CollectiveMainloopFwdSm80ILi8ELi2ELb0EN4cute5tupleIJNS5_1CILi128EEENS7_ILi64EEENS7_ILi192EEEEEELi192ENS_10bfloat16_tEfNS_4arch4Sm80ELb1ELb0ELb0ELb1ELb0ELb0ELb1ELb1EEENS1_21CollectiveEpilogueFwdINS6_IJS8_SA_S9_EEENS6_IJNS7_ILi1EEESI_SI_EEESC_SE_Li256ELb1ELb1ELb1ELb0EEENS1_36VarlenDynamicPersistentTileSchedulerILi128ELi64ELi256ELi256ELb1ELb1ELb0ELb1ELb1ELb1EEEEEEEEEvNT_6ParamsE,"ax",@progbits
	.align	128
.text._ZN7cutlass13device_kernelIN5flash19enable_sm80_to_sm89INS1_16FlashAttnFwdSm80INS1_25CollectiveMainloopFwdSm80ILi8ELi2ELb0EN4cute5tupleIJNS5_1CILi128EEENS7_ILi64EEENS7_ILi192EEEEEELi192ENS_10bfloat16_tEfNS_4arch4Sm80ELb1ELb0ELb0ELb1ELb0ELb0ELb1ELb1EEENS1_21CollectiveEpilogueFwdINS6_IJS8_SA_S9_EEENS6_IJNS7_ILi1EEESI_SI_EEESC_SE_Li256ELb1ELb1ELb1ELb0EEENS1_36VarlenDynamicPersistentTileSchedulerILi128ELi64ELi256ELi256ELb1ELb1ELb0ELb1ELb1ELb1EEEEEEEEEvNT_6ParamsE:
        .type           _ZN7cutlass13device_kernelIN5flash19enable_sm80_to_sm89INS1_16FlashAttnFwdSm80INS1_25CollectiveMainloopFwdSm80ILi8ELi2ELb0EN4cute5tupleIJNS5_1CILi128EEENS7_ILi64EEENS7_ILi192EEEEEELi192ENS_10bfloat16_tEfNS_4arch4Sm80ELb1ELb0ELb0ELb1ELb0ELb0ELb1ELb1EEENS1_21CollectiveEpilogueFwdINS6_IJS8_SA_S9_EEENS6_IJNS7_ILi1EEESI_SI_EEESC_SE_Li256ELb1ELb1ELb1ELb0EEENS1_36VarlenDynamicPersistentTileSchedulerILi128ELi64ELi256ELi256ELb1ELb1ELb0ELb1ELb1ELb1EEEEEEEEEvNT_6ParamsE,@function
        .size           _ZN7cutlass13device_kernelIN5flash19enable_sm80_to_sm89INS1_16FlashAttnFwdSm80INS1_25CollectiveMainloopFwdSm80ILi8ELi2ELb0EN4cute5tupleIJNS5_1CILi128EEENS7_ILi64EEENS7_ILi192EEEEEELi192ENS_10bfloat16_tEfNS_4arch4Sm80ELb1ELb0ELb0ELb1ELb0ELb0ELb1ELb1EEENS1_21CollectiveEpilogueFwdINS6_IJS8_SA_S9_EEENS6_IJNS7_ILi1EEESI_SI_EEESC_SE_Li256ELb1ELb1ELb1ELb0EEENS1_36VarlenDynamicPersistentTileSchedulerILi128ELi64ELi256ELi256ELb1ELb1ELb0ELb1ELb1ELb1EEEEEEEEEvNT_6ParamsE,(.L_x_70 - _ZN7cutlass13device_kernelIN5flash19enable_sm80_to_sm89INS1_16FlashAttnFwdSm80INS1_25CollectiveMainloopFwdSm80ILi8ELi2ELb0EN4cute5tupleIJNS5_1CILi128EEENS7_ILi64EEENS7_ILi192EEEEEELi192ENS_10bfloat16_tEfNS_4arch4Sm80ELb1ELb0ELb0ELb1ELb0ELb0ELb1ELb1EEENS1_21CollectiveEpilogueFwdINS6_IJS8_SA_S9_EEENS6_IJNS7_ILi1EEESI_SI_EEESC_SE_Li256ELb1ELb1ELb1ELb0EEENS1_36VarlenDynamicPersistentTileSchedulerILi128ELi64ELi256ELi256ELb1ELb1ELb0ELb1ELb1ELb1EEEEEEEEEvNT_6ParamsE)
        .other          _ZN7cutlass13device_kernelIN5flash19enable_sm80_to_sm89INS1_16FlashAttnFwdSm80INS1_25CollectiveMainloopFwdSm80ILi8ELi2ELb0EN4cute5tupleIJNS5_1CILi128EEENS7_ILi64EEENS7_ILi192EEEEEELi192ENS_10bfloat16_tEfNS_4arch4Sm80ELb1ELb0ELb0ELb1ELb0ELb0ELb1ELb1EEENS1_21CollectiveEpilogueFwdINS6_IJS8_SA_S9_EEENS6_IJNS7_ILi1EEESI_SI_EEESC_SE_Li256ELb1ELb1ELb1ELb0EEENS1_36VarlenDynamicPersistentTileSchedulerILi128ELi64ELi256ELi256ELb1ELb1ELb0ELb1ELb1ELb1EEEEEEEEEvNT_6ParamsE,@"STO_CUDA_ENTRY STV_DEFAULT"
_ZN7cutlass13device_kernelIN5flash19enable_sm80_to_sm89INS1_16FlashAttnFwdSm80INS1_25CollectiveMainloopFwdSm80ILi8ELi2ELb0EN4cute5tupleIJNS5_1CILi128EEENS7_ILi64EEENS7_ILi192EEEEEELi192ENS_10bfloat16_tEfNS_4arch4Sm80ELb1ELb0ELb0ELb1ELb0ELb0ELb1ELb1EEENS1_21CollectiveEpilogueFwdINS6_IJS8_SA_S9_EEENS6_IJNS7_ILi1EEESI_SI_EEESC_SE_Li256ELb1ELb1ELb1ELb0EEENS1_36VarlenDynamicPersistentTileSchedulerILi128ELi64ELi256ELi256ELb1ELb1ELb0ELb1ELb1ELb1EEEEEEEEEvNT_6ParamsE:
[----:B------:R-:W-:Y:S01]  /*0000*/  LDC R1, c[0x0][0x28] ;  /* 0x00000a00ff017b82 */ /* 0x000fe20000000800 */
[----:B------:R-:W-:Y:S05]  /*0010*/  EXIT ;  /* 0x000000000000794d */ /* 0x000fea0003800000 */
.L_x_34:
        /* <DEDUP_REMOVED lines=14> */
.L_x_70:


//--------------------- .text._ZN7cutlass13device_kernelIN5flash19enable_sm80_to_sm89INS1_16FlashAttnFwdSm80INS1_25CollectiveMainloopFwdSm80ILi8ELi2ELb0EN4cute5tupleIJNS5_1CILi128EEENS7_ILi64EEENS7_ILi192EEEEEELi192ENS_10bfloat16_tEfNS_4arch4Sm80ELb1ELb0ELb0ELb1ELb0ELb1ELb1ELb1EEENS1_21CollectiveEpilogueFwdINS6_IJS8_SA_S9_EEENS6_IJNS7_ILi1EEESI_SI_EEESC_SE_Li256ELb1ELb1ELb1ELb0EEENS1_36VarlenDynamicPersistentTileSchedulerILi128ELi64ELi256ELi256ELb1ELb1ELb0ELb1ELb1ELb1EEEEEEEEEvNT_6ParamsE --------------------------
	.section	.text._ZN7cutlass13device_kernelIN5flash19enable_sm80_to_sm89INS1_16FlashAttnFwdSm80INS1_25CollectiveMainloopFwdSm80ILi8ELi2ELb0EN4cute5tupleIJNS5_1CILi128EEENS7_ILi64EEENS7_ILi192EEEEEELi192ENS_10bfloat16_tEfNS_4arch4Sm80ELb1ELb0ELb0ELb1ELb0ELb1ELb1ELb1EEENS1_21CollectiveEpilogueFwdINS6_IJS8_SA_S9_EEENS6_IJNS7_ILi1EEESI_SI_EEESC_SE_Li256ELb1ELb1ELb1ELb0EEENS1_36VarlenDynamicPersistentTileSchedulerILi128ELi64ELi256ELi256ELb1ELb1ELb0ELb1ELb1ELb1EEEEEEEEEvNT_6ParamsE,"ax",@progbits
	.align	128
.text._ZN7cutlass13device_kernelIN5flash19enable_sm80_to_sm89INS1_16FlashAttnFwdSm80INS1_25CollectiveMainloopFwdSm80ILi8ELi2ELb0EN4cute5tupleIJNS5_1CILi128EEENS7_ILi64EEENS7_ILi192EEEEEELi192ENS_10bfloat16_tEfNS_4arch4Sm80ELb1ELb0ELb0ELb1ELb0ELb1ELb1ELb1EEENS1_21CollectiveEpilogueFwdINS6_IJS8_SA_S9_EEENS6_IJNS7_ILi1EEESI_SI_EEESC_SE_Li256ELb1ELb1ELb1ELb0EEENS1_36VarlenDynamicPersistentTileSchedulerILi128ELi64ELi256ELi256ELb1ELb1ELb0ELb1ELb1ELb1EEEEEEEEEvNT_6ParamsE:
        .type           _ZN7cutlass13device_kernelIN5flash19enable_sm80_to_sm89INS1_16FlashAttnFwdSm80INS1_25CollectiveMainloopFwdSm80ILi8ELi2ELb0EN4cute5tupleIJNS5_1CILi128EEENS7_ILi64EEENS7_ILi192EEEEEELi192ENS_10bfloat16_tEfNS_4arch4Sm80ELb1ELb0ELb0ELb1ELb0ELb1ELb1ELb1EEENS1_21CollectiveEpilogueFwdINS6_IJS8_SA_S9_EEENS6_IJNS7_ILi1EEESI_SI_EEESC_SE_Li256ELb1ELb1ELb1ELb0EEENS1_36VarlenDynamicPersistentTileSchedulerILi128ELi64ELi256ELi256ELb1ELb1ELb0ELb1ELb1ELb1EEEEEEEEEvNT_6ParamsE,@function
        .size           _ZN7cutlass13device_kernelIN5flash19enable_sm80_to_sm89INS1_16FlashAttnFwdSm80INS1_25CollectiveMainloopFwdSm80ILi8ELi2ELb0EN4cute5tupleIJNS5_1CILi128EEENS7_ILi64EEENS7_ILi192EEEEEELi192ENS_10bfloat16_tEfNS_4arch4Sm80ELb1ELb0ELb0ELb1ELb0ELb1ELb1ELb1EEENS1_21CollectiveEpilogueFwdINS6_IJS8_SA_S9_EEENS6_IJNS7_ILi1EEESI_SI_EEESC_SE_Li256ELb1ELb1ELb1ELb0EEENS1_36VarlenDynamicPersistentTileSchedulerILi128ELi64ELi256ELi256ELb1ELb1ELb0ELb1ELb1ELb1EEEEEEEEEvNT_6ParamsE,(.L_x_71 - _ZN7cutlass13device_kernelIN5flash19enable_sm80_to_sm89INS1_16FlashAttnFwdSm80INS1_25CollectiveMainloopFwdSm80ILi8ELi2ELb0EN4cute5tupleIJNS5_1CILi128EEENS7_ILi64EEENS7_ILi192EEEEEELi192ENS_10bfloat16_tEfNS_4arch4Sm80ELb1ELb0ELb0ELb1ELb0ELb1ELb1ELb1EEENS1_21CollectiveEpilogueFwdINS6_IJS8_SA_S9_EEENS6_IJNS7_ILi1EEESI_SI_EEESC_SE_Li256ELb1ELb1ELb1ELb0EEENS1_36VarlenDynamicPersistentTileSchedulerILi128ELi64ELi256ELi256ELb1ELb1ELb0ELb1ELb1ELb1EEEEEEEEEvNT_6ParamsE)
        .other          _ZN7cutlass13device_kernelIN5flash19enable_sm80_to_sm89INS1_16FlashAttnFwdSm80INS1_25CollectiveMainloopFwdSm80ILi8ELi2ELb0EN4cute5tupleIJNS5_1CILi128EEENS7_ILi64EEENS7_ILi192EEEEEELi192ENS_10bfloat16_tEfNS_4arch4Sm80ELb1ELb0ELb0ELb1ELb0ELb1ELb1ELb1EEENS1_21CollectiveEpilogueFwdINS6_IJS8_SA_S9_EEENS6_IJNS7_ILi1EEESI_SI_EEESC_SE_Li256ELb1ELb1ELb1ELb0EEENS1_36VarlenDynamicPersistentTileSchedulerILi128ELi64ELi256ELi256ELb1ELb1ELb0ELb1ELb1ELb1EEEEEEEEEvNT_6ParamsE,@"STO_CUDA_ENTRY STV_DEFAULT"
_ZN7cutlass13device_kernelIN5flash19enable_sm80_to_sm89INS1_16FlashAttnFwdSm80INS1_25CollectiveMainloopFwdSm80ILi8ELi2ELb0EN4cute5tupleIJNS5_1CILi128EEENS7_ILi64EEENS7_ILi192EEEEEELi192ENS_10bfloat16_tEfNS_4arch4Sm80ELb1ELb0ELb0ELb1ELb0ELb1ELb1ELb1EEENS1_21CollectiveEpilogueFwdINS6_IJS8_SA_S9_EEENS6_IJNS7_ILi1EEESI_SI_EEESC_SE_Li256ELb1ELb1ELb1ELb0EEENS1_36VarlenDynamicPersistentTileSchedulerILi128ELi64ELi256ELi256ELb1ELb1ELb0ELb1ELb1ELb1EEEEEEEEEvNT_6ParamsE:
[----:B------:R-:W-:Y:S01]  /*0000*/  LDC R1, c[0x0][0x28] ;  /* 0x00000a00ff017b82 */ /* 0x000fe20000000800 */
[----:B------:R-:W-:Y:S05]  /*0010*/  EXIT ;  /* 0x000000000000794d */ /* 0x000fea0003800000 */
.L_x_35:
        /* <DEDUP_REMOVED lines=14> */
.L_x_71:


//--------------------- .nv.shared.reserved.0     --------------------------
	.section	.nv.shared.reserved.0,"aw",@nobits
	.weak		__nv_reservedSMEM_offset_0_alias
	.size		__nv_reservedSMEM_offset_0_alias, 0, 0
	.other		__nv_reservedSMEM_offset_0_alias,@"STO_CUDA_RESERVED_SHARED STV_DEFAULT"
__nv_reservedSMEM_offset_0_alias:
	.zero		0


//--------------------- .nv.global                --------------------------
	.section	.nv.global,"aw",@nobits
.nv.global:
	.type		_ZN83_INTERNAL_d8715712_47_flash_fwd_hdim192_bf16_split_softcapall_sm80_cu_c784774a_31974cute1_E,@object
	.size		_ZN83_INTERNAL_d8715712_47_flash_fwd_hdim192_bf16_split_softcapall_sm80_cu_c784774a_31974cute1_E,(_ZN83_INTERNAL_d8715712_47_flash_fwd_hdim192_bf16_split_softcapall_sm80_cu_c784774a_31974cuda3std3__45__cpo6cbeginE - _ZN83_INTERNAL_d8715712_47_flash_fwd_hdim192_bf16_split_softcapall_sm80_cu_c784774a_31974cute1_E)
_ZN83_INTERNAL_d8715712_47_flash_fwd_hdim192_bf16_split_softcapall_sm80_cu_c784774a_31974cute1_E:
	.zero		1
	.type		_ZN83_INTERNAL_d8715712_47_flash_fwd_hdim192_bf16_split_softcapall_sm80_cu_c784774a_31974cuda3std3__45__cpo6cbeginE,@object
	.size		_ZN83_INTERNAL_d8715712_47_flash_fwd_hdim192_bf16_split_softcapall_sm80_cu_c784774a_31974cuda3std3__45__cpo6cbeginE,(_ZN83_INTERNAL_d8715712_47_flash_fwd_hdim192_bf16_split_softcapall_sm80_cu_c784774a_31974cuda3std3__48in_placeE - _ZN83_INTERNAL_d8715712_47_flash_fwd_hdim192_bf16_split_softcapall_sm80_cu_c784774a_31974cuda3std3__45__cpo6cbeginE)
_ZN83_INTERNAL_d8715712_47_flash_fwd_hdim192_bf16_split_softcapall_sm80_cu_c784774a_31974cuda3std3__45__cpo6cbeginE:
	.zero		1
	.type		_ZN83_INTERNAL_d8715712_47_flash_fwd_hdim192_bf16_split_softcapall_sm80_cu_c784774a_31974cuda3std3__48in_placeE,@object
	.size		_ZN83_INTERNAL_d8715712_47_flash_fwd_hdim192_bf16_split_softcapall_sm80_cu_c784774a_31974cuda3std3__48in_placeE,(_ZN83_INTERNAL_d8715712_47_flash_fwd_hdim192_bf16_split_softcapall_sm80_cu_c784774a_31974cuda3std6ranges3__45__cpo9iter_moveE - _ZN83_INTERNAL_d8715712_47_flash_fwd_hdim192_bf16_split_softcapall_sm80_cu_c784774a_31974cuda3std3__48in_placeE)
_ZN83_INTERNAL_d8715712_47_flash_fwd_hdim192_bf16_split_softcapall_sm80_cu_c784774a_31974cuda3std3__48in_placeE:
	.zero		1
	.type		_ZN83_INTERNAL_d8715712_47_flash_fwd_hdim192_bf16_split_softcapall_sm80_cu_c784774a_31974cuda3std6ranges3__45__cpo9iter_moveE,@object
	.size		_ZN83_INTERNAL_d8715712_47_flash_fwd_hdim192_bf16_split_softcapall_sm80_cu_c784774a_31974cuda3std6ranges3__45__cpo9iter_moveE,(_ZN83_INTERNAL_d8715712_47_flash_fwd_hdim192_bf16_split_softcapall_sm80_cu_c784774a_31974cuda3std3__45__cpo5beginE - _ZN83_INTERNAL_d8715712_47_flash_fwd_hdim192_bf16_split_softcapall_sm80_cu_c784774a_31974cuda3std6ranges3__45__cpo9iter_moveE)
_ZN83_INTERNAL_d8715712_47_flash_fwd_hdim192_bf16_split_softcapall_sm80_cu_c784774a_31974cuda3std6ranges3__45__cpo9iter_moveE:
	.zero		1
	.type		_ZN83_INTERNAL_d8715712_47_flash_fwd_hdim192_bf16_split_softcapall_sm80_cu_c784774a_31974cuda3std3__45__cpo5beginE,@object
	.size		_ZN83_INTERNAL_d8715712_47_flash_fwd_hdim192_bf16_split_softcapall_sm80_cu_c784774a_31974cuda3std3__45__cpo5beginE,(_ZN83_INTERNAL_d8715712_47_flash_fwd_hdim192_bf16_split_softcapall_sm80_cu_c784774a_31974cuda3std3__485_GLOBAL__N__d8715712_47_flash_fwd_hdim192_bf16_split_softcapall_sm80_cu_c784774a_31976ignoreE - _ZN83_INTERNAL_d8715712_47_flash_fwd_hdim192_bf16_split_softcapall_sm80_cu_c784774a_31974cuda3std3__45__cpo5beginE)
_ZN83_INTERNAL_d8715712_47_flash_fwd_hdim192_bf16_split_softcapall_sm80_cu_c784774a_31974cuda3std3__45__cpo5beginE:
	.zero		1
	.type		_ZN83_INTERNAL_d8715712_47_flash_fwd_hdim192_bf16_split_softcapall_sm80_cu_c784774a_31974cuda3std3__485_GLOBAL__N__d8715712_47_flash_fwd_hdim192_bf16_split_softcapall_sm80_cu_c784774a_31976ignoreE,@object
	.size		_ZN83_INTERNAL_d8715712_47_flash_fwd_hdim192_bf16_split_softcapall_sm80_cu_c784774a_31974cuda3std3__485_GLOBAL__N__d8715712_47_flash_fwd_hdim192_bf16_split_softcapall_sm80_cu_c784774a_31976ignoreE,(_ZN83_INTERNAL_d8715712_47_flash_fwd_hdim192_bf16_split_softcapall_sm80_cu_c784774a_31974cute7productE - _ZN83_INTERNAL_d8715712_47_flash_fwd_hdim192_bf16_split_softcapall_sm80_cu_c784774a_31974cuda3std3__485_GLOBAL__N__d8715712_47_flash_fwd_hdim192_bf16_split_softcapall_sm80_cu_c784774a_31976ignoreE)
_ZN83_INTERNAL_d8715712_47_flash_fwd_hdim192_bf16_split_softcapall_sm80_cu_c784774a_31974cuda3std3__485_GLOBAL__N__d8715712_47_flash_fwd_hdim192_bf16_split_softcapall_sm80_cu_c784774a_31976ignoreE:
	.zero		1
	.type		_ZN83_INTERNAL_d8715712_47_flash_fwd_hdim192_bf16_split_softcapall_sm80_cu_c784774a_31974cute7productE,@object
	.size		_ZN83_INTERNAL_d8715712_47_flash_fwd_hdim192_bf16_split_softcapall_sm80_cu_c784774a_31974cute7productE,(_ZN83_INTERNAL_d8715712_47_flash_fwd_hdim192_bf16_split_softcapall_sm80_cu_c784774a_31974cuda3std3__45__cpo3endE - _ZN83_INTERNAL_d8715712_47_flash_fwd_hdim192_bf16_split_softcapall_sm80_cu_c784774a_31974cute7productE)
_ZN83_INTERNAL_d8715712_47_flash_fwd_hdim192_bf16_split_softcapall_sm80_cu_c784774a_31974cute7productE:
	.zero		1
	.type		_ZN83_INTERNAL_d8715712_47_flash_fwd_hdim192_bf16_split_softcapall_sm80_cu_c784774a_31974cuda3std3__45__cpo3endE,@object
	.size		_ZN83_INTERNAL_d8715712_47_flash_fwd_hdim192_bf16_split_softcapall_sm80_cu_c784774a_31974cuda3std3__45__cpo3endE,(_ZN83_INTERNAL_d8715712_47_flash_fwd_hdim192_bf16_split_softcapall_sm80_cu_c784774a_31974cuda3std3__419piecewise_constructE - _ZN83_INTERNAL_d8715712_47_flash_fwd_hdim192_bf16_split_softcapall_sm80_cu_c784774a_31974cuda3std3__45__cpo3endE)
_ZN83_INTERNAL_d8715712_47_flash_fwd_hdim192_bf16_split_softcapall_sm80_cu_c784774a_31974cuda3std3__45__cpo3endE:
	.zero		1
	.type		_ZN83_INTERNAL_d8715712_47_flash_fwd_hdim192_bf16_split_softcapall_sm80_cu_c784774a_31974cuda3std3__419piecewise_constructE,@object
	.size		_ZN83_INTERNAL_d8715712_47_flash_fwd_hdim192_bf16_split_softcapall_sm80_cu_c784774a_31974cuda3std3__419piecewise_constructE,(_ZN83_INTERNAL_d8715712_47_flash_fwd_hdim192_bf16_split_softcapall_sm80_cu_c784774a_31974cuda3std3__45__cpo4cendE - _ZN83_INTERNAL_d8715712_47_flash_fwd_hdim192_bf16_split_softcapall_sm80_cu_c784774a_31974cuda3std3__419piecewise_constructE)
_ZN83_INTERNAL_d8715712_47_flash_fwd_hdim192_bf16_split_softcapall_sm80_cu_c784774a_31974cuda3std3__419piecewise_constructE:
	.zero		1
	.type		_ZN83_INTERNAL_d8715712_47_flash_fwd_hdim192_bf16_split_softcapall_sm80_cu_c784774a_31974cuda3std3__45__cpo4cendE,@object
	.size		_ZN83_INTERNAL_d8715712_47_flash_fwd_hdim192_bf16_split_softcapall_sm80_cu_c784774a_31974cuda3std3__45__cpo4cendE,(_ZN83_INTERNAL_d8715712_47_flash_fwd_hdim192_bf16_split_softcapall_sm80_cu_c784774a_31974cuda3std6ranges3__45__cpo4swapE - _ZN83_INTERNAL_d8715712_47_flash_fwd_hdim192_bf16_split_softcapall_sm80_cu_c784774a_31974cuda3std3__45__cpo4cendE)
_ZN83_INTERNAL_d8715712_47_flash_fwd_hdim192_bf16_split_softcapall_sm80_cu_c784774a_31974cuda3std3__45__cpo4cendE:
	.zero		1
	.type		_ZN83_INTERNAL_d8715712_47_flash_fwd_hdim192_bf16_split_softcapall_sm80_cu_c784774a_31974cuda3std6ranges3__45__cpo4swapE,@object
	.size		_ZN83_INTERNAL_d8715712_47_flash_fwd_hdim192_bf16_split_softcapall_sm80_cu_c784774a_31974cuda3std6ranges3__45__cpo4swapE,(.L_7 - _ZN83_INTERNAL_d8715712_47_flash_fwd_hdim192_bf16_split_softcapall_sm80_cu_c784774a_31974cuda3std6ranges3__45__cpo4swapE)
_ZN83_INTERNAL_d8715712_47_flash_fwd_hdim192_bf16_split_softcapall_sm80_cu_c784774a_31974cuda3std6ranges3__45__cpo4swapE:
	.zero		1
.L_7:


//--------------------- .nv.constant0._ZN7cutlass13device_kernelIN5flash19enable_sm80_to_sm89INS1_16FlashAttnFwdSm80INS1_25CollectiveMainloopFwdSm80ILi8ELi1ELb1EN4cute5tupleIJNS5_1CILi128EEENS7_ILi96EEENS7_ILi192EEEEEELi192ENS_10bfloat16_tEfNS_4arch4Sm80ELb0ELb0ELb1ELb0ELb0ELb0ELb1ELb1EEENS1_21CollectiveEpilogueFwdINS6_IJS8_SA_S9_EEENS6_IJNS7_ILi1EEESI_SI_EEESC_SE_Li256ELb0ELb1ELb1ELb0EEENS1_19SingleTileSchedulerILb0ELb1ELb1ELi128EEEEEEEEEvNT_6ParamsE --------------------------
	.section	.nv.constant0._ZN7cutlass13device_kernelIN5flash19enable_sm80_to_sm89INS1_16FlashAttnFwdSm80INS1_25CollectiveMainloopFwdSm80ILi8ELi1ELb1EN4cute5tupleIJNS5_1CILi128EEENS7_ILi96EEENS7_ILi192EEEEEELi192ENS_10bfloat16_tEfNS_4arch4Sm80ELb0ELb0ELb1ELb0ELb0ELb0ELb1ELb1EEENS1_21CollectiveEpilogueFwdINS6_IJS8_SA_S9_EEENS6_IJNS7_ILi1EEESI_SI_EEESC_SE_Li256ELb0ELb1ELb1ELb0EEENS1_19SingleTileSchedulerILb0ELb1ELb1ELi128EEEEEEEEEvNT_6ParamsE,"a",@progbits
	.sectionflags	@""
	.align	4
.nv.constant0._ZN7cutlass13device_kernelIN5flash19enable_sm80_to_sm89INS1_16FlashAttnFwdSm80INS1_25CollectiveMainloopFwdSm80ILi8ELi1ELb1EN4cute5tupleIJNS5_1CILi128EEENS7_ILi96EEENS7_ILi192EEEEEELi192ENS_10bfloat16_tEfNS_4arch4Sm80ELb0ELb0ELb1ELb0ELb0ELb0ELb1ELb1EEENS1_21CollectiveEpilogueFwdINS6_IJS8_SA_S9_EEENS6_IJNS7_ILi1EEESI_SI_EEESC_SE_Li256ELb0ELb1ELb1ELb0EEENS1_19SingleTileSchedulerILb0ELb1ELb1ELi128EEEEEEEEEvNT_6ParamsE:
	.zero		1576


//--------------------- .nv.constant0._ZN7cutlass13device_kernelIN5flash19enable_sm80_to_sm89INS1_16FlashAttnFwdSm80INS1_25CollectiveMainloopFwdSm80ILi8ELi1ELb0EN4cute5tupleIJNS5_1CILi128EEENS7_ILi64EEENS7_ILi192EEEEEELi192ENS_10bfloat16_tEfNS_4arch4Sm80ELb0ELb0ELb1ELb1ELb0ELb0ELb1ELb1EEENS1_21CollectiveEpilogueFwdINS6_IJS8_SA_S9_EEENS6_IJNS7_ILi1EEESI_SI_EEESC_SE_Li256ELb1ELb1ELb1ELb0EEENS1_36VarlenDynamicPersistentTileSchedulerILi128ELi64ELi256ELi256ELb1ELb1ELb0ELb0ELb1ELb1EEEEEEEEEvNT_6ParamsE --------------------------
	.section	.nv.constant0._ZN7cutlass13device_kernelIN5flash19enable_sm80_to_sm89INS1_16FlashAttnFwdSm80INS1_25CollectiveMainloopFwdSm80ILi8ELi1ELb0EN4cute5tupleIJNS5_1CILi128EEENS7_ILi64EEENS7_ILi192EEEEEELi192ENS_10bfloat16_tEfNS_4arch4Sm80ELb0ELb0ELb1ELb1ELb0ELb0ELb1ELb1EEENS1_21CollectiveEpilogueFwdINS6_IJS8_SA_S9_EEENS6_IJNS7_ILi1EEESI_SI_EEESC_SE_Li256ELb1ELb1ELb1ELb0EEENS1_36VarlenDynamicPersistentTileSchedulerILi128ELi64ELi256ELi256ELb1ELb1ELb0ELb0ELb1ELb1EEEEEEEEEvNT_6ParamsE,"a",@progbits
	.sectionflags	@""
	.align	4
.nv.constant0._ZN7cutlass13device_kernelIN5flash19enable_sm80_to_sm89INS1_16FlashAttnFwdSm80INS1_25CollectiveMainloopFwdSm80ILi8ELi1ELb0EN4cute5tupleIJNS5_1CILi128EEENS7_ILi64EEENS7_ILi192EEEEEELi192ENS_10bfloat16_tEfNS_4arch4Sm80ELb0ELb0ELb1ELb1ELb0ELb0ELb1ELb1EEENS1_21CollectiveEpilogueFwdINS6_IJS8_SA_S9_EEENS6_IJNS7_ILi1EEESI_SI_EEESC_SE_Li256ELb1ELb1ELb1ELb0EEENS1_36VarlenDynamicPersistentTileSchedulerILi128ELi64ELi256ELi256ELb1ELb1ELb0ELb0ELb1ELb1EEEEEEEEEvNT_6ParamsE:
	.zero		1608


//--------------------- .nv.constant0._ZN7cutlass13device_kernelIN5flash19enable_sm80_to_sm89INS1_16FlashAttnFwdSm80INS1_25CollectiveMainloopFwdSm80ILi8ELi1ELb0EN4cute5tupleIJNS5_1CILi128EEENS7_ILi64EEENS7_ILi192EEEEEELi192ENS_10bfloat16_tEfNS_4arch4Sm80ELb0ELb0ELb1ELb1ELb0ELb1ELb1ELb1EEENS1_21CollectiveEpilogueFwdINS6_IJS8_SA_S9_EEENS6_IJNS7_ILi1EEESI_SI_EEESC_SE_Li256ELb1ELb1ELb1ELb0EEENS1_36VarlenDynamicPersistentTileSchedulerILi128ELi64ELi256ELi256ELb1ELb1ELb0ELb0ELb1ELb1EEEEEEEEEvNT_6ParamsE --------------------------
	.section	.nv.constant0._ZN7cutlass13device_kernelIN5flash19enable_sm80_to_sm89INS1_16FlashAttnFwdSm80INS1_25CollectiveMainloopFwdSm80ILi8ELi1ELb0EN4cute5tupleIJNS5_1CILi128EEENS7_ILi64EEENS7_ILi192EEEEEELi192ENS_10bfloat16_tEfNS_4arch4Sm80ELb0ELb0ELb1ELb1ELb0ELb1ELb1ELb1EEENS1_21CollectiveEpilogueFwdINS6_IJS8_SA_S9_EEENS6_IJNS7_ILi1EEESI_SI_EEESC_SE_Li256ELb1ELb1ELb1ELb0EEENS1_36VarlenDynamicPersistentTileSchedulerILi128ELi64ELi256ELi256ELb1ELb1ELb0ELb0ELb1ELb1EEEEEEEEEvNT_6ParamsE,"a",@progbits
	.sectionflags	@""
	.align	4
.nv.constant0._ZN7cutlass13device_kernelIN5flash19enable_sm80_to_sm89INS1_16FlashAttnFwdSm80INS1_25CollectiveMainloopFwdSm80ILi8ELi1ELb0EN4cute5tupleIJNS5_1CILi128EEENS7_ILi64EEENS7_ILi192EEEEEELi192ENS_10bfloat16_tEfNS_4arch4Sm80ELb0ELb0ELb1ELb1ELb0ELb1ELb1ELb1EEENS1_21CollectiveEpilogueFwdINS6_IJS8_SA_S9_EEENS6_IJNS7_ILi1EEESI_SI_EEESC_SE_Li256ELb1ELb1ELb1ELb0EEENS1_36VarlenDynamicPersistentTileSchedulerILi128ELi64ELi256ELi256ELb1ELb1ELb0ELb0ELb1ELb1EEEEEEEEEvNT_6ParamsE:
	.zero		1608


//--------------------- .nv.constant0._ZN7cutlass13device_kernelIN5flash19enable_sm80_to_sm89INS1_16FlashAttnFwdSm80INS1_25CollectiveMainloopFwdSm80ILi8ELi1ELb0EN4cute5tupleIJNS5_1CILi128EEENS7_ILi64EEENS7_ILi192EEEEEELi192ENS_10bfloat16_tEfNS_4arch4Sm80ELb0ELb1ELb1ELb0ELb0ELb0ELb1ELb1EEENS1_21CollectiveEpilogueFwdINS6_IJS8_SA_S9_EEENS6_IJNS7_ILi1EEESI_SI_EEESC_SE_Li256ELb0ELb1ELb1ELb0EEENS1_19SingleTileSchedulerILb0ELb1ELb1ELi128EEEEEEEEEvNT_6ParamsE --------------------------
	.section	.nv.constant0._ZN7cutlass13device_kernelIN5flash19enable_sm80_to_sm89INS1_16FlashAttnFwdSm80INS1_25CollectiveMainloopFwdSm80ILi8ELi1ELb0EN4cute5tupleIJNS5_1CILi128EEENS7_ILi64EEENS7_ILi192EEEEEELi192ENS_10bfloat16_tEfNS_4arch4Sm80ELb0ELb1ELb1ELb0ELb0ELb0ELb1ELb1EEENS1_21CollectiveEpilogueFwdINS6_IJS8_SA_S9_EEENS6_IJNS7_ILi1EEESI_SI_EEESC_SE_Li256ELb0ELb1ELb1ELb0EEENS1_19SingleTileSchedulerILb0ELb1ELb1ELi128EEEEEEEEEvNT_6ParamsE,"a",@progbits
	.sectionflags	@""
	.align	4
.nv.constant0._ZN7cutlass13device_kernelIN5flash19enable_sm80_to_sm89INS1_16FlashAttnFwdSm80INS1_25CollectiveMainloopFwdSm80ILi8ELi1ELb0EN4cute5tupleIJNS5_1CILi128EEENS7_ILi64EEENS7_ILi192EEEEEELi192ENS_10bfloat16_tEfNS_4arch4Sm80ELb0ELb1ELb1ELb0ELb0ELb0ELb1ELb1EEENS1_21CollectiveEpilogueFwdINS6_IJS8_SA_S9_EEENS6_IJNS7_ILi1EEESI_SI_EEESC_SE_Li256ELb0ELb1ELb1ELb0EEENS1_19SingleTileSchedulerILb0ELb1ELb1ELi128EEEEEEEEEvNT_6ParamsE:
	.zero		1576


//--------------------- .nv.constant0._ZN7cutlass13device_kernelIN5flash19enable_sm80_to_sm89INS1_16FlashAttnFwdSm80INS1_25CollectiveMainloopFwdSm80ILi8ELi1ELb0EN4cute5tupleIJNS5_1CILi128EEENS7_ILi64EEENS7_ILi192EEEEEELi192ENS_10bfloat16_tEfNS_4arch4Sm80ELb0ELb1ELb1ELb1ELb0ELb0ELb1ELb1EEENS1_21CollectiveEpilogueFwdINS6_IJS8_SA_S9_EEENS6_IJNS7_ILi1EEESI_SI_EEESC_SE_Li256ELb1ELb1ELb1ELb0EEENS1_36VarlenDynamicPersistentTileSchedulerILi128ELi64ELi256ELi256ELb1ELb1ELb0ELb1ELb0ELb1EEEEEEEEEvNT_6ParamsE --------------------------
	.section	.nv.constant0._ZN7cutlass13device_kernelIN5flash19enable_sm80_to_sm89INS1_16FlashAttnFwdSm80INS1_25CollectiveMainloopFwdSm80ILi8ELi1ELb0EN4cute5tupleIJNS5_1CILi128EEENS7_ILi64EEENS7_ILi192EEEEEELi192ENS_10bfloat16_tEfNS_4arch4Sm80ELb0ELb1ELb1ELb1ELb0ELb0ELb1ELb1EEENS1_21CollectiveEpilogueFwdINS6_IJS8_SA_S9_EEENS6_IJNS7_ILi1EEESI_SI_EEESC_SE_Li256ELb1ELb1ELb1ELb0EEENS1_36VarlenDynamicPersistentTileSchedulerILi128ELi64ELi256ELi256ELb1ELb1ELb0ELb1ELb0ELb1EEEEEEEEEvNT_6ParamsE,"a",@progbits
	.sectionflags	@""
	.align	4
.nv.constant0._ZN7cutlass13device_kernelIN5flash19enable_sm80_to_sm89INS1_16FlashAttnFwdSm80INS1_25CollectiveMainloopFwdSm80ILi8ELi1ELb0EN4cute5tupleIJNS5_1CILi128EEENS7_ILi64EEENS7_ILi192EEEEEELi192ENS_10bfloat16_tEfNS_4arch4Sm80ELb0ELb1ELb1ELb1ELb0ELb0ELb1ELb1EEENS1_21CollectiveEpilogueFwdINS6_IJS8_SA_S9_EEENS6_IJNS7_ILi1EEESI_SI_EEESC_SE_Li256ELb1ELb1ELb1ELb0EEENS1_36VarlenDynamicPersistentTileSchedulerILi128ELi64ELi256ELi256ELb1ELb1ELb0ELb1ELb0ELb1EEEEEEEEEvNT_6ParamsE:
	.zero		1608


//--------------------- .nv.constant0._ZN7cutlass13device_kernelIN5flash19enable_sm80_to_sm89INS1_16FlashAttnFwdSm80INS1_25CollectiveMainloopFwdSm80ILi8ELi1ELb0EN4cute5tupleIJNS5_1CILi128EEENS7_ILi64EEENS7_ILi192EEEEEELi192ENS_10bfloat16_tEfNS_4arch4Sm80ELb0ELb1ELb1ELb1ELb0ELb1ELb1ELb1EEENS1_21CollectiveEpilogueFwdINS6_IJS8_SA_S9_EEENS6_IJNS7_ILi1EEESI_SI_EEESC_SE_Li256ELb1ELb1ELb1ELb0EEENS1_36VarlenDynamicPersistentTileSchedulerILi128ELi64ELi256ELi256ELb1ELb1ELb0ELb1ELb0ELb1EEEEEEEEEvNT_6ParamsE --------------------------
	.section	.nv.constant0._ZN7cutlass13device_kernelIN5flash19enable_sm80_to_sm89INS1_16FlashAttnFwdSm80INS1_25CollectiveMainloopFwdSm80ILi8ELi1ELb0EN4cute5tupleIJNS5_1CILi128EEENS7_ILi64EEENS7_ILi192EEEEEELi192ENS_10bfloat16_tEfNS_4arch4Sm80ELb0ELb1ELb1ELb1ELb0ELb1ELb1ELb1EEENS1_21CollectiveEpilogueFwdINS6_IJS8_SA_S9_EEENS6_IJNS7_ILi1EEESI_SI_EEESC_SE_Li256ELb1ELb1ELb1ELb0EEENS1_36VarlenDynamicPersistentTileSchedulerILi128ELi64ELi256ELi256ELb1ELb1ELb0ELb1ELb0ELb1EEEEEEEEEvNT_6ParamsE,"a",@progbits
	.sectionflags	@""
	.align	4
.nv.constant0._ZN7cutlass13device_kernelIN5flash19enable_sm80_to_sm89INS1_16FlashAttnFwdSm80INS1_25CollectiveMainloopFwdSm80ILi8ELi1ELb0EN4cute5tupleIJNS5_1CILi128EEENS7_ILi64EEENS7_ILi192EEEEEELi192ENS_10bfloat16_tEfNS_4arch4Sm80ELb0ELb1ELb1ELb1ELb0ELb1ELb1ELb1EEENS1_21CollectiveEpilogueFwdINS6_IJS8_SA_S9_EEENS6_IJNS7_ILi1EEESI_SI_EEESC_SE_Li256ELb1ELb1ELb1ELb0EEENS1_36VarlenDynamicPersistentTileSchedulerILi128ELi64ELi256ELi256ELb1ELb1ELb0ELb1ELb0ELb1EEEEEEEEEvNT_6ParamsE:
	.zero		1608


//--------------------- .nv.constant0._ZN7cutlass13device_kernelIN5flash19enable_sm80_to_sm89INS1_16FlashAttnFwdSm80INS1_25CollectiveMainloopFwdSm80ILi8ELi1ELb1EN4cute5tupleIJNS5_1CILi128EEENS7_ILi96EEENS7_ILi192EEEEEELi192ENS_10bfloat16_tEfNS_4arch4Sm80ELb1ELb0ELb1ELb0ELb0ELb0ELb1ELb1EEENS1_21CollectiveEpilogueFwdINS6_IJS8_SA_S9_EEENS6_IJNS7_ILi1EEESI_SI_EEESC_SE_Li256ELb0ELb1ELb1ELb0EEENS1_30DynamicPersistentTileSchedulerILi256ELi256ELb1ELb1ELb0EEEEEEEEEvNT_6ParamsE --------------------------
	.section	.nv.constant0._ZN7cutlass13device_kernelIN5flash19enable_sm80_to_sm89INS1_16FlashAttnFwdSm80INS1_25CollectiveMainloopFwdSm80ILi8ELi1ELb1EN4cute5tupleIJNS5_1CILi128EEENS7_ILi96EEENS7_ILi192EEEEEELi192ENS_10bfloat16_tEfNS_4arch4Sm80ELb1ELb0ELb1ELb0ELb0ELb0ELb1ELb1EEENS1_21CollectiveEpilogueFwdINS6_IJS8_SA_S9_EEENS6_IJNS7_ILi1EEESI_SI_EEESC_SE_Li256ELb0ELb1ELb1ELb0EEENS1_30DynamicPersistentTileSchedulerILi256ELi256ELb1ELb1ELb0EEEEEEEEEvNT_6ParamsE,"a",@progbits
	.sectionflags	@""
	.align	4
.nv.constant0._ZN7cutlass13device_kernelIN5flash19enable_sm80_to_sm89INS1_16FlashAttnFwdSm80INS1_25CollectiveMainloopFwdSm80ILi8ELi1ELb1EN4cute5tupleIJNS5_1CILi128EEENS7_ILi96EEENS7_ILi192EEEEEELi192ENS_10bfloat16_tEfNS_4arch4Sm80ELb1ELb0ELb1ELb0ELb0ELb0ELb1ELb1EEENS1_21CollectiveEpilogueFwdINS6_IJS8_SA_S9_EEENS6_IJNS7_ILi1EEESI_SI_EEESC_SE_Li256ELb0ELb1ELb1ELb0EEENS1_30DynamicPersistentTileSchedulerILi256ELi256ELb1ELb1ELb0EEEEEEEEEvNT_6ParamsE:
	.zero		1592


//--------------------- .nv.constant0._ZN7cutlass13device_kernelIN5flash19enable_sm80_to_sm89INS1_16FlashAttnFwdSm80INS1_25CollectiveMainloopFwdSm80ILi8ELi1ELb0EN4cute5tupleIJNS5_1CILi128EEENS7_ILi64EEENS7_ILi192EEEEEELi192ENS_10bfloat16_tEfNS_4arch4Sm80ELb1ELb0ELb1ELb1ELb0ELb0ELb1ELb1EEENS1_21CollectiveEpilogueFwdINS6_IJS8_SA_S9_EEENS6_IJNS7_ILi1EEESI_SI_EEESC_SE_Li256ELb1ELb1ELb1ELb0EEENS1_36VarlenDynamicPersistentTileSchedulerILi128ELi64ELi256ELi256ELb1ELb1ELb0ELb1ELb1ELb1EEEEEEEEEvNT_6ParamsE --------------------------
	.section	.nv.constant0._ZN7cutlass13device_kernelIN5flash19enable_sm80_to_sm89INS1_16FlashAttnFwdSm80INS1_25CollectiveMainloopFwdSm80ILi8ELi1ELb0EN4cute5tupleIJNS5_1CILi128EEENS7_ILi64EEENS7_ILi192EEEEEELi192ENS_10bfloat16_tEfNS_4arch4Sm80ELb1ELb0ELb1ELb1ELb0ELb0ELb1ELb1EEENS1_21CollectiveEpilogueFwdINS6_IJS8_SA_S9_EEENS6_IJNS7_ILi1EEESI_SI_EEESC_SE_Li256ELb1ELb1ELb1ELb0EEENS1_36VarlenDynamicPersistentTileSchedulerILi128ELi64ELi256ELi256ELb1ELb1ELb0ELb1ELb1ELb1EEEEEEEEEvNT_6ParamsE,"a",@progbits
	.sectionflags	@""
	.align	4
.nv.constant0._ZN7cutlass13device_kernelIN5flash19enable_sm80_to_sm89INS1_16FlashAttnFwdSm80INS1_25CollectiveMainloopFwdSm80ILi8ELi1ELb0EN4cute5tupleIJNS5_1CILi128EEENS7_ILi64EEENS7_ILi192EEEEEELi192ENS_10bfloat16_tEfNS_4arch4Sm80ELb1ELb0ELb1ELb1ELb0ELb0ELb1ELb1EEENS1_21CollectiveEpilogueFwdINS6_IJS8_SA_S9_EEENS6_IJNS7_ILi1EEESI_SI_EEESC_SE_Li256ELb1ELb1ELb1ELb0EEENS1_36VarlenDynamicPersistentTileSchedulerILi128ELi64ELi256ELi256ELb1ELb1ELb0ELb1ELb1ELb1EEEEEEEEEvNT_6ParamsE:
	.zero		1608


//--------------------- .nv.constant0._ZN7cutlass13device_kernelIN5flash19enable_sm80_to_sm89INS1_16FlashAttnFwdSm80INS1_25CollectiveMainloopFwdSm80ILi8ELi1ELb0EN4cute5tupleIJNS5_1CILi128EEENS7_ILi64EEENS7_ILi192EEEEEELi192ENS_10bfloat16_tEfNS_4arch4Sm80ELb1ELb0ELb1ELb1ELb0ELb1ELb1ELb1EEENS1_21CollectiveEpilogueFwdINS6_IJS8_SA_S9_EEENS6_IJNS7_ILi1EEESI_SI_EEESC_SE_Li256ELb1ELb1ELb1ELb0EEENS1_36VarlenDynamicPersistentTileSchedulerILi128ELi64ELi256ELi256ELb1ELb1ELb0ELb1ELb1ELb1EEEEEEEEEvNT_6ParamsE --------------------------
	.section	.nv.constant0._ZN7cutlass13device_kernelIN5flash19enable_sm80_to_sm89INS1_16FlashAttnFwdSm80INS1_25CollectiveMainloopFwdSm80ILi8ELi1ELb0EN4cute5tupleIJNS5_1CILi128EEENS7_ILi64EEENS7_ILi192EEEEEELi192ENS_10bfloat16_tEfNS_4arch4Sm80ELb1ELb0ELb1ELb1ELb0ELb1ELb1ELb1EEENS1_21CollectiveEpilogueFwdINS6_IJS8_SA_S9_EEENS6_IJNS7_ILi1EEESI_SI_EEESC_SE_Li256ELb1ELb1ELb1ELb0EEENS1_36VarlenDynamicPersistentTileSchedulerILi128ELi64ELi256ELi256ELb1ELb1ELb0ELb1ELb1ELb1EEEEEEEEEvNT_6ParamsE,"a",@progbits
	.sectionflags	@""
	.align	4
.nv.constant0._ZN7cutlass13device_kernelIN5flash19enable_sm80_to_sm89INS1_16FlashAttnFwdSm80INS1_25CollectiveMainloopFwdSm80ILi8ELi1ELb0EN4cute5tupleIJNS5_1CILi128EEENS7_ILi64EEENS7_ILi192EEEEEELi192ENS_10bfloat16_tEfNS_4arch4Sm80ELb1ELb0ELb1ELb1ELb0ELb1ELb1ELb1EEENS1_21CollectiveEpilogueFwdINS6_IJS8_SA_S9_EEENS6_IJNS7_ILi1EEESI_SI_EEESC_SE_Li256ELb1ELb1ELb1ELb0EEENS1_36VarlenDynamicPersistentTileSchedulerILi128ELi64ELi256ELi256ELb1ELb1ELb0ELb1ELb1ELb1EEEEEEEEEvNT_6ParamsE:
	.zero		1608


//--------------------- .nv.constant0._ZN7cutlass13device_kernelIN5flash19enable_sm80_to_sm89INS1_16FlashAttnFwdSm80INS1_25CollectiveMainloopFwdSm80ILi8ELi2ELb1EN4cute5tupleIJNS5_1CILi128EEENS7_ILi96EEENS7_ILi192EEEEEELi192ENS_10bfloat16_tEfNS_4arch4Sm80ELb0ELb0ELb1ELb0ELb0ELb0ELb1ELb1EEENS1_21CollectiveEpilogueFwdINS6_IJS8_SA_S9_EEENS6_IJNS7_ILi1EEESI_SI_EEESC_SE_Li256ELb0ELb1ELb1ELb0EEENS1_19SingleTileSchedulerILb0ELb1ELb1ELi128EEEEEEEEEvNT_6ParamsE --------------------------
	.section	.nv.constant0._ZN7cutlass13device_kernelIN5flash19enable_sm80_to_sm89INS1_16FlashAttnFwdSm80INS1_25CollectiveMainloopFwdSm80ILi8ELi2ELb1EN4cute5tupleIJNS5_1CILi128EEENS7_ILi96EEENS7_ILi192EEEEEELi192ENS_10bfloat16_tEfNS_4arch4Sm80ELb0ELb0ELb1ELb0ELb0ELb0ELb1ELb1EEENS1_21CollectiveEpilogueFwdINS6_IJS8_SA_S9_EEENS6_IJNS7_ILi1EEESI_SI_EEESC_SE_Li256ELb0ELb1ELb1ELb0EEENS1_19SingleTileSchedulerILb0ELb1ELb1ELi128EEEEEEEEEvNT_6ParamsE,"a",@progbits
	.sectionflags	@""
	.align	4
.nv.constant0._ZN7cutlass13device_kernelIN5flash19enable_sm80_to_sm89INS1_16FlashAttnFwdSm80INS1_25CollectiveMainloopFwdSm80ILi8ELi2ELb1EN4cute5tupleIJNS5_1CILi128EEENS7_ILi96EEENS7_ILi192EEEEEELi192ENS_10bfloat16_tEfNS_4arch4Sm80ELb0ELb0ELb1ELb0ELb0ELb0ELb1ELb1EEENS1_21CollectiveEpilogueFwdINS6_IJS8_SA_S9_EEENS6_IJNS7_ILi1EEESI_SI_EEESC_SE_Li256ELb0ELb1ELb1ELb0EEENS1_19SingleTileSchedulerILb0ELb1ELb1ELi128EEEEEEEEEvNT_6ParamsE:
	.zero		1576


//--------------------- .nv.constant0._ZN7cutlass13device_kernelIN5flash19enable_sm80_to_sm89INS1_16FlashAttnFwdSm80INS1_25CollectiveMainloopFwdSm80ILi8ELi2ELb0EN4cute5tupleIJNS5_1CILi128EEENS7_ILi64EEENS7_ILi192EEEEEELi192ENS_10bfloat16_tEfNS_4arch4Sm80ELb0ELb0ELb1ELb1ELb0ELb0ELb1ELb1EEENS1_21CollectiveEpilogueFwdINS6_IJS8_SA_S9_EEENS6_IJNS7_ILi1EEESI_SI_EEESC_SE_Li256ELb1ELb1ELb1ELb0EEENS1_36VarlenDynamicPersistentTileSchedulerILi128ELi64ELi256ELi256ELb1ELb1ELb0ELb0ELb1ELb1EEEEEEEEEvNT_6ParamsE --------------------------
	.section	.nv.constant0._ZN7cutlass13device_kernelIN5flash19enable_sm80_to_sm89INS1_16FlashAttnFwdSm80INS1_25CollectiveMainloopFwdSm80ILi8ELi2ELb0EN4cute5tupleIJNS5_1CILi128EEENS7_ILi64EEENS7_ILi192EEEEEELi192ENS_10bfloat16_tEfNS_4arch4Sm80ELb0ELb0ELb1ELb1ELb0ELb0ELb1ELb1EEENS1_21CollectiveEpilogueFwdINS6_IJS8_SA_S9_EEENS6_IJNS7_ILi1EEESI_SI_EEESC_SE_Li256ELb1ELb1ELb1ELb0EEENS1_36VarlenDynamicPersistentTileSchedulerILi128ELi64ELi256ELi256ELb1ELb1ELb0ELb0ELb1ELb1EEEEEEEEEvNT_6ParamsE,"a",@progbits
	.sectionflags	@""
	.align	4
.nv.constant0._ZN7cutlass13device_kernelIN5flash19enable_sm80_to_sm89INS1_16FlashAttnFwdSm80INS1_25CollectiveMainloopFwdSm80ILi8ELi2ELb0EN4cute5tupleIJNS5_1CILi128EEENS7_ILi64EEENS7_ILi192EEEEEELi192ENS_10bfloat16_tEfNS_4arch4Sm80ELb0ELb0ELb1ELb1ELb0ELb0ELb1ELb1EEENS1_21CollectiveEpilogueFwdINS6_IJS8_SA_S9_EEENS6_IJNS7_ILi1EEESI_SI_EEESC_SE_Li256ELb1ELb1ELb1ELb0EEENS1_36VarlenDynamicPersistentTileSchedulerILi128ELi64ELi256ELi256ELb1ELb1ELb0ELb0ELb1ELb1EEEEEEEEEvNT_6ParamsE:
	.zero		1608


//--------------------- .nv.constant0._ZN7cutlass13device_kernelIN5flash19enable_sm80_to_sm89INS1_16FlashAttnFwdSm80INS1_25CollectiveMainloopFwdSm80ILi8ELi2ELb0EN4cute5tupleIJNS5_1CILi128EEENS7_ILi64EEENS7_ILi192EEEEEELi192ENS_10bfloat16_tEfNS_4arch4Sm80ELb0ELb0ELb1ELb1ELb0ELb1ELb1ELb1EEENS1_21CollectiveEpilogueFwdINS6_IJS8_SA_S9_EEENS6_IJNS7_ILi1EEESI_SI_EEESC_SE_Li256ELb1ELb1ELb1ELb0EEENS1_36VarlenDynamicPersistentTileSchedulerILi128ELi64ELi256ELi256ELb1ELb1ELb0ELb0ELb1ELb1EEEEEEEEEvNT_6ParamsE --------------------------
	.section	.nv.constant0._ZN7cutlass13device_kernelIN5flash19enable_sm80_to_sm89INS1_16FlashAttnFwdSm80INS1_25CollectiveMainloopFwdSm80ILi8ELi2ELb0EN4cute5tupleIJNS5_1CILi128EEENS7_ILi64EEENS7_ILi192EEEEEELi192ENS_10bfloat16_tEfNS_4arch4Sm80ELb0ELb0ELb1ELb1ELb0ELb1ELb1ELb1EEENS1_21CollectiveEpilogueFwdINS6_IJS8_SA_S9_EEENS6_IJNS7_ILi1EEESI_SI_EEESC_SE_Li256ELb1ELb1ELb1ELb0EEENS1_36VarlenDynamicPersistentTileSchedulerILi128ELi64ELi256ELi256ELb1ELb1ELb0ELb0ELb1ELb1EEEEEEEEEvNT_6ParamsE,"a",@progbits
	.sectionflags	@""
	.align	4
.nv.constant0._ZN7cutlass13device_kernelIN5flash19enable_sm80_to_sm89INS1_16FlashAttnFwdSm80INS1_25CollectiveMainloopFwdSm80ILi8ELi2ELb0EN4cute5tupleIJNS5_1CILi128EEENS7_ILi64EEENS7_ILi192EEEEEELi192ENS_10bfloat16_tEfNS_4arch4Sm80ELb0ELb0ELb1ELb1ELb0ELb1ELb1ELb1EEENS1_21CollectiveEpilogueFwdINS6_IJS8_SA_S9_EEENS6_IJNS7_ILi1EEESI_SI_EEESC_SE_Li256ELb1ELb1ELb1ELb0EEENS1_36VarlenDynamicPersistentTileSchedulerILi128ELi64ELi256ELi256ELb1ELb1ELb0ELb0ELb1ELb1EEEEEEEEEvNT_6ParamsE:
	.zero		1608


//--------------------- .nv.constant0._ZN7cutlass13device_kernelIN5flash19enable_sm80_to_sm89INS1_16FlashAttnFwdSm80INS1_25CollectiveMainloopFwdSm80ILi8ELi2ELb0EN4cute5tupleIJNS5_1CILi128EEENS7_ILi64EEENS7_ILi192EEEEEELi192ENS_10bfloat16_tEfNS_4arch4Sm80ELb0ELb1ELb1ELb0ELb0ELb0ELb1ELb1EEENS1_21CollectiveEpilogueFwdINS6_IJS8_SA_S9_EEENS6_IJNS7_ILi1EEESI_SI_EEESC_SE_Li256ELb0ELb1ELb1ELb0EEENS1_19SingleTileSchedulerILb0ELb1ELb1ELi128EEEEEEEEEvNT_6ParamsE --------------------------
	.section	.nv.constant0._ZN7cutlass13device_kernelIN5flash19enable_sm80_to_sm89INS1_16FlashAttnFwdSm80INS1_25CollectiveMainloopFwdSm80ILi8ELi2ELb0EN4cute5tupleIJNS5_1CILi128EEENS7_ILi64EEENS7_ILi192EEEEEELi192ENS_10bfloat16_tEfNS_4arch4Sm80ELb0ELb1ELb1ELb0ELb0ELb0ELb1ELb1EEENS1_21CollectiveEpilogueFwdINS6_IJS8_SA_S9_EEENS6_IJNS7_ILi1EEESI_SI_EEESC_SE_Li256ELb0ELb1ELb1ELb0EEENS1_19SingleTileSchedulerILb0ELb1ELb1ELi128EEEEEEEEEvNT_6ParamsE,"a",@progbits
	.sectionflags	@""
	.align	4
.nv.constant0._ZN7cutlass13device_kernelIN5flash19enable_sm80_to_sm89INS1_16FlashAttnFwdSm80INS1_25CollectiveMainloopFwdSm80ILi8ELi2ELb0EN4cute5tupleIJNS5_1CILi128EEENS7_ILi64EEENS7_ILi192EEEEEELi192ENS_10bfloat16_tEfNS_4arch4Sm80ELb0ELb1ELb1ELb0ELb0ELb0ELb1ELb1EEENS1_21CollectiveEpilogueFwdINS6_IJS8_SA_S9_EEENS6_IJNS7_ILi1EEESI_SI_EEESC_SE_Li256ELb0ELb1ELb1ELb0EEENS1_19SingleTileSchedulerILb0ELb1ELb1ELi128EEEEEEEEEvNT_6ParamsE:
	.zero		1576


//--------------------- .nv.constant0._ZN7cutlass13device_kernelIN5flash19enable_sm80_to_sm89INS1_16FlashAttnFwdSm80INS1_25CollectiveMainloopFwdSm80ILi8ELi2ELb0EN4cute5tupleIJNS5_1CILi128EEENS7_ILi64EEENS7_ILi192EEEEEELi192ENS_10bfloat16_tEfNS_4arch4Sm80ELb0ELb1ELb1ELb1ELb0ELb0ELb1ELb1EEENS1_21CollectiveEpilogueFwdINS6_IJS8_SA_S9_EEENS6_IJNS7_ILi1EEESI_SI_EEESC_SE_Li256ELb1ELb1ELb1ELb0EEENS1_36VarlenDynamicPersistentTileSchedulerILi128ELi64ELi256ELi256ELb1ELb1ELb0ELb1ELb0ELb1EEEEEEEEEvNT_6ParamsE --------------------------
	.section	.nv.constant0._ZN7cutlass13device_kernelIN5flash19enable_sm80_to_sm89INS1_16FlashAttnFwdSm80INS1_25CollectiveMainloopFwdSm80ILi8ELi2ELb0EN4cute5tupleIJNS5_1CILi128EEENS7_ILi64EEENS7_ILi192EEEEEELi192ENS_10bfloat16_tEfNS_4arch4Sm80ELb0ELb1ELb1ELb1ELb0ELb0ELb1ELb1EEENS1_21CollectiveEpilogueFwdINS6_IJS8_SA_S9_EEENS6_IJNS7_ILi1EEESI_SI_EEESC_SE_Li256ELb1ELb1ELb1ELb0EEENS1_36VarlenDynamicPersistentTileSchedulerILi128ELi64ELi256ELi256ELb1ELb1ELb0ELb1ELb0ELb1EEEEEEEEEvNT_6ParamsE,"a",@progbits
	.sectionflags	@""
	.align	4
.nv.constant0._ZN7cutlass13device_kernelIN5flash19enable_sm80_to_sm89INS1_16FlashAttnFwdSm80INS1_25CollectiveMainloopFwdSm80ILi8ELi2ELb0EN4cute5tupleIJNS5_1CILi128EEENS7_ILi64EEENS7_ILi192EEEEEELi192ENS_10bfloat16_tEfNS_4arch4Sm80ELb0ELb1ELb1ELb1ELb0ELb0ELb1ELb1EEENS1_21CollectiveEpilogueFwdINS6_IJS8_SA_S9_EEENS6_IJNS7_ILi1EEESI_SI_EEESC_SE_Li256ELb1ELb1ELb1ELb0EEENS1_36VarlenDynamicPersistentTileSchedulerILi128ELi64ELi256ELi256ELb1ELb1ELb0ELb1ELb0ELb1EEEEEEEEEvNT_6ParamsE:
	.zero		1608


//--------------------- .nv.constant0._ZN7cutlass13device_kernelIN5flash19enable_sm80_to_sm89INS1_16FlashAttnFwdSm80INS1_25CollectiveMainloopFwdSm80ILi8ELi2ELb0EN4cute5tupleIJNS5_1CILi128EEENS7_ILi64EEENS7_ILi192EEEEEELi192ENS_10bfloat16_tEfNS_4arch4Sm80ELb0ELb1ELb1ELb1ELb0ELb1ELb1ELb1EEENS1_21CollectiveEpilogueFwdINS6_IJS8_SA_S9_EEENS6_IJNS7_ILi1EEESI_SI_EEESC_SE_Li256ELb1ELb1ELb1ELb0EEENS1_36VarlenDynamicPersistentTileSchedulerILi128ELi64ELi256ELi256ELb1ELb1ELb0ELb1ELb0ELb1EEEEEEEEEvNT_6ParamsE --------------------------
	.section	.nv.constant0._ZN7cutlass13device_kernelIN5flash19enable_sm80_to_sm89INS1_16FlashAttnFwdSm80INS1_25CollectiveMainloopFwdSm80ILi8ELi2ELb0EN4cute5tupleIJNS5_1CILi128EEENS7_ILi64EEENS7_ILi192EEEEEELi192ENS_10bfloat16_tEfNS_4arch4Sm80ELb0ELb1ELb1ELb1ELb0ELb1ELb1ELb1EEENS1_21CollectiveEpilogueFwdINS6_IJS8_SA_S9_EEENS6_IJNS7_ILi1EEESI_SI_EEESC_SE_Li256ELb1ELb1ELb1ELb0EEENS1_36VarlenDynamicPersistentTileSchedulerILi128ELi64ELi256ELi256ELb1ELb1ELb0ELb1ELb0ELb1EEEEEEEEEvNT_6ParamsE,"a",@progbits
	.sectionflags	@""
	.align	4
.nv.constant0._ZN7cutlass13device_kernelIN5flash19enable_sm80_to_sm89INS1_16FlashAttnFwdSm80INS1_25CollectiveMainloopFwdSm80ILi8ELi2ELb0EN4cute5tupleIJNS5_1CILi128EEENS7_ILi64EEENS7_ILi192EEEEEELi192ENS_10bfloat16_tEfNS_4arch4Sm80ELb0ELb1ELb1ELb1ELb0ELb1ELb1ELb1EEENS1_21CollectiveEpilogueFwdINS6_IJS8_SA_S9_EEENS6_IJNS7_ILi1EEESI_SI_EEESC_SE_Li256ELb1ELb1ELb1ELb0EEENS1_36VarlenDynamicPersistentTileSchedulerILi128ELi64ELi256ELi256ELb1ELb1ELb0ELb1ELb0ELb1EEEEEEEEEvNT_6ParamsE:
	.zero		1608


//--------------------- .nv.constant0._ZN7cutlass13device_kernelIN5flash19enable_sm80_to_sm89INS1_16FlashAttnFwdSm80INS1_25CollectiveMainloopFwdSm80ILi8ELi2ELb1EN4cute5tupleIJNS5_1CILi128EEENS7_ILi96EEENS7_ILi192EEEEEELi192ENS_10bfloat16_tEfNS_4arch4Sm80ELb1ELb0ELb1ELb0ELb0ELb0ELb1ELb1EEENS1_21CollectiveEpilogueFwdINS6_IJS8_SA_S9_EEENS6_IJNS7_ILi1EEESI_SI_EEESC_SE_Li256ELb0ELb1ELb1ELb0EEENS1_30DynamicPersistentTileSchedulerILi256ELi256ELb1ELb1ELb0EEEEEEEEEvNT_6ParamsE --------------------------
	.section	.nv.constant0._ZN7cutlass13device_kernelIN5flash19enable_sm80_to_sm89INS1_16FlashAttnFwdSm80INS1_25CollectiveMainloopFwdSm80ILi8ELi2ELb1EN4cute5tupleIJNS5_1CILi128EEENS7_ILi96EEENS7_ILi192EEEEEELi192ENS_10bfloat16_tEfNS_4arch4Sm80ELb1ELb0ELb1ELb0ELb0ELb0ELb1ELb1EEENS1_21CollectiveEpilogueFwdINS6_IJS8_SA_S9_EEENS6_IJNS7_ILi1EEESI_SI_EEESC_SE_Li256ELb0ELb1ELb1ELb0EEENS1_30DynamicPersistentTileSchedulerILi256ELi256ELb1ELb1ELb0EEEEEEEEEvNT_6ParamsE,"a",@progbits
	.sectionflags	@""
	.align	4
.nv.constant0._ZN7cutlass13device_kernelIN5flash19enable_sm80_to_sm89INS1_16FlashAttnFwdSm80INS1_25CollectiveMainloopFwdSm80ILi8ELi2ELb1EN4cute5tupleIJNS5_1CILi128EEENS7_ILi96EEENS7_ILi192EEEEEELi192ENS_10bfloat16_tEfNS_4arch4Sm80ELb1ELb0ELb1ELb0ELb0ELb0ELb1ELb1EEENS1_21CollectiveEpilogueFwdINS6_IJS8_SA_S9_EEENS6_IJNS7_ILi1EEESI_SI_EEESC_SE_Li256ELb0ELb1ELb1ELb0EEENS1_30DynamicPersistentTileSchedulerILi256ELi256ELb1ELb1ELb0EEEEEEEEEvNT_6ParamsE:
	.zero		1592


//--------------------- .nv.constant0._ZN7cutlass13device_kernelIN5flash19enable_sm80_to_sm89INS1_16FlashAttnFwdSm80INS1_25CollectiveMainloopFwdSm80ILi8ELi2ELb0EN4cute5tupleIJNS5_1CILi128EEENS7_ILi64EEENS7_ILi192EEEEEELi192ENS_10bfloat16_tEfNS_4arch4Sm80ELb1ELb0ELb1ELb1ELb0ELb0ELb1ELb1EEENS1_21CollectiveEpilogueFwdINS6_IJS8_SA_S9_EEENS6_IJNS7_ILi1EEESI_SI_EEESC_SE_Li256ELb1ELb1ELb1ELb0EEENS1_36VarlenDynamicPersistentTileSchedulerILi128ELi64ELi256ELi256ELb1ELb1ELb0ELb1ELb1ELb1EEEEEEEEEvNT_6ParamsE --------------------------
	.section	.nv.constant0._ZN7cutlass13device_kernelIN5flash19enable_sm80_to_sm89INS1_16FlashAttnFwdSm80INS1_25CollectiveMainloopFwdSm80ILi8ELi2ELb0EN4cute5tupleIJNS5_1CILi128EEENS7_ILi64EEENS7_ILi192EEEEEELi192ENS_10bfloat16_tEfNS_4arch4Sm80ELb1ELb0ELb1ELb1ELb0ELb0ELb1ELb1EEENS1_21CollectiveEpilogueFwdINS6_IJS8_SA_S9_EEENS6_IJNS7_ILi1EEESI_SI_EEESC_SE_Li256ELb1ELb1ELb1ELb0EEENS1_36VarlenDynamicPersistentTileSchedulerILi128ELi64ELi256ELi256ELb1ELb1ELb0ELb1ELb1ELb1EEEEEEEEEvNT_6ParamsE,"a",@progbits
	.sectionflags	@""
	.align	4
.nv.constant0._ZN7cutlass13device_kernelIN5flash19enable_sm80_to_sm89INS1_16FlashAttnFwdSm80INS1_25CollectiveMainloopFwdSm80ILi8ELi2ELb0EN4cute5tupleIJNS5_1CILi128EEENS7_ILi64EEENS7_ILi192EEEEEELi192ENS_10bfloat16_tEfNS_4arch4Sm80ELb1ELb0ELb1ELb1ELb0ELb0ELb1ELb1EEENS1_21CollectiveEpilogueFwdINS6_IJS8_SA_S9_EEENS6_IJNS7_ILi1EEESI_SI_EEESC_SE_Li256ELb1ELb1ELb1ELb0EEENS1_36VarlenDynamicPersistentTileSchedulerILi128ELi64ELi256ELi256ELb1ELb1ELb0ELb1ELb1ELb1EEEEEEEEEvNT_6ParamsE:
	.zero		1608


//--------------------- .nv.constant0._ZN7cutlass13device_kernelIN5flash19enable_sm80_to_sm89INS1_16FlashAttnFwdSm80INS1_25CollectiveMainloopFwdSm80ILi8ELi2ELb0EN4cute5tupleIJNS5_1CILi128EEENS7_ILi64EEENS7_ILi192EEEEEELi192ENS_10bfloat16_tEfNS_4arch4Sm80ELb1ELb0ELb1ELb1ELb0ELb1ELb1ELb1EEENS1_21CollectiveEpilogueFwdINS6_IJS8_SA_S9_EEENS6_IJNS7_ILi1EEESI_SI_EEESC_SE_Li256ELb1ELb1ELb1ELb0EEENS1_36VarlenDynamicPersistentTileSchedulerILi128ELi64ELi256ELi256ELb1ELb1ELb0ELb1ELb1ELb1EEEEEEEEEvNT_6ParamsE --------------------------
	.section	.nv.constant0._ZN7cutlass13device_kernelIN5flash19enable_sm80_to_sm89INS1_16FlashAttnFwdSm80INS1_25CollectiveMainloopFwdSm80ILi8ELi2ELb0EN4cute5tupleIJNS5_1CILi128EEENS7_ILi64EEENS7_ILi192EEEEEELi192ENS_10bfloat16_tEfNS_4arch4Sm80ELb1ELb0ELb1ELb1ELb0ELb1ELb1ELb1EEENS1_21CollectiveEpilogueFwdINS6_IJS8_SA_S9_EEENS6_IJNS7_ILi1EEESI_SI_EEESC_SE_Li256ELb1ELb1ELb1ELb0EEENS1_36VarlenDynamicPersistentTileSchedulerILi128ELi64ELi256ELi256ELb1ELb1ELb0ELb1ELb1ELb1EEEEEEEEEvNT_6ParamsE,"a",@progbits
	.sectionflags	@""
	.align	4
.nv.constant0._ZN7cutlass13device_kernelIN5flash19enable_sm80_to_sm89INS1_16FlashAttnFwdSm80INS1_25CollectiveMainloopFwdSm80ILi8ELi2ELb0EN4cute5tupleIJNS5_1CILi128EEENS7_ILi64EEENS7_ILi192EEEEEELi192ENS_10bfloat16_tEfNS_4arch4Sm80ELb1ELb0ELb1ELb1ELb0ELb1ELb1ELb1EEENS1_21CollectiveEpilogueFwdINS6_IJS8_SA_S9_EEENS6_IJNS7_ILi1EEESI_SI_EEESC_SE_Li256ELb1ELb1ELb1ELb0EEENS1_36VarlenDynamicPersistentTileSchedulerILi128ELi64ELi256ELi256ELb1ELb1ELb0ELb1ELb1ELb1EEEEEEEEEvNT_6ParamsE:
	.zero		1608


//--------------------- .nv.constant0._ZN7cutlass13device_kernelIN5flash19enable_sm80_to_sm89INS1_16FlashAttnFwdSm80INS1_25CollectiveMainloopFwdSm80ILi8ELi1ELb1EN4cute5tupleIJNS5_1CILi128EEENS7_ILi96EEENS7_ILi192EEEEEELi192ENS_10bfloat16_tEfNS_4arch4Sm80ELb0ELb0ELb0ELb0ELb0ELb0ELb1ELb1EEENS1_21CollectiveEpilogueFwdINS6_IJS8_SA_S9_EEENS6_IJNS7_ILi1EEESI_SI_EEESC_SE_Li256ELb0ELb1ELb1ELb0EEENS1_19SingleTileSchedulerILb0ELb1ELb1ELi128EEEEEEEEEvNT_6ParamsE --------------------------
	.section	.nv.constant0._ZN7cutlass13device_kernelIN5flash19enable_sm80_to_sm89INS1_16FlashAttnFwdSm80INS1_25CollectiveMainloopFwdSm80ILi8ELi1ELb1EN4cute5tupleIJNS5_1CILi128EEENS7_ILi96EEENS7_ILi192EEEEEELi192ENS_10bfloat16_tEfNS_4arch4Sm80ELb0ELb0ELb0ELb0ELb0ELb0ELb1ELb1EEENS1_21CollectiveEpilogueFwdINS6_IJS8_SA_S9_EEENS6_IJNS7_ILi1EEESI_SI_EEESC_SE_Li256ELb0ELb1ELb1ELb0EEENS1_19SingleTileSchedulerILb0ELb1ELb1ELi128EEEEEEEEEvNT_6ParamsE,"a",@progbits
	.sectionflags	@""
	.align	4
.nv.constant0._ZN7cutlass13device_kernelIN5flash19enable_sm80_to_sm89INS1_16FlashAttnFwdSm80INS1_25CollectiveMainloopFwdSm80ILi8ELi1ELb1EN4cute5tupleIJNS5_1CILi128EEENS7_ILi96EEENS7_ILi192EEEEEELi192ENS_10bfloat16_tEfNS_4arch4Sm80ELb0ELb0ELb0ELb0ELb0ELb0ELb1ELb1EEENS1_21CollectiveEpilogueFwdINS6_IJS8_SA_S9_EEENS6_IJNS7_ILi1EEESI_SI_EEESC_SE_Li256ELb0ELb1ELb1ELb0EEENS1_19SingleTileSchedulerILb0ELb1ELb1ELi128EEEEEEEEEvNT_6ParamsE:
	.zero		1576


//--------------------- .nv.constant0._ZN7cutlass13device_kernelIN5flash19enable_sm80_to_sm89INS1_16FlashAttnFwdSm80INS1_25CollectiveMainloopFwdSm80ILi8ELi1ELb0EN4cute5tupleIJNS5_1CILi128EEENS7_ILi64EEENS7_ILi192EEEEEELi192ENS_10bfloat16_tEfNS_4arch4Sm80ELb0ELb0ELb0ELb1ELb0ELb0ELb1ELb1EEENS1_21CollectiveEpilogueFwdINS6_IJS8_SA_S9_EEENS6_IJNS7_ILi1EEESI_SI_EEESC_SE_Li256ELb1ELb1ELb1ELb0EEENS1_36VarlenDynamicPersistentTileSchedulerILi128ELi64ELi256ELi256ELb1ELb1ELb0ELb0ELb1ELb1EEEEEEEEEvNT_6ParamsE --------------------------
	.section	.nv.constant0._ZN7cutlass13device_kernelIN5flash19enable_sm80_to_sm89INS1_16FlashAttnFwdSm80INS1_25CollectiveMainloopFwdSm80ILi8ELi1ELb0EN4cute5tupleIJNS5_1CILi128EEENS7_ILi64EEENS7_ILi192EEEEEELi192ENS_10bfloat16_tEfNS_4arch4Sm80ELb0ELb0ELb0ELb1ELb0ELb0ELb1ELb1EEENS1_21CollectiveEpilogueFwdINS6_IJS8_SA_S9_EEENS6_IJNS7_ILi1EEESI_SI_EEESC_SE_Li256ELb1ELb1ELb1ELb0EEENS1_36VarlenDynamicPersistentTileSchedulerILi128ELi64ELi256ELi256ELb1ELb1ELb0ELb0ELb1ELb1EEEEEEEEEvNT_6ParamsE,"a",@progbits
	.sectionflags	@""
	.align	4
.nv.constant0._ZN7cutlass13device_kernelIN5flash19enable_sm80_to_sm89INS1_16FlashAttnFwdSm80INS1_25CollectiveMainloopFwdSm80ILi8ELi1ELb0EN4cute5tupleIJNS5_1CILi128EEENS7_ILi64EEENS7_ILi192EEEEEELi192ENS_10bfloat16_tEfNS_4arch4Sm80ELb0ELb0ELb0ELb1ELb0ELb0ELb1ELb1EEENS1_21CollectiveEpilogueFwdINS6_IJS8_SA_S9_EEENS6_IJNS7_ILi1EEESI_SI_EEESC_SE_Li256ELb1ELb1ELb1ELb0EEENS1_36VarlenDynamicPersistentTileSchedulerILi128ELi64ELi256ELi256ELb1ELb1ELb0ELb0ELb1ELb1EEEEEEEEEvNT_6ParamsE:
	.zero		1608


//--------------------- .nv.constant0._ZN7cutlass13device_kernelIN5flash19enable_sm80_to_sm89INS1_16FlashAttnFwdSm80INS1_25CollectiveMainloopFwdSm80ILi8ELi1ELb0EN4cute5tupleIJNS5_1CILi128EEENS7_ILi64EEENS7_ILi192EEEEEELi192ENS_10bfloat16_tEfNS_4arch4Sm80ELb0ELb0ELb0ELb1ELb0ELb1ELb1ELb1EEENS1_21CollectiveEpilogueFwdINS6_IJS8_SA_S9_EEENS6_IJNS7_ILi1EEESI_SI_EEESC_SE_Li256ELb1ELb1ELb1ELb0EEENS1_36VarlenDynamicPersistentTileSchedulerILi128ELi64ELi256ELi256ELb1ELb1ELb0ELb0ELb1ELb1EEEEEEEEEvNT_6ParamsE --------------------------
	.section	.nv.constant0._ZN7cutlass13device_kernelIN5flash19enable_sm80_to_sm89INS1_16FlashAttnFwdSm80INS1_25CollectiveMainloopFwdSm80ILi8ELi1ELb0EN4cute5tupleIJNS5_1CILi128EEENS7_ILi64EEENS7_ILi192EEEEEELi192ENS_10bfloat16_tEfNS_4arch4Sm80ELb0ELb0ELb0ELb1ELb0ELb1ELb1ELb1EEENS1_21CollectiveEpilogueFwdINS6_IJS8_SA_S9_EEENS6_IJNS7_ILi1EEESI_SI_EEESC_SE_Li256ELb1ELb1ELb1ELb0EEENS1_36VarlenDynamicPersistentTileSchedulerILi128ELi64ELi256ELi256ELb1ELb1ELb0ELb0ELb1ELb1EEEEEEEEEvNT_6ParamsE,"a",@progbits
	.sectionflags	@""
	.align	4
.nv.constant0._ZN7cutlass13device_kernelIN5flash19enable_sm80_to_sm89INS1_16FlashAttnFwdSm80INS1_25CollectiveMainloopFwdSm80ILi8ELi1ELb0EN4cute5tupleIJNS5_1CILi128EEENS7_ILi64EEENS7_ILi192EEEEEELi192ENS_10bfloat16_tEfNS_4arch4Sm80ELb0ELb0ELb0ELb1ELb0ELb1ELb1ELb1EEENS1_21CollectiveEpilogueFwdINS6_IJS8_SA_S9_EEENS6_IJNS7_ILi1EEESI_SI_EEESC_SE_Li256ELb1ELb1ELb1ELb0EEENS1_36VarlenDynamicPersistentTileSchedulerILi128ELi64ELi256ELi256ELb1ELb1ELb0ELb0ELb1ELb1EEEEEEEEEvNT_6ParamsE:
	.zero		1608


//--------------------- .nv.constant0._ZN7cutlass13device_kernelIN5flash19enable_sm80_to_sm89INS1_16FlashAttnFwdSm80INS1_25CollectiveMainloopFwdSm80ILi8ELi1ELb0EN4cute5tupleIJNS5_1CILi128EEENS7_ILi64EEENS7_ILi192EEEEEELi192ENS_10bfloat16_tEfNS_4arch4Sm80ELb0ELb1ELb0ELb0ELb0ELb0ELb1ELb1EEENS1_21CollectiveEpilogueFwdINS6_IJS8_SA_S9_EEENS6_IJNS7_ILi1EEESI_SI_EEESC_SE_Li256ELb0ELb1ELb1ELb0EEENS1_19SingleTileSchedulerILb0ELb1ELb1ELi128EEEEEEEEEvNT_6ParamsE --------------------------
	.section	.nv.constant0._ZN7cutlass13device_kernelIN5flash19enable_sm80_to_sm89INS1_16FlashAttnFwdSm80INS1_25CollectiveMainloopFwdSm80ILi8ELi1ELb0EN4cute5tupleIJNS5_1CILi128EEENS7_ILi64EEENS7_ILi192EEEEEELi192ENS_10bfloat16_tEfNS_4arch4Sm80ELb0ELb1ELb0ELb0ELb0ELb0ELb1ELb1EEENS1_21CollectiveEpilogueFwdINS6_IJS8_SA_S9_EEENS6_IJNS7_ILi1EEESI_SI_EEESC_SE_Li256ELb0ELb1ELb1ELb0EEENS1_19SingleTileSchedulerILb0ELb1ELb1ELi128EEEEEEEEEvNT_6ParamsE,"a",@progbits
	.sectionflags	@""
	.align	4
.nv.constant0._ZN7cutlass13device_kernelIN5flash19enable_sm80_to_sm89INS1_16FlashAttnFwdSm80INS1_25CollectiveMainloopFwdSm80ILi8ELi1ELb0EN4cute5tupleIJNS5_1CILi128EEENS7_ILi64EEENS7_ILi192EEEEEELi192ENS_10bfloat16_tEfNS_4arch4Sm80ELb0ELb1ELb0ELb0ELb0ELb0ELb1ELb1EEENS1_21CollectiveEpilogueFwdINS6_IJS8_SA_S9_EEENS6_IJNS7_ILi1EEESI_SI_EEESC_SE_Li256ELb0ELb1ELb1ELb0EEENS1_19SingleTileSchedulerILb0ELb1ELb1ELi128EEEEEEEEEvNT_6ParamsE:
	.zero		1576


//--------------------- .nv.constant0._ZN7cutlass13device_kernelIN5flash19enable_sm80_to_sm89INS1_16FlashAttnFwdSm80INS1_25CollectiveMainloopFwdSm80ILi8ELi1ELb0EN4cute5tupleIJNS5_1CILi128EEENS7_ILi64EEENS7_ILi192EEEEEELi192ENS_10bfloat16_tEfNS_4arch4Sm80ELb0ELb1ELb0ELb1ELb0ELb0ELb1ELb1EEENS1_21CollectiveEpilogueFwdINS6_IJS8_SA_S9_EEENS6_IJNS7_ILi1EEESI_SI_EEESC_SE_Li256ELb1ELb1ELb1ELb0EEENS1_36VarlenDynamicPersistentTileSchedulerILi128ELi64ELi256ELi256ELb1ELb1ELb0ELb1ELb0ELb1EEEEEEEEEvNT_6ParamsE --------------------------
	.section	.nv.constant0._ZN7cutlass13device_kernelIN5flash19enable_sm80_to_sm89INS1_16FlashAttnFwdSm80INS1_25CollectiveMainloopFwdSm80ILi8ELi1ELb0EN4cute5tupleIJNS5_1CILi128EEENS7_ILi64EEENS7_ILi192EEEEEELi192ENS_10bfloat16_tEfNS_4arch4Sm80ELb0ELb1ELb0ELb1ELb0ELb0ELb1ELb1EEENS1_21CollectiveEpilogueFwdINS6_IJS8_SA_S9_EEENS6_IJNS7_ILi1EEESI_SI_EEESC_SE_Li256ELb1ELb1ELb1ELb0EEENS1_36VarlenDynamicPersistentTileSchedulerILi128ELi64ELi256ELi256ELb1ELb1ELb0ELb1ELb0ELb1EEEEEEEEEvNT_6ParamsE,"a",@progbits
	.sectionflags	@""
	.align	4
.nv.constant0._ZN7cutlass13device_kernelIN5flash19enable_sm80_to_sm89INS1_16FlashAttnFwdSm80INS1_25CollectiveMainloopFwdSm80ILi8ELi1ELb0EN4cute5tupleIJNS5_1CILi128EEENS7_ILi64EEENS7_ILi192EEEEEELi192ENS_10bfloat16_tEfNS_4arch4Sm80ELb0ELb1ELb0ELb1ELb0ELb0ELb1ELb1EEENS1_21CollectiveEpilogueFwdINS6_IJS8_SA_S9_EEENS6_IJNS7_ILi1EEESI_SI_EEESC_SE_Li256ELb1ELb1ELb1ELb0EEENS1_36VarlenDynamicPersistentTileSchedulerILi128ELi64ELi256ELi256ELb1ELb1ELb0ELb1ELb0ELb1EEEEEEEEEvNT_6ParamsE:
	.zero		1608


//--------------------- .nv.constant0._ZN7cutlass13device_kernelIN5flash19enable_sm80_to_sm89INS1_16FlashAttnFwdSm80INS1_25CollectiveMainloopFwdSm80ILi8ELi1ELb0EN4cute5tupleIJNS5_1CILi128EEENS7_ILi64EEENS7_ILi192EEEEEELi192ENS_10bfloat16_tEfNS_4arch4Sm80ELb0ELb1ELb0ELb1ELb0ELb1ELb1ELb1EEENS1_21CollectiveEpilogueFwdINS6_IJS8_SA_S9_EEENS6_IJNS7_ILi1EEESI_SI_EEESC_SE_Li256ELb1ELb1ELb1ELb0EEENS1_36VarlenDynamicPersistentTileSchedulerILi128ELi64ELi256ELi256ELb1ELb1ELb0ELb1ELb0ELb1EEEEEEEEEvNT_6ParamsE --------------------------
	.section	.nv.constant0._ZN7cutlass13device_kernelIN5flash19enable_sm80_to_sm89INS1_16FlashAttnFwdSm80INS1_25CollectiveMainloopFwdSm80ILi8ELi1ELb0EN4cute5tupleIJNS5_1CILi128EEENS7_ILi64EEENS7_ILi192EEEEEELi192ENS_10bfloat16_tEfNS_4arch4Sm80ELb0ELb1ELb0ELb1ELb0ELb1ELb1ELb1EEENS1_21CollectiveEpilogueFwdINS6_IJS8_SA_S9_EEENS6_IJNS7_ILi1EEESI_SI_EEESC_SE_Li256ELb1ELb1ELb1ELb0EEENS1_36VarlenDynamicPersistentTileSchedulerILi128ELi64ELi256ELi256ELb1ELb1ELb0ELb1ELb0ELb1EEEEEEEEEvNT_6ParamsE,"a",@progbits
	.sectionflags	@""
	.align	4
.nv.constant0._ZN7cutlass13device_kernelIN5flash19enable_sm80_to_sm89INS1_16FlashAttnFwdSm80INS1_25CollectiveMainloopFwdSm80ILi8ELi1ELb0EN4cute5tupleIJNS5_1CILi128EEENS7_ILi64EEENS7_ILi192EEEEEELi192ENS_10bfloat16_tEfNS_4arch4Sm80ELb0ELb1ELb0ELb1ELb0ELb1ELb1ELb1EEENS1_21CollectiveEpilogueFwdINS6_IJS8_SA_S9_EEENS6_IJNS7_ILi1EEESI_SI_EEESC_SE_Li256ELb1ELb1ELb1ELb0EEENS1_36VarlenDynamicPersistentTileSchedulerILi128ELi64ELi256ELi256ELb1ELb1ELb0ELb1ELb0ELb1EEEEEEEEEvNT_6ParamsE:
	.zero		1608


//--------------------- .nv.constant0._ZN7cutlass13device_kernelIN5flash19enable_sm80_to_sm89INS1_16FlashAttnFwdSm80INS1_25CollectiveMainloopFwdSm80ILi8ELi1ELb1EN4cute5tupleIJNS5_1CILi128EEENS7_ILi96EEENS7_ILi192EEEEEELi192ENS_10bfloat16_tEfNS_4arch4Sm80ELb1ELb0ELb0ELb0ELb0ELb0ELb1ELb1EEENS1_21CollectiveEpilogueFwdINS6_IJS8_SA_S9_EEENS6_IJNS7_ILi1EEESI_SI_EEESC_SE_Li256ELb0ELb1ELb1ELb0EEENS1_30DynamicPersistentTileSchedulerILi256ELi256ELb1ELb1ELb0EEEEEEEEEvNT_6ParamsE --------------------------
	.section	.nv.constant0._ZN7cutlass13device_kernelIN5flash19enable_sm80_to_sm89INS1_16FlashAttnFwdSm80INS1_25CollectiveMainloopFwdSm80ILi8ELi1ELb1EN4cute5tupleIJNS5_1CILi128EEENS7_ILi96EEENS7_ILi192EEEEEELi192ENS_10bfloat16_tEfNS_4arch4Sm80ELb1ELb0ELb0ELb0ELb0ELb0ELb1ELb1EEENS1_21CollectiveEpilogueFwdINS6_IJS8_SA_S9_EEENS6_IJNS7_ILi1EEESI_SI_EEESC_SE_Li256ELb0ELb1ELb1ELb0EEENS1_30DynamicPersistentTileSchedulerILi256ELi256ELb1ELb1ELb0EEEEEEEEEvNT_6ParamsE,"a",@progbits
	.sectionflags	@""
	.align	4
.nv.constant0._ZN7cutlass13device_kernelIN5flash19enable_sm80_to_sm89INS1_16FlashAttnFwdSm80INS1_25CollectiveMainloopFwdSm80ILi8ELi1ELb1EN4cute5tupleIJNS5_1CILi128EEENS7_ILi96EEENS7_ILi192EEEEEELi192ENS_10bfloat16_tEfNS_4arch4Sm80ELb1ELb0ELb0ELb0ELb0ELb0ELb1ELb1EEENS1_21CollectiveEpilogueFwdINS6_IJS8_SA_S9_EEENS6_IJNS7_ILi1EEESI_SI_EEESC_SE_Li256ELb0ELb1ELb1ELb0EEENS1_30DynamicPersistentTileSchedulerILi256ELi256ELb1ELb1ELb0EEEEEEEEEvNT_6ParamsE:
	.zero		1592


//--------------------- .nv.constant0._ZN7cutlass13device_kernelIN5flash19enable_sm80_to_sm89INS1_16FlashAttnFwdSm80INS1_25CollectiveMainloopFwdSm80ILi8ELi1ELb0EN4cute5tupleIJNS5_1CILi128EEENS7_ILi64EEENS7_ILi192EEEEEELi192ENS_10bfloat16_tEfNS_4arch4Sm80ELb1ELb0ELb0ELb1ELb0ELb0ELb1ELb1EEENS1_21CollectiveEpilogueFwdINS6_IJS8_SA_S9_EEENS6_IJNS7_ILi1EEESI_SI_EEESC_SE_Li256ELb1ELb1ELb1ELb0EEENS1_36VarlenDynamicPersistentTileSchedulerILi128ELi64ELi256ELi256ELb1ELb1ELb0ELb1ELb1ELb1EEEEEEEEEvNT_6ParamsE --------------------------
	.section	.nv.constant0._ZN7cutlass13device_kernelIN5flash19enable_sm80_to_sm89INS1_16FlashAttnFwdSm80INS1_25CollectiveMainloopFwdSm80ILi8ELi1ELb0EN4cute5tupleIJNS5_1CILi128EEENS7_ILi64EEENS7_ILi192EEEEEELi192ENS_10bfloat16_tEfNS_4arch4Sm80ELb1ELb0ELb0ELb1ELb0ELb0ELb1ELb1EEENS1_21CollectiveEpilogueFwdINS6_IJS8_SA_S9_EEENS6_IJNS7_ILi1EEESI_SI_EEESC_SE_Li256ELb1ELb1ELb1ELb0EEENS1_36VarlenDynamicPersistentTileSchedulerILi128ELi64ELi256ELi256ELb1ELb1ELb0ELb1ELb1ELb1EEEEEEEEEvNT_6ParamsE,"a",@progbits
	.sectionflags	@""
	.align	4
.nv.constant0._ZN7cutlass13device_kernelIN5flash19enable_sm80_to_sm89INS1_16FlashAttnFwdSm80INS1_25CollectiveMainloopFwdSm80ILi8ELi1ELb0EN4cute5tupleIJNS5_1CILi128EEENS7_ILi64EEENS7_ILi192EEEEEELi192ENS_10bfloat16_tEfNS_4arch4Sm80ELb1ELb0ELb0ELb1ELb0ELb0ELb1ELb1EEENS1_21CollectiveEpilogueFwdINS6_IJS8_SA_S9_EEENS6_IJNS7_ILi1EEESI_SI_EEESC_SE_Li256ELb1ELb1ELb1ELb0EEENS1_36VarlenDynamicPersistentTileSchedulerILi128ELi64ELi256ELi256ELb1ELb1ELb0ELb1ELb1ELb1EEEEEEEEEvNT_6ParamsE:
	.zero		1608


//--------------------- .nv.constant0._ZN7cutlass13device_kernelIN5flash19enable_sm80_to_sm89INS1_16FlashAttnFwdSm80INS1_25CollectiveMainloopFwdSm80ILi8ELi1ELb0EN4cute5tupleIJNS5_1CILi128EEENS7_ILi64EEENS7_ILi192EEEEEELi192ENS_10bfloat16_tEfNS_4arch4Sm80ELb1ELb0ELb0ELb1ELb0ELb1ELb1ELb1EEENS1_21CollectiveEpilogueFwdINS6_IJS8_SA_S9_EEENS6_IJNS7_ILi1EEESI_SI_EEESC_SE_Li256ELb1ELb1ELb1ELb0EEENS1_36VarlenDynamicPersistentTileSchedulerILi128ELi64ELi256ELi256ELb1ELb1ELb0ELb1ELb1ELb1EEEEEEEEEvNT_6ParamsE --------------------------
	.section	.nv.constant0._ZN7cutlass13device_kernelIN5flash19enable_sm80_to_sm89INS1_16FlashAttnFwdSm80INS1_25CollectiveMainloopFwdSm80ILi8ELi1ELb0EN4cute5tupleIJNS5_1CILi128EEENS7_ILi64EEENS7_ILi192EEEEEELi192ENS_10bfloat16_tEfNS_4arch4Sm80ELb1ELb0ELb0ELb1ELb0ELb1ELb1ELb1EEENS1_21CollectiveEpilogueFwdINS6_IJS8_SA_S9_EEENS6_IJNS7_ILi1EEESI_SI_EEESC_SE_Li256ELb1ELb1ELb1ELb0EEENS1_36VarlenDynamicPersistentTileSchedulerILi128ELi64ELi256ELi256ELb1ELb1ELb0ELb1ELb1ELb1EEEEEEEEEvNT_6ParamsE,"a",@progbits
	.sectionflags	@""
	.align	4
.nv.constant0._ZN7cutlass13device_kernelIN5flash19enable_sm80_to_sm89INS1_16FlashAttnFwdSm80INS1_25CollectiveMainloopFwdSm80ILi8ELi1ELb0EN4cute5tupleIJNS5_1CILi128EEENS7_ILi64EEENS7_ILi192EEEEEELi192ENS_10bfloat16_tEfNS_4arch4Sm80ELb1ELb0ELb0ELb1ELb0ELb1ELb1ELb1EEENS1_21CollectiveEpilogueFwdINS6_IJS8_SA_S9_EEENS6_IJNS7_ILi1EEESI_SI_EEESC_SE_Li256ELb1ELb1ELb1ELb0EEENS1_36VarlenDynamicPersistentTileSchedulerILi128ELi64ELi256ELi256ELb1ELb1ELb0ELb1ELb1ELb1EEEEEEEEEvNT_6ParamsE:
	.zero		1608


//--------------------- .nv.constant0._ZN7cutlass13device_kernelIN5flash19enable_sm80_to_sm89INS1_16FlashAttnFwdSm80INS1_25CollectiveMainloopFwdSm80ILi8ELi2ELb1EN4cute5tupleIJNS5_1CILi128EEENS7_ILi96EEENS7_ILi192EEEEEELi192ENS_10bfloat16_tEfNS_4arch4Sm80ELb0ELb0ELb0ELb0ELb0ELb0ELb1ELb1EEENS1_21CollectiveEpilogueFwdINS6_IJS8_SA_S9_EEENS6_IJNS7_ILi1EEESI_SI_EEESC_SE_Li256ELb0ELb1ELb1ELb0EEENS1_19SingleTileSchedulerILb0ELb1ELb1ELi128EEEEEEEEEvNT_6ParamsE --------------------------
	.section	.nv.constant0._ZN7cutlass13device_kernelIN5flash19enable_sm80_to_sm89INS1_16FlashAttnFwdSm80INS1_25CollectiveMainloopFwdSm80ILi8ELi2ELb1EN4cute5tupleIJNS5_1CILi128EEENS7_ILi96EEENS7_ILi192EEEEEELi192ENS_10bfloat16_tEfNS_4arch4Sm80ELb0ELb0ELb0ELb0ELb0ELb0ELb1ELb1EEENS1_21CollectiveEpilogueFwdINS6_IJS8_SA_S9_EEENS6_IJNS7_ILi1EEESI_SI_EEESC_SE_Li256ELb0ELb1ELb1ELb0EEENS1_19SingleTileSchedulerILb0ELb1ELb1ELi128EEEEEEEEEvNT_6ParamsE,"a",@progbits
	.sectionflags	@""
	.align	4
.nv.constant0._ZN7cutlass13device_kernelIN5flash19enable_sm80_to_sm89INS1_16FlashAttnFwdSm80INS1_25CollectiveMainloopFwdSm80ILi8ELi2ELb1EN4cute5tupleIJNS5_1CILi128EEENS7_ILi96EEENS7_ILi192EEEEEELi192ENS_10bfloat16_tEfNS_4arch4Sm80ELb0ELb0ELb0ELb0ELb0ELb0ELb1ELb1EEENS1_21CollectiveEpilogueFwdINS6_IJS8_SA_S9_EEENS6_IJNS7_ILi1EEESI_SI_EEESC_SE_Li256ELb0ELb1ELb1ELb0EEENS1_19SingleTileSchedulerILb0ELb1ELb1ELi128EEEEEEEEEvNT_6ParamsE:
	.zero		1576


//--------------------- .nv.constant0._ZN7cutlass13device_kernelIN5flash19enable_sm80_to_sm89INS1_16FlashAttnFwdSm80INS1_25CollectiveMainloopFwdSm80ILi8ELi2ELb0EN4cute5tupleIJNS5_1CILi128EEENS7_ILi64EEENS7_ILi192EEEEEELi192ENS_10bfloat16_tEfNS_4arch4Sm80ELb0ELb0ELb0ELb1ELb0ELb0ELb1ELb1EEENS1_21CollectiveEpilogueFwdINS6_IJS8_SA_S9_EEENS6_IJNS7_ILi1EEESI_SI_EEESC_SE_Li256ELb1ELb1ELb1ELb0EEENS1_36VarlenDynamicPersistentTileSchedulerILi128ELi64ELi256ELi256ELb1ELb1ELb0ELb0ELb1ELb1EEEEEEEEEvNT_6ParamsE --------------------------
	.section	.nv.constant0._ZN7cutlass13device_kernelIN5flash19enable_sm80_to_sm89INS1_16FlashAttnFwdSm80INS1_25CollectiveMainloopFwdSm80ILi8ELi2ELb0EN4cute5tupleIJNS5_1CILi128EEENS7_ILi64EEENS7_ILi192EEEEEELi192ENS_10bfloat16_tEfNS_4arch4Sm80ELb0ELb0ELb0ELb1ELb0ELb0ELb1ELb1EEENS1_21CollectiveEpilogueFwdINS6_IJS8_SA_S9_EEENS6_IJNS7_ILi1EEESI_SI_EEESC_SE_Li256ELb1ELb1ELb1ELb0EEENS1_36VarlenDynamicPersistentTileSchedulerILi128ELi64ELi256ELi256ELb1ELb1ELb0ELb0ELb1ELb1EEEEEEEEEvNT_6ParamsE,"a",@progbits
	.sectionflags	@""
	.align	4
.nv.constant0._ZN7cutlass13device_kernelIN5flash19enable_sm80_to_sm89INS1_16FlashAttnFwdSm80INS1_25CollectiveMainloopFwdSm80ILi8ELi2ELb0EN4cute5tupleIJNS5_1CILi128EEENS7_ILi64EEENS7_ILi192EEEEEELi192ENS_10bfloat16_tEfNS_4arch4Sm80ELb0ELb0ELb0ELb1ELb0ELb0ELb1ELb1EEENS1_21CollectiveEpilogueFwdINS6_IJS8_SA_S9_EEENS6_IJNS7_ILi1EEESI_SI_EEESC_SE_Li256ELb1ELb1ELb1ELb0EEENS1_36VarlenDynamicPersistentTileSchedulerILi128ELi64ELi256ELi256ELb1ELb1ELb0ELb0ELb1ELb1EEEEEEEEEvNT_6ParamsE:
	.zero		1608


//--------------------- .nv.constant0._ZN7cutlass13device_kernelIN5flash19enable_sm80_to_sm89INS1_16FlashAttnFwdSm80INS1_25CollectiveMainloopFwdSm80ILi8ELi2ELb0EN4cute5tupleIJNS5_1CILi128EEENS7_ILi64EEENS7_ILi192EEEEEELi192ENS_10bfloat16_tEfNS_4arch4Sm80ELb0ELb0ELb0ELb1ELb0ELb1ELb1ELb1EEENS1_21CollectiveEpilogueFwdINS6_IJS8_SA_S9_EEENS6_IJNS7_ILi1EEESI_SI_EEESC_SE_Li256ELb1ELb1ELb1ELb0EEENS1_36VarlenDynamicPersistentTileSchedulerILi128ELi64ELi256ELi256ELb1ELb1ELb0ELb0ELb1ELb1EEEEEEEEEvNT_6ParamsE --------------------------
	.section	.nv.constant0._ZN7cutlass13device_kernelIN5flash19enable_sm80_to_sm89INS1_16FlashAttnFwdSm80INS1_25CollectiveMainloopFwdSm80ILi8ELi2ELb0EN4cute5tupleIJNS5_1CILi128EEENS7_ILi64EEENS7_ILi192EEEEEELi192ENS_10bfloat16_tEfNS_4arch4Sm80ELb0ELb0ELb0ELb1ELb0ELb1ELb1ELb1EEENS1_21CollectiveEpilogueFwdINS6_IJS8_SA_S9_EEENS6_IJNS7_ILi1EEESI_SI_EEESC_SE_Li256ELb1ELb1ELb1ELb0EEENS1_36VarlenDynamicPersistentTileSchedulerILi128ELi64ELi256ELi256ELb1ELb1ELb0ELb0ELb1ELb1EEEEEEEEEvNT_6ParamsE,"a",@progbits
	.sectionflags	@""
	.align	4
.nv.constant0._ZN7cutlass13device_kernelIN5flash19enable_sm80_to_sm89INS1_16FlashAttnFwdSm80INS1_25CollectiveMainloopFwdSm80ILi8ELi2ELb0EN4cute5tupleIJNS5_1CILi128EEENS7_ILi64EEENS7_ILi192EEEEEELi192ENS_10bfloat16_tEfNS_4arch4Sm80ELb0ELb0ELb0ELb1ELb0ELb1ELb1ELb1EEENS1_21CollectiveEpilogueFwdINS6_IJS8_SA_S9_EEENS6_IJNS7_ILi1EEESI_SI_EEESC_SE_Li256ELb1ELb1ELb1ELb0EEENS1_36VarlenDynamicPersistentTileSchedulerILi128ELi64ELi256ELi256ELb1ELb1ELb0ELb0ELb1ELb1EEEEEEEEEvNT_6ParamsE:
	.zero		1608


//--------------------- .nv.constant0._ZN7cutlass13device_kernelIN5flash19enable_sm80_to_sm89INS1_16FlashAttnFwdSm80INS1_25CollectiveMainloopFwdSm80ILi8ELi2ELb0EN4cute5tupleIJNS5_1CILi128EEENS7_ILi64EEENS7_ILi192EEEEEELi192ENS_10bfloat16_tEfNS_4arch4Sm80ELb0ELb1ELb0ELb0ELb0ELb0ELb1ELb1EEENS1_21CollectiveEpilogueFwdINS6_IJS8_SA_S9_EEENS6_IJNS7_ILi1EEESI_SI_EEESC_SE_Li256ELb0ELb1ELb1ELb0EEENS1_19SingleTileSchedulerILb0ELb1ELb1ELi128EEEEEEEEEvNT_6ParamsE --------------------------
	.section	.nv.constant0._ZN7cutlass13device_kernelIN5flash19enable_sm80_to_sm89INS1_16FlashAttnFwdSm80INS1_25CollectiveMainloopFwdSm80ILi8ELi2ELb0EN4cute5tupleIJNS5_1CILi128EEENS7_ILi64EEENS7_ILi192EEEEEELi192ENS_10bfloat16_tEfNS_4arch4Sm80ELb0ELb1ELb0ELb0ELb0ELb0ELb1ELb1EEENS1_21CollectiveEpilogueFwdINS6_IJS8_SA_S9_EEENS6_IJNS7_ILi1EEESI_SI_EEESC_SE_Li256ELb0ELb1ELb1ELb0EEENS1_19SingleTileSchedulerILb0ELb1ELb1ELi128EEEEEEEEEvNT_6ParamsE,"a",@progbits
	.sectionflags	@""
	.align	4
.nv.constant0._ZN7cutlass13device_kernelIN5flash19enable_sm80_to_sm89INS1_16FlashAttnFwdSm80INS1_25CollectiveMainloopFwdSm80ILi8ELi2ELb0EN4cute5tupleIJNS5_1CILi128EEENS7_ILi64EEENS7_ILi192EEEEEELi192ENS_10bfloat16_tEfNS_4arch4Sm80ELb0ELb1ELb0ELb0ELb0ELb0ELb1ELb1EEENS1_21CollectiveEpilogueFwdINS6_IJS8_SA_S9_EEENS6_IJNS7_ILi1EEESI_SI_EEESC_SE_Li256ELb0ELb1ELb1ELb0EEENS1_19SingleTileSchedulerILb0ELb1ELb1ELi128EEEEEEEEEvNT_6ParamsE:
	.zero		1576


//--------------------- .nv.constant0._ZN7cutlass13device_kernelIN5flash19enable_sm80_to_sm89INS1_16FlashAttnFwdSm80INS1_25CollectiveMainloopFwdSm80ILi8ELi2ELb0EN4cute5tupleIJNS5_1CILi128EEENS7_ILi64EEENS7_ILi192EEEEEELi192ENS_10bfloat16_tEfNS_4arch4Sm80ELb0ELb1ELb0ELb1ELb0ELb0ELb1ELb1EEENS1_21CollectiveEpilogueFwdINS6_IJS8_SA_S9_EEENS6_IJNS7_ILi1EEESI_SI_EEESC_SE_Li256ELb1ELb1ELb1ELb0EEENS1_36VarlenDynamicPersistentTileSchedulerILi128ELi64ELi256ELi256ELb1ELb1ELb0ELb1ELb0ELb1EEEEEEEEEvNT_6ParamsE --------------------------
	.section	.nv.constant0._ZN7cutlass13device_kernelIN5flash19enable_sm80_to_sm89INS1_16FlashAttnFwdSm80INS1_25CollectiveMainloopFwdSm80ILi8ELi2ELb0EN4cute5tupleIJNS5_1CILi128EEENS7_ILi64EEENS7_ILi192EEEEEELi192ENS_10bfloat16_tEfNS_4arch4Sm80ELb0ELb1ELb0ELb1ELb0ELb0ELb1ELb1EEENS1_21CollectiveEpilogueFwdINS6_IJS8_SA_S9_EEENS6_IJNS7_ILi1EEESI_SI_EEESC_SE_Li256ELb1ELb1ELb1ELb0EEENS1_36VarlenDynamicPersistentTileSchedulerILi128ELi64ELi256ELi256ELb1ELb1ELb0ELb1ELb0ELb1EEEEEEEEEvNT_6ParamsE,"a",@progbits
	.sectionflags	@""
	.align	4
.nv.constant0._ZN7cutlass13device_kernelIN5flash19enable_sm80_to_sm89INS1_16FlashAttnFwdSm80INS1_25CollectiveMainloopFwdSm80ILi8ELi2ELb0EN4cute5tupleIJNS5_1CILi128EEENS7_ILi64EEENS7_ILi192EEEEEELi192ENS_10bfloat16_tEfNS_4arch4Sm80ELb0ELb1ELb0ELb1ELb0ELb0ELb1ELb1EEENS1_21CollectiveEpilogueFwdINS6_IJS8_SA_S9_EEENS6_IJNS7_ILi1EEESI_SI_EEESC_SE_Li256ELb1ELb1ELb1ELb0EEENS1_36VarlenDynamicPersistentTileSchedulerILi128ELi64ELi256ELi256ELb1ELb1ELb0ELb1ELb0ELb1EEEEEEEEEvNT_6ParamsE:
	.zero		1608


//--------------------- .nv.constant0._ZN7cutlass13device_kernelIN5flash19enable_sm80_to_sm89INS1_16FlashAttnFwdSm80INS1_25CollectiveMainloopFwdSm80ILi8ELi2ELb0EN4cute5tupleIJNS5_1CILi128EEENS7_ILi64EEENS7_ILi192EEEEEELi192ENS_10bfloat16_tEfNS_4arch4Sm80ELb0ELb1ELb0ELb1ELb0ELb1ELb1ELb1EEENS1_21CollectiveEpilogueFwdINS6_IJS8_SA_S9_EEENS6_IJNS7_ILi1EEESI_SI_EEESC_SE_Li256ELb1ELb1ELb1ELb0EEENS1_36VarlenDynamicPersistentTileSchedulerILi128ELi64ELi256ELi256ELb1ELb1ELb0ELb1ELb0ELb1EEEEEEEEEvNT_6ParamsE --------------------------
	.section	.nv.constant0._ZN7cutlass13device_kernelIN5flash19enable_sm80_to_sm89INS1_16FlashAttnFwdSm80INS1_25CollectiveMainloopFwdSm80ILi8ELi2ELb0EN4cute5tupleIJNS5_1CILi128EEENS7_ILi64EEENS7_ILi192EEEEEELi192ENS_10bfloat16_tEfNS_4arch4Sm80ELb0ELb1ELb0ELb1ELb0ELb1ELb1ELb1EEENS1_21CollectiveEpilogueFwdINS6_IJS8_SA_S9_EEENS6_IJNS7_ILi1EEESI_SI_EEESC_SE_Li256ELb1ELb1ELb1ELb0EEENS1_36VarlenDynamicPersistentTileSchedulerILi128ELi64ELi256ELi256ELb1ELb1ELb0ELb1ELb0ELb1EEEEEEEEEvNT_6ParamsE,"a",@progbits
	.sectionflags	@""
	.align	4
.nv.constant0._ZN7cutlass13device_kernelIN5flash19enable_sm80_to_sm89INS1_16FlashAttnFwdSm80INS1_25CollectiveMainloopFwdSm80ILi8ELi2ELb0EN4cute5tupleIJNS5_1CILi128EEENS7_ILi64EEENS7_ILi192EEEEEELi192ENS_10bfloat16_tEfNS_4arch4Sm80ELb0ELb1ELb0ELb1ELb0ELb1ELb1ELb1EEENS1_21CollectiveEpilogueFwdINS6_IJS8_SA_S9_EEENS6_IJNS7_ILi1EEESI_SI_EEESC_SE_Li256ELb1ELb1ELb1ELb0EEENS1_36VarlenDynamicPersistentTileSchedulerILi128ELi64ELi256ELi256ELb1ELb1ELb0ELb1ELb0ELb1EEEEEEEEEvNT_6ParamsE:
	.zero		1608


//--------------------- .nv.constant0._ZN7cutlass13device_kernelIN5flash19enable_sm80_to_sm89INS1_16FlashAttnFwdSm80INS1_25CollectiveMainloopFwdSm80ILi8ELi2ELb1EN4cute5tupleIJNS5_1CILi128EEENS7_ILi96EEENS7_ILi192EEEEEELi192ENS_10bfloat16_tEfNS_4arch4Sm80ELb1ELb0ELb0ELb0ELb0ELb0ELb1ELb1EEENS1_21CollectiveEpilogueFwdINS6_IJS8_SA_S9_EEENS6_IJNS7_ILi1EEESI_SI_EEESC_SE_Li256ELb0ELb1ELb1ELb0EEENS1_30DynamicPersistentTileSchedulerILi256ELi256ELb1ELb1ELb0EEEEEEEEEvNT_6ParamsE --------------------------
	.section	.nv.constant0._ZN7cutlass13device_kernelIN5flash19enable_sm80_to_sm89INS1_16FlashAttnFwdSm80INS1_25CollectiveMainloopFwdSm80ILi8ELi2ELb1EN4cute5tupleIJNS5_1CILi128EEENS7_ILi96EEENS7_ILi192EEEEEELi192ENS_10bfloat16_tEfNS_4arch4Sm80ELb1ELb0ELb0ELb0ELb0ELb0ELb1ELb1EEENS1_21CollectiveEpilogueFwdINS6_IJS8_SA_S9_EEENS6_IJNS7_ILi1EEESI_SI_EEESC_SE_Li256ELb0ELb1ELb1ELb0EEENS1_30DynamicPersistentTileSchedulerILi256ELi256ELb1ELb1ELb0EEEEEEEEEvNT_6ParamsE,"a",@progbits
	.sectionflags	@""
	.align	4
.nv.constant0._ZN7cutlass13device_kernelIN5flash19enable_sm80_to_sm89INS1_16FlashAttnFwdSm80INS1_25CollectiveMainloopFwdSm80ILi8ELi2ELb1EN4cute5tupleIJNS5_1CILi128EEENS7_ILi96EEENS7_ILi192EEEEEELi192ENS_10bfloat16_tEfNS_4arch4Sm80ELb1ELb0ELb0ELb0ELb0ELb0ELb1ELb1EEENS1_21CollectiveEpilogueFwdINS6_IJS8_SA_S9_EEENS6_IJNS7_ILi1EEESI_SI_EEESC_SE_Li256ELb0ELb1ELb1ELb0EEENS1_30DynamicPersistentTileSchedulerILi256ELi256ELb1ELb1ELb0EEEEEEEEEvNT_6ParamsE:
	.zero		1592


//--------------------- .nv.constant0._ZN7cutlass13device_kernelIN5flash19enable_sm80_to_sm89INS1_16FlashAttnFwdSm80INS1_25CollectiveMainloopFwdSm80ILi8ELi2ELb0EN4cute5tupleIJNS5_1CILi128EEENS7_ILi64EEENS7_ILi192EEEEEELi192ENS_10bfloat16_tEfNS_4arch4Sm80ELb1ELb0ELb0ELb1ELb0ELb0ELb1ELb1EEENS1_21CollectiveEpilogueFwdINS6_IJS8_SA_S9_EEENS6_IJNS7_ILi1EEESI_SI_EEESC_SE_Li256ELb1ELb1ELb1ELb0EEENS1_36VarlenDynamicPersistentTileSchedulerILi128ELi64ELi256ELi256ELb1ELb1ELb0ELb1ELb1ELb1EEEEEEEEEvNT_6ParamsE --------------------------
	.section	.nv.constant0._ZN7cutlass13device_kernelIN5flash19enable_sm80_to_sm89INS1_16FlashAttnFwdSm80INS1_25CollectiveMainloopFwdSm80ILi8ELi2ELb0EN4cute5tupleIJNS5_1CILi128EEENS7_ILi64EEENS7_ILi192EEEEEELi192ENS_10bfloat16_tEfNS_4arch4Sm80ELb1ELb0ELb0ELb1ELb0ELb0ELb1ELb1EEENS1_21CollectiveEpilogueFwdINS6_IJS8_SA_S9_EEENS6_IJNS7_ILi1EEESI_SI_EEESC_SE_Li256ELb1ELb1ELb1ELb0EEENS1_36VarlenDynamicPersistentTileSchedulerILi128ELi64ELi256ELi256ELb1ELb1ELb0ELb1ELb1ELb1EEEEEEEEEvNT_6ParamsE,"a",@progbits
	.sectionflags	@""
	.align	4
.nv.constant0._ZN7cutlass13device_kernelIN5flash19enable_sm80_to_sm89INS1_16FlashAttnFwdSm80INS1_25CollectiveMainloopFwdSm80ILi8ELi2ELb0EN4cute5tupleIJNS5_1CILi128EEENS7_ILi64EEENS7_ILi192EEEEEELi192ENS_10bfloat16_tEfNS_4arch4Sm80ELb1ELb0ELb0ELb1ELb0ELb0ELb1ELb1EEENS1_21CollectiveEpilogueFwdINS6_IJS8_SA_S9_EEENS6_IJNS7_ILi1EEESI_SI_EEESC_SE_Li256ELb1ELb1ELb1ELb0EEENS1_36VarlenDynamicPersistentTileSchedulerILi128ELi64ELi256ELi256ELb1ELb1ELb0ELb1ELb1ELb1EEEEEEEEEvNT_6ParamsE:
	.zero		1608


//--------------------- .nv.constant0._ZN7cutlass13device_kernelIN5flash19enable_sm80_to_sm89INS1_16FlashAttnFwdSm80INS1_25CollectiveMainloopFwdSm80ILi8ELi2ELb0EN4cute5tupleIJNS5_1CILi128EEENS7_ILi64EEENS7_ILi192EEEEEELi192ENS_10bfloat16_tEfNS_4arch4Sm80ELb1ELb0ELb0ELb1ELb0ELb1ELb1ELb1EEENS1_21CollectiveEpilogueFwdINS6_IJS8_SA_S9_EEENS6_IJNS7_ILi1EEESI_SI_EEESC_SE_Li256ELb1ELb1ELb1ELb0EEENS1_36VarlenDynamicPersistentTileSchedulerILi128ELi64ELi256ELi256ELb1ELb1ELb0ELb1ELb1ELb1EEEEEEEEEvNT_6ParamsE --------------------------
	.section	.nv.constant0._ZN7cutlass13device_kernelIN5flash19enable_sm80_to_sm89INS1_16FlashAttnFwdSm80INS1_25CollectiveMainloopFwdSm80ILi8ELi2ELb0EN4cute5tupleIJNS5_1CILi128EEENS7_ILi64EEENS7_ILi192EEEEEELi192ENS_10bfloat16_tEfNS_4arch4Sm80ELb1ELb0ELb0ELb1ELb0ELb1ELb1ELb1EEENS1_21CollectiveEpilogueFwdINS6_IJS8_SA_S9_EEENS6_IJNS7_ILi1EEESI_SI_EEESC_SE_Li256ELb1ELb1ELb1ELb0EEENS1_36VarlenDynamicPersistentTileSchedulerILi128ELi64ELi256ELi256ELb1ELb1ELb0ELb1ELb1ELb1EEEEEEEEEvNT_6ParamsE,"a",@progbits
	.sectionflags	@""
	.align	4
.nv.constant0._ZN7cutlass13device_kernelIN5flash19enable_sm80_to_sm89INS1_16FlashAttnFwdSm80INS1_25CollectiveMainloopFwdSm80ILi8ELi2ELb0EN4cute5tupleIJNS5_1CILi128EEENS7_ILi64EEENS7_ILi192EEEEEELi192ENS_10bfloat16_tEfNS_4arch4Sm80ELb1ELb0ELb0ELb1ELb0ELb1ELb1ELb1EEENS1_21CollectiveEpilogueFwdINS6_IJS8_SA_S9_EEENS6_IJNS7_ILi1EEESI_SI_EEESC_SE_Li256ELb1ELb1ELb1ELb0EEENS1_36VarlenDynamicPersistentTileSchedulerILi128ELi64ELi256ELi256ELb1ELb1ELb0ELb1ELb1ELb1EEEEEEEEEvNT_6ParamsE:
	.zero		1608


//--------------------- SYMBOLS --------------------------

	.type		.nv.reservedSmem.offset0,@object
	.size		.nv.reservedSmem.offset0,0x4
